def matmul_kernel(
    a_ptr,
    b_ptr,
    c_ptr,
    M,
    N,
    K,
    stride_am,
    stride_ak,
    stride_bk,
    stride_bn,
    stride_cm,
    stride_cn,
    BLOCK_M: tl.constexpr,
    BLOCK_N: tl.constexpr,
    BLOCK_K: tl.constexpr,
    GROUP_M: tl.constexpr,
):
    pid = tl.program_id(axis=0)
    num_pid_m = tl.cdiv(M, BLOCK_M)
    num_pid_n = tl.cdiv(N, BLOCK_N)
    num_pid_in_group = GROUP_M * num_pid_n
    group_id = pid // num_pid_in_group
    first_pid_m = group_id * GROUP_M
    group_size_m = min(num_pid_m - first_pid_m, GROUP_M)
    pid_m = first_pid_m + ((pid % num_pid_in_group) % group_size_m)
    pid_n = (pid % num_pid_in_group) // group_size_m

    offs_am = (pid_m * BLOCK_M + tl.arange(0, BLOCK_M)) % M
    offs_bn = (pid_n * BLOCK_N + tl.arange(0, BLOCK_N)) % N
    offs_k = tl.arange(0, BLOCK_K)
    a_ptrs = a_ptr + offs_am[:, None] * stride_am + offs_k[None, :] * stride_ak
    b_ptrs = b_ptr + offs_k[:, None] * stride_bk + offs_bn[None, :] * stride_bn

    acc = tl.zeros((BLOCK_M, BLOCK_N), dtype=tl.float32)
    for kk in range(0, tl.cdiv(K, BLOCK_K)):
        a = tl.load(a_ptrs, mask=offs_k[None, :] < K - kk * BLOCK_K, other=0.0)
        b = tl.load(b_ptrs, mask=offs_k[:, None] < K - kk * BLOCK_K, other=0.0)
        acc = tl.dot(a, b, acc)
        a_ptrs += BLOCK_K * stride_ak
        b_ptrs += BLOCK_K * stride_bk

    c = acc.to(c_ptr.dtype.element_ty)
    offs_cm = pid_m * BLOCK_M + tl.arange(0, BLOCK_M)
    offs_cn = pid_n * BLOCK_N + tl.arange(0, BLOCK_N)
    c_ptrs = c_ptr + offs_cm[:, None] * stride_cm + offs_cn[None, :] * stride_cn
    mask = (offs_cm[:, None] < M) & (offs_cn[None, :] < N)
    tl.store(c_ptrs, c, mask=mask)

# config = {"BLOCK_K": 64, "BLOCK_M": 64, "BLOCK_N": 256, "GROUP_M": 8, "arch": "sm_90", "dtype": "bf16", "num_ctas": 1, "num_stages": 3, "num_warps": 2}
# arch = sm_90


// ===== COMPILED SASS (sm_90a) =====

	.target	sm_90a

	.elftype	@"ET_EXEC"


//--------------------- .note.nv.tkinfo           --------------------------
	.section	.note.nv.tkinfo,"",@"SHT_NOTE"
	.sectionflags	@"SHF_NOTE_NV_TKINFO"
	.tkinfo
        /*0018*/ 	.word	0x00000002
        /*0030*/ 	.string	""
        /*0030*/ 	.string	"ptxas"
        /*0030*/ 	.string	"Cuda compilation tools, release 13.0, V13.0.88"
        /*0030*/ 	.string	"Build cuda_13.0.r13.0/compiler.36424714_0"
        /*0030*/ 	.string	"-v  -suppress-debug-info  -lineinfo  -arch sm_90a "



//--------------------- .note.nv.cuinfo           --------------------------
	.section	.note.nv.cuinfo,"",@"SHT_NOTE"
	.sectionflags	@"SHF_NOTE_NV_CUINFO"
        /*0018*/ 	.short	0x0002
        /*001a*/ 	.short	0x005a
        /*001c*/ 	.short	0x0082
	.zero		2


//--------------------- .nv.info                  --------------------------
	.section	.nv.info,"",@"SHT_CUDA_INFO"
	.align	4


	//----- nvinfo : EIATTR_REGCOUNT
	.align		4
        /*0000*/ 	.byte	0x04, 0x2f
        /*0002*/ 	.short	(.L_1 - .L_0)
	.align		4
.L_0:
        /*0004*/ 	.word	index@(matmul_kernel)
        /*0008*/ 	.word	0x00000020


	//----- nvinfo : EIATTR_FRAME_SIZE
	.align		4
.L_1:
        /*000c*/ 	.byte	0x04, 0x11
        /*000e*/ 	.short	(.L_3 - .L_2)
	.align		4
.L_2:
        /*0010*/ 	.word	index@(matmul_kernel)
        /*0014*/ 	.word	0x00002928


	//----- nvinfo : EIATTR_MIN_STACK_SIZE
	.align		4
.L_3:
        /*0018*/ 	.byte	0x04, 0x12
        /*001a*/ 	.short	(.L_5 - .L_4)
	.align		4
.L_4:
        /*001c*/ 	.word	index@(matmul_kernel)
        /*0020*/ 	.word	0x00002928
.L_5:


//--------------------- .nv.compat                --------------------------
	.section	.nv.compat,"",@"SHT_CUDA_COMPAT_INFO"
	.align	4
        /*0000*/ 	.byte	0x02, 0x09, 0x01, 0x00, 0x02, 0x02, 0x01, 0x00, 0x02, 0x05, 0x05, 0x00, 0x03, 0x07, 0x01, 0x01
        /*0010*/ 	.byte	0x02, 0x03, 0x00, 0x00, 0x02, 0x06, 0x01, 0x00, 0x04, 0x0b, 0x08, 0x00, 0x00, 0x00, 0x00, 0x00
        /*0020*/ 	.byte	0x00, 0x00, 0x00, 0x00


//--------------------- .nv.info.matmul_kernel    --------------------------
	.section	.nv.info.matmul_kernel,"",@"SHT_CUDA_INFO"
	.sectionflags	@""
	.align	4


	//----- nvinfo : EIATTR_CUDA_API_VERSION
	.align		4
        /*0000*/ 	.byte	0x04, 0x37
        /*0002*/ 	.short	(.L_7 - .L_6)
.L_6:
        /*0004*/ 	.word	0x00000082


	//----- nvinfo : EIATTR_KPARAM_INFO
	.align		4
.L_7:
        /*0008*/ 	.byte	0x04, 0x17
        /*000a*/ 	.short	(.L_9 - .L_8)
.L_8:
        /*000c*/ 	.word	0x00000000
        /*0010*/ 	.short	0x000d
        /*0012*/ 	.short	0x0048
        /*0014*/ 	.byte	0x00, 0xf4, 0x21, 0x00


	//----- nvinfo : EIATTR_KPARAM_INFO
	.align		4
.L_9:
        /*0018*/ 	.byte	0x04, 0x17
        /*001a*/ 	.short	(.L_11 - .L_10)
.L_10:
        /*001c*/ 	.word	0x00000000
        /*0020*/ 	.short	0x000c
        /*0022*/ 	.short	0x0040
        /*0024*/ 	.byte	0x00, 0xf4, 0x21, 0x00


	//----- nvinfo : EIATTR_KPARAM_INFO
	.align		4
.L_11:
        /*0028*/ 	.byte	0x04, 0x17
        /*002a*/ 	.short	(.L_13 - .L_12)
.L_12:
        /*002c*/ 	.word	0x00000000
        /*0030*/ 	.short	0x000b
        /*0032*/ 	.short	0x0038
        /*0034*/ 	.byte	0x00, 0xf0, 0x11, 0x00


	//----- nvinfo : EIATTR_KPARAM_INFO
	.align		4
.L_13:
        /*0038*/ 	.byte	0x04, 0x17
        /*003a*/ 	.short	(.L_15 - .L_14)
.L_14:
        /*003c*/ 	.word	0x00000000
        /*0040*/ 	.short	0x000a
        /*0042*/ 	.short	0x0034
        /*0044*/ 	.byte	0x00, 0xf0, 0x11, 0x00


	//----- nvinfo : EIATTR_KPARAM_INFO
	.align		4
.L_15:
        /*0048*/ 	.byte	0x04, 0x17
        /*004a*/ 	.short	(.L_17 - .L_16)
.L_16:
        /*004c*/ 	.word	0x00000000
        /*0050*/ 	.short	0x0009
        /*0052*/ 	.short	0x0030
        /*0054*/ 	.byte	0x00, 0xf0, 0x11, 0x00


	//----- nvinfo : EIATTR_KPARAM_INFO
	.align		4
.L_17:
        /*0058*/ 	.byte	0x04, 0x17
        /*005a*/ 	.short	(.L_19 - .L_18)
.L_18:
        /*005c*/ 	.word	0x00000000
        /*0060*/ 	.short	0x0008
        /*0062*/ 	.short	0x002c
        /*0064*/ 	.byte	0x00, 0xf0, 0x11, 0x00


	//----- nvinfo : EIATTR_KPARAM_INFO
	.align		4
.L_19:
        /*0068*/ 	.byte	0x04, 0x17
        /*006a*/ 	.short	(.L_21 - .L_20)
.L_20:
        /*006c*/ 	.word	0x00000000
        /*0070*/ 	.short	0x0007
        /*0072*/ 	.short	0x0028
        /*0074*/ 	.byte	0x00, 0xf0, 0x11, 0x00


	//----- nvinfo : EIATTR_KPARAM_INFO
	.align		4
.L_21:
        /*0078*/ 	.byte	0x04, 0x17
        /*007a*/ 	.short	(.L_23 - .L_22)
.L_22:
        /*007c*/ 	.word	0x00000000
        /*0080*/ 	.short	0x0006
        /*0082*/ 	.short	0x0024
        /*0084*/ 	.byte	0x00, 0xf0, 0x11, 0x00


	//----- nvinfo : EIATTR_KPARAM_INFO
	.align		4
.L_23:
        /*0088*/ 	.byte	0x04, 0x17
        /*008a*/ 	.short	(.L_25 - .L_24)
.L_24:
        /*008c*/ 	.word	0x00000000
        /*0090*/ 	.short	0x0005
        /*0092*/ 	.short	0x0020
        /*0094*/ 	.byte	0x00, 0xf0, 0x11, 0x00


	//----- nvinfo : EIATTR_KPARAM_INFO
	.align		4
.L_25:
        /*0098*/ 	.byte	0x04, 0x17
        /*009a*/ 	.short	(.L_27 - .L_26)
.L_26:
        /*009c*/ 	.word	0x00000000
        /*00a0*/ 	.short	0x0004
        /*00a2*/ 	.short	0x001c
        /*00a4*/ 	.byte	0x00, 0xf0, 0x11, 0x00


	//----- nvinfo : EIATTR_KPARAM_INFO
	.align		4
.L_27:
        /*00a8*/ 	.byte	0x04, 0x17
        /*00aa*/ 	.short	(.L_29 - .L_28)
.L_28:
        /*00ac*/ 	.word	0x00000000
        /*00b0*/ 	.short	0x0003
        /*00b2*/ 	.short	0x0018
        /*00b4*/ 	.byte	0x00, 0xf0, 0x11, 0x00


	//----- nvinfo : EIATTR_KPARAM_INFO
	.align		4
.L_29:
        /*00b8*/ 	.byte	0x04, 0x17
        /*00ba*/ 	.short	(.L_31 - .L_30)
.L_30:
        /*00bc*/ 	.word	0x00000000
        /*00c0*/ 	.short	0x0002
        /*00c2*/ 	.short	0x0010
        /*00c4*/ 	.byte	0x00, 0xf4, 0x21, 0x00


	//----- nvinfo : EIATTR_KPARAM_INFO
	.align		4
.L_31:
        /*00c8*/ 	.byte	0x04, 0x17
        /*00ca*/ 	.short	(.L_33 - .L_32)
.L_32:
        /*00cc*/ 	.word	0x00000000
        /*00d0*/ 	.short	0x0001
        /*00d2*/ 	.short	0x0008
        /*00d4*/ 	.byte	0x00, 0xf4, 0x21, 0x00


	//----- nvinfo : EIATTR_KPARAM_INFO
	.align		4
.L_33:
        /*00d8*/ 	.byte	0x04, 0x17
        /*00da*/ 	.short	(.L_35 - .L_34)
.L_34:
        /*00dc*/ 	.word	0x00000000
        /*00e0*/ 	.short	0x0000
        /*00e2*/ 	.short	0x0000
        /*00e4*/ 	.byte	0x00, 0xf4, 0x21, 0x00


	//----- nvinfo : EIATTR_SPARSE_MMA_MASK
	.align		4
.L_35:
        /*00e8*/ 	.byte	0x03, 0x50
        /*00ea*/ 	.short	0x0000


	//----- nvinfo : EIATTR_MAXREG_COUNT
	.align		4
        /*00ec*/ 	.byte	0x03, 0x1b
        /*00ee*/ 	.short	0x00ff


	//----- nvinfo : EIATTR_NUM_BARRIERS
	.align		4
        /*00f0*/ 	.byte	0x02, 0x4c
        /*00f2*/ 	.byte	0x01
	.zero		1


	//----- nvinfo : EIATTR_ANNOTATIONS
	.align		4
        /*00f4*/ 	.byte	0x04, 0x55
        /*00f6*/ 	.short	(.L_37 - .L_36)


	//   ....[0]....
.L_36:
        /*00f8*/ 	.word	0x00000001
        /*00fc*/ 	.byte	0x10, 0x05, 0x00, 0x00, 0x01, 0x00, 0x00, 0x00, 0x40, 0x05, 0x00, 0x00, 0x01, 0x00, 0x00, 0x00
        /* <DEDUP_REMOVED lines=924> */
        /*3acc*/ 	.byte	0x90, 0x52, 0x01, 0x00


	//----- nvinfo : EIATTR_MERCURY_ISA_VERSION
	.align		4
.L_37:
        /*3ad0*/ 	.byte	0x03, 0x5f
        /*3ad2*/ 	.short	0x0101


	//----- nvinfo : EIATTR_EXIT_INSTR_OFFSETS
	.align		4
        /*3ad4*/ 	.byte	0x04, 0x1c
        /*3ad6*/ 	.short	(.L_39 - .L_38)


	//   ....[0]....
.L_38:
        /*3ad8*/ 	.word	0x0004fee0


	//   ....[1]....
        /*3adc*/ 	.word	0x0004ff10


	//----- nvinfo : EIATTR_REQNTID
	.align		4
.L_39:
        /*3ae0*/ 	.byte	0x04, 0x10
        /*3ae2*/ 	.short	(.L_41 - .L_40)
.L_40:
        /*3ae4*/ 	.word	0x00000040
        /*3ae8*/ 	.word	0x00000001
        /*3aec*/ 	.word	0x00000001


	//----- nvinfo : EIATTR_CBANK_PARAM_SIZE
	.align		4
.L_41:
        /*3af0*/ 	.byte	0x03, 0x19
        /*3af2*/ 	.short	0x0050


	//----- nvinfo : EIATTR_PARAM_CBANK
	.align		4
        /*3af4*/ 	.byte	0x04, 0x0a
        /*3af6*/ 	.short	(.L_43 - .L_42)
	.align		4
.L_42:
        /*3af8*/ 	.word	index@(.nv.constant0.matmul_kernel)
        /*3afc*/ 	.short	0x0210
        /*3afe*/ 	.short	0x0050


	//----- nvinfo : EIATTR_SW_WAR
	.align		4
.L_43:
        /*3b00*/ 	.byte	0x04, 0x36
        /*3b02*/ 	.short	(.L_45 - .L_44)
.L_44:
        /*3b04*/ 	.word	0x00000008
.L_45:


//--------------------- .nv.callgraph             --------------------------
	.section	.nv.callgraph,"",@"SHT_CUDA_CALLGRAPH"
	.align	4
	.sectionentsize	8
	.align		4
        /*0000*/ 	.word	0x00000000
	.align		4
        /*0004*/ 	.word	0xffffffff
	.align		4
        /*0008*/ 	.word	0x00000000
	.align		4
        /*000c*/ 	.word	0xfffffffe
	.align		4
        /*0010*/ 	.word	0x00000000
	.align		4
        /*0014*/ 	.word	0xfffffffd
	.align		4
        /*0018*/ 	.word	0x00000000
	.align		4
        /*001c*/ 	.word	0xfffffffc


//--------------------- .text.matmul_kernel       --------------------------
	.section	.text.matmul_kernel,"ax",@progbits
	.align	128
        .global         matmul_kernel
        .type           matmul_kernel,@function
        .size           matmul_kernel,(.L_x_4 - matmul_kernel)
        .other          matmul_kernel,@"STO_CUDA_ENTRY STV_DEFAULT"
matmul_kernel:
.text.matmul_kernel:
[----:B------:R-:W0:Y:S08]  /*0000*/  LDC R1, c[0x0][0x28] ;  /* 0x00000a00ff017b82 */ /* 0x000e300000000800 */
[----:B------:R-:W1:Y:S01]  /*0010*/  LDC.64 R4, c[0x0][0x228] ;  /* 0x00008a00ff047b82 */ /* 0x000e620000000a00 */
[----:B0-----:R-:W-:Y:S01]  /*0020*/  VIADD R1, R1, 0xffffd6d8 ;  /* 0xffffd6d801017836 */ /* 0x001fe20000000000 */
[----:B------:R-:W0:Y:S01]  /*0030*/  S2R R14, SR_TID.X ;  /* 0x00000000000e7919 */ /* 0x000e220000002100 */
[----:B------:R-:W-:Y:S01]  /*0040*/  UMOV UR4, 0x400 ;  /* 0x0000040000047882 */ /* 0x000fe20000000000 */
[----:B------:R-:W-:-:S04]  /*0050*/  ULDC.64 UR8, c[0x0][0x208] ;  /* 0x0000820000087ab9 */ /* 0x000fc80000000a00 */
[----:B------:R-:W2:Y:S01]  /*0060*/  S2UR UR5, SR_CgaCtaId ;  /* 0x00000000000579c3 */ /* 0x000ea20000008800 */
[----:B-1----:R-:W-:-:S05]  /*0070*/  VIADD R0, R5, 0xff ;  /* 0x000000ff05007836 */ /* 0x002fca0000000000 */
[----:B------:R-:W-:Y:S01]  /*0080*/  SHF.R.S32.HI R3, RZ, 0x1f, R0 ;  /* 0x0000001fff037819 */ /* 0x000fe20000011400 */
[----:B--2---:R-:W-:-:S03]  /*0090*/  ULEA UR4, UR5, UR4, 0x18 ;  /* 0x0000000405047291 */ /* 0x004fc6000f8ec03f */
[----:B------:R-:W-:Y:S02]  /*00a0*/  LEA.HI R3, R3, R0, RZ, 0x8 ;  /* 0x0000000003037211 */ /* 0x000fe400078f40ff */
[----:B0-----:R-:W-:Y:S02]  /*00b0*/  LOP3.LUT R17, R14, 0x3f, RZ, 0xc0, !PT ;  /* 0x0000003f0e117812 */ /* 0x001fe400078ec0ff */
[----:B------:R-:W-:Y:S02]  /*00c0*/  SHF.R.S32.HI R0, RZ, 0x8, R3 ;  /* 0x00000008ff007819 */ /* 0x000fe40000011403 */
[----:B------:R-:W0:Y:S03]  /*00d0*/  S2R R3, SR_CTAID.X ;  /* 0x0000000000037919 */ /* 0x000e260000002500 */
[----:B------:R-:W-:-:S05]  /*00e0*/  IMAD.SHL.U32 R0, R0, 0x8, RZ ;  /* 0x0000000800007824 */ /* 0x000fca00078e00ff */
[-C--:B------:R-:W-:Y:S02]  /*00f0*/  IABS R9, R0.reuse ;  /* 0x0000000000097213 */ /* 0x080fe40000000000 */
[----:B------:R-:W-:Y:S02]  /*0100*/  IABS R12, R0 ;  /* 0x00000000000c7213 */ /* 0x000fe40000000000 */
[----:B------:R-:W1:Y:S08]  /*0110*/  I2F.RP R2, R9 ;  /* 0x0000000900027306 */ /* 0x000e700000209400 */
[----:B-1----:R-:W1:Y:S01]  /*0120*/  MUFU.RCP R2, R2 ;  /* 0x0000000200027308 */ /* 0x002e620000001000 */
[----:B0-----:R-:W-:Y:S01]  /*0130*/  IABS R10, R3 ;  /* 0x00000003000a7213 */ /* 0x001fe20000000000 */
[----:B-1----:R-:W-:-:S02]  /*0140*/  VIADD R6, R2, 0xffffffe ;  /* 0x0ffffffe02067836 */ /* 0x002fc40000000000 */
[----:B------:R-:W-:-:S04]  /*0150*/  IMAD.MOV R2, RZ, RZ, -R12 ;  /* 0x000000ffff027224 */ /* 0x000fc800078e0a0c */
[----:B------:R0:W1:Y:S02]  /*0160*/  F2I.FTZ.U32.TRUNC.NTZ R7, R6 ;  /* 0x0000000600077305 */ /* 0x000064000021f000 */
[----:B0-----:R-:W-:Y:S02]  /*0170*/  IMAD.MOV.U32 R6, RZ, RZ, RZ ;  /* 0x000000ffff067224 */ /* 0x001fe400078e00ff */
[----:B-1----:R-:W-:-:S04]  /*0180*/  IMAD.MOV R8, RZ, RZ, -R7 ;  /* 0x000000ffff087224 */ /* 0x002fc800078e0a07 */
[----:B------:R-:W-:Y:S02]  /*0190*/  IMAD R11, R8, R9, RZ ;  /* 0x00000009080b7224 */ /* 0x000fe400078e02ff */
[----:B------:R-:W-:Y:S02]  /*01a0*/  IMAD.MOV.U32 R8, RZ, RZ, R10 ;  /* 0x000000ffff087224 */ /* 0x000fe400078e000a */
[----:B------:R-:W-:-:S06]  /*01b0*/  IMAD.HI.U32 R7, R7, R11, R6 ;  /* 0x0000000b07077227 */ /* 0x000fcc00078e0006 */
[----:B------:R-:W-:-:S04]  /*01c0*/  IMAD.HI.U32 R7, R7, R8, RZ ;  /* 0x0000000807077227 */ /* 0x000fc800078e00ff */
[----:B------:R-:W-:-:S05]  /*01d0*/  IMAD R2, R7, R2, R8 ;  /* 0x0000000207027224 */ /* 0x000fca00078e0208 */
[----:B------:R-:W-:-:S13]  /*01e0*/  ISETP.GT.U32.AND P1, PT, R9, R2, PT ;  /* 0x000000020900720c */ /* 0x000fda0003f24070 */
[----:B------:R-:W-:Y:S02]  /*01f0*/  @!P1 IMAD.IADD R2, R2, 0x1, -R9 ;  /* 0x0000000102029824 */ /* 0x000fe400078e0a09 */
[----:B------:R-:W-:Y:S01]  /*0200*/  @!P1 VIADD R7, R7, 0x1 ;  /* 0x0000000107079836 */ /* 0x000fe20000000000 */
[----:B------:R-:W-:Y:S02]  /*0210*/  ISETP.NE.AND P1, PT, R0, RZ, PT ;  /* 0x000000ff0000720c */ /* 0x000fe40003f25270 */
[----:B------:R-:W-:Y:S02]  /*0220*/  ISETP.GE.U32.AND P0, PT, R2, R9, PT ;  /* 0x000000090200720c */ /* 0x000fe40003f06070 */
[----:B------:R-:W-:-:S04]  /*0230*/  LOP3.LUT R2, R3, R0, RZ, 0x3c, !PT ;  /* 0x0000000003027212 */ /* 0x000fc800078e3cff */
[----:B------:R-:W-:Y:S01]  /*0240*/  ISETP.GE.AND P2, PT, R2, RZ, PT ;  /* 0x000000ff0200720c */ /* 0x000fe20003f46270 */
[----:B------:R-:W-:-:S06]  /*0250*/  VIADD R2, R4, 0x3f ;  /* 0x0000003f04027836 */ /* 0x000fcc0000000000 */
[----:B------:R-:W-:-:S04]  /*0260*/  @P0 VIADD R7, R7, 0x1 ;  /* 0x0000000107070836 */ /* 0x000fc80000000000 */
[----:B------:R-:W-:Y:S01]  /*0270*/  IMAD.MOV.U32 R6, RZ, RZ, R7 ;  /* 0x000000ffff067224 */ /* 0x000fe200078e0007 */
[----:B------:R-:W-:-:S03]  /*0280*/  SHF.R.S32.HI R7, RZ, 0x1f, R2 ;  /* 0x0000001fff077819 */ /* 0x000fc60000011402 */
[----:B------:R-:W-:Y:S01]  /*0290*/  @!P2 IMAD.MOV R6, RZ, RZ, -R6 ;  /* 0x000000ffff06a224 */ /* 0x000fe200078e0a06 */
[----:B------:R-:W-:Y:S02]  /*02a0*/  @!P1 LOP3.LUT R6, RZ, R0, RZ, 0x33, !PT ;  /* 0x00000000ff069212 */ /* 0x000fe400078e33ff */
[----:B------:R-:W-:-:S03]  /*02b0*/  LEA.HI R7, R7, R2, RZ, 0x6 ;  /* 0x0000000207077211 */ /* 0x000fc600078f30ff */
[----:B------:R-:W-:Y:S02]  /*02c0*/  IMAD.SHL.U32 R2, R6, 0x8, RZ ;  /* 0x0000000806027824 */ /* 0x000fe400078e00ff */
[----:B------:R-:W-:-:S03]  /*02d0*/  IMAD.MOV R6, RZ, RZ, -R6 ;  /* 0x000000ffff067224 */ /* 0x000fc600078e0a06 */
[----:B------:R-:W-:Y:S01]  /*02e0*/  LEA.HI.SX32 R7, R7, -R2, 0x1a ;  /* 0x8000000207077211 */ /* 0x000fe200078fd2ff */
[----:B------:R-:W-:Y:S02]  /*02f0*/  IMAD R15, R0, R6, R3 ;  /* 0x00000006000f7224 */ /* 0x000fe400078e0203 */
[----:B------:R-:W-:Y:S01]  /*0300*/  IMAD.MOV.U32 R6, RZ, RZ, RZ ;  /* 0x000000ffff067224 */ /* 0x000fe200078e00ff */
[----:B------:R-:W-:Y:S02]  /*0310*/  VIMNMX R8, R7, 0x8, PT ;  /* 0x0000000807087848 */ /* 0x000fe40003fe0100 */
[----:B------:R-:W-:Y:S02]  /*0320*/  IABS R13, R15 ;  /* 0x0000000f000d7213 */ /* 0x000fe40000000000 */
[----:B------:R-:W-:-:S04]  /*0330*/  IABS R11, R8 ;  /* 0x00000008000b7213 */ /* 0x000fc80000000000 */
[----:B------:R-:W0:Y:S08]  /*0340*/  I2F.RP R9, R11 ;  /* 0x0000000b00097306 */ /* 0x000e300000209400 */
[----:B0-----:R-:W0:Y:S02]  /*0350*/  MUFU.RCP R9, R9 ;  /* 0x0000000900097308 */ /* 0x001e240000001000 */
[----:B0-----:R-:W-:-:S06]  /*0360*/  VIADD R7, R9, 0xffffffe ;  /* 0x0ffffffe09077836 */ /* 0x001fcc0000000000 */
[----:B------:R-:W0:Y:S02]  /*0370*/  F2I.FTZ.U32.TRUNC.NTZ R7, R7 ;  /* 0x0000000700077305 */ /* 0x000e24000021f000 */
[----:B0-----:R-:W-:-:S04]  /*0380*/  IMAD.MOV R10, RZ, RZ, -R7 ;  /* 0x000000ffff0a7224 */ /* 0x001fc800078e0a07 */
[----:B------:R-:W-:-:S04]  /*0390*/  IMAD.MOV.U32 R0, RZ, RZ, R10 ;  /* 0x000000ffff007224 */ /* 0x000fc800078e000a */
[----:B------:R-:W-:Y:S01]  /*03a0*/  IMAD R3, R0, R11, RZ ;  /* 0x0000000b00037224 */ /* 0x000fe200078e02ff */
[----:B------:R-:W-:-:S03]  /*03b0*/  IABS R0, R8 ;  /* 0x0000000800007213 */ /* 0x000fc60000000000 */
[----:B------:R-:W-:Y:S02]  /*03c0*/  IMAD.HI.U32 R6, R7, R3, R6 ;  /* 0x0000000307067227 */ /* 0x000fe400078e0006 */
[----:B------:R-:W0:Y:S02]  /*03d0*/  LDC R7, c[0x0][0x230] ;  /* 0x00008c00ff077b82 */ /* 0x000e240000000800 */
[----:B------:R-:W-:Y:S02]  /*03e0*/  IMAD.MOV R0, RZ, RZ, -R0 ;  /* 0x000000ffff007224 */ /* 0x000fe400078e0a00 */
[----:B------:R-:W-:-:S04]  /*03f0*/  IMAD.HI.U32 R6, R6, R13, RZ ;  /* 0x0000000d06067227 */ /* 0x000fc800078e00ff */
[----:B------:R-:W-:-:S05]  /*0400*/  IMAD R0, R6, R0, R13 ;  /* 0x0000000006007224 */ /* 0x000fca00078e020d */
[----:B------:R-:W-:Y:S01]  /*0410*/  ISETP.GT.U32.AND P1, PT, R11, R0, PT ;  /* 0x000000000b00720c */ /* 0x000fe20003f24070 */
[----:B0-----:R-:W-:-:S12]  /*0420*/  VIADD R18, R7, 0x3f ;  /* 0x0000003f07127836 */ /* 0x001fd80000000000 */
[----:B------:R-:W-:Y:S02]  /*0430*/  @!P1 IMAD.IADD R0, R0, 0x1, -R11 ;  /* 0x0000000100009824 */ /* 0x000fe400078e0a0b */
[----:B------:R-:W-:Y:S01]  /*0440*/  @!P1 VIADD R6, R6, 0x1 ;  /* 0x0000000106069836 */ /* 0x000fe20000000000 */
[----:B------:R-:W-:Y:S02]  /*0450*/  ISETP.NE.AND P1, PT, R8, RZ, PT ;  /* 0x000000ff0800720c */ /* 0x000fe40003f25270 */
[----:B------:R-:W-:Y:S02]  /*0460*/  ISETP.GE.U32.AND P0, PT, R0, R11, PT ;  /* 0x0000000b0000720c */ /* 0x000fe40003f06070 */
[----:B------:R-:W-:-:S04]  /*0470*/  LOP3.LUT R0, R15, R8, RZ, 0x3c, !PT ;  /* 0x000000080f007212 */ /* 0x000fc800078e3cff */
[----:B------:R-:W-:-:S07]  /*0480*/  ISETP.GE.AND P2, PT, R0, RZ, PT ;  /* 0x000000ff0000720c */ /* 0x000fce0003f46270 */
[----:B------:R-:W-:Y:S01]  /*0490*/  @P0 VIADD R6, R6, 0x1 ;  /* 0x0000000106060836 */ /* 0x000fe20000000000 */
[----:B------:R-:W-:-:S05]  /*04a0*/  ISETP.GT.AND P0, PT, R18, 0x3f, PT ;  /* 0x0000003f1200780c */ /* 0x000fca0003f04270 */
[----:B------:R-:W-:Y:S01]  /*04b0*/  @!P2 IMAD.MOV R6, RZ, RZ, -R6 ;  /* 0x000000ffff06a224 */ /* 0x000fe200078e0a06 */
[----:B------:R-:W-:-:S05]  /*04c0*/  @!P1 LOP3.LUT R6, RZ, R8, RZ, 0x33, !PT ;  /* 0x00000008ff069212 */ /* 0x000fca00078e33ff */
[----:B------:R-:W-:Y:S02]  /*04d0*/  IMAD.MOV R3, RZ, RZ, -R6 ;  /* 0x000000ffff037224 */ /* 0x000fe400078e0a06 */
[----:B------:R-:W-:Y:S02]  /*04e0*/  IMAD.SHL.U32 R16, R6, 0x100, RZ ;  /* 0x0000010006107824 */ /* 0x000fe400078e00ff */
[----:B------:R-:W-:Y:S02]  /*04f0*/  IMAD R3, R8, R3, R15 ;  /* 0x0000000308037224 */ /* 0x000fe400078e020f */
[----:B------:R-:W-:Y:S01]  /*0500*/  VIADD R6, R16, 0x1 ;  /* 0x0000000110067836 */ /* 0x000fe20000000000 */
[----:B------:R-:W-:Y:S01]  /*0510*/  STL [R1+0x4e0], R16 ;  /* 0x0004e01001007387 */ /* 0x000fe20000100800 */
[----:B------:R-:W-:Y:S02]  /*0520*/  IMAD.IADD R0, R2, 0x1, R3 ;  /* 0x0000000102007824 */ /* 0x000fe400078e0203 */
[C---:B------:R-:W-:Y:S01]  /*0530*/  VIADD R2, R16.reuse, 0x2 ;  /* 0x0000000210027836 */ /* 0x040fe20000000000 */
[----:B------:R0:W-:Y:S01]  /*0540*/  STL [R1+0x5f8], R6 ;  /* 0x0005f80601007387 */ /* 0x0001e20000100800 */
[----:B------:R-:W-:-:S02]  /*0550*/  VIADD R3, R16, 0x3 ;  /* 0x0000000310037836 */ /* 0x000fc40000000000 */
[C---:B------:R-:W-:Y:S01]  /*0560*/  VIADD R7, R16.reuse, 0x1e ;  /* 0x0000001e10077836 */ /* 0x040fe20000000000 */
[----:B------:R1:W-:Y:S01]  /*0570*/  STL [R1+0x5f4], R2 ;  /* 0x0005f40201007387 */ /* 0x0003e20000100800 */
[C---:B------:R-:W-:Y:S02]  /*0580*/  VIADD R28, R16.reuse, 0x19 ;  /* 0x00000019101c7836 */ /* 0x040fe40000000000 */
[C---:B------:R-:W-:Y:S01]  /*0590*/  VIADD R29, R16.reuse, 0xed ;  /* 0x000000ed101d7836 */ /* 0x040fe20000000000 */
[----:B------:R2:W-:Y:S01]  /*05a0*/  STL [R1+0x5f0], R3 ;  /* 0x0005f00301007387 */ /* 0x0005e20000100800 */
[C---:B------:R-:W-:Y:S02]  /*05b0*/  VIADD R10, R16.reuse, 0xee ;  /* 0x000000ee100a7836 */ /* 0x040fe40000000000 */
[C---:B0-----:R-:W-:Y:S02]  /*05c0*/  VIADD R6, R16.reuse, 0x4 ;  /* 0x0000000410067836 */ /* 0x041fe40000000000 */
[----:B------:R-:W-:-:S02]  /*05d0*/  VIADD R12, R16, 0xef ;  /* 0x000000ef100c7836 */ /* 0x000fc40000000000 */
[C---:B-1----:R-:W-:Y:S01]  /*05e0*/  VIADD R2, R16.reuse, 0x5 ;  /* 0x0000000510027836 */ /* 0x042fe20000000000 */
[----:B------:R0:W-:Y:S01]  /*05f0*/  STL [R1+0x5ec], R6 ;  /* 0x0005ec0601007387 */ /* 0x0001e20000100800 */
[C---:B------:R-:W-:Y:S02]  /*0600*/  VIADD R13, R16.reuse, 0xf0 ;  /* 0x000000f0100d7836 */ /* 0x040fe40000000000 */
[C---:B--2---:R-:W-:Y:S01]  /*0610*/  VIADD R3, R16.reuse, 0x6 ;  /* 0x0000000610037836 */ /* 0x044fe20000000000 */
[----:B------:R1:W-:Y:S01]  /*0620*/  STL [R1+0x5e8], R2 ;  /* 0x0005e80201007387 */ /* 0x0003e20000100800 */
[C---:B------:R-:W-:Y:S02]  /*0630*/  VIADD R18, R16.reuse, 0xf2 ;  /* 0x000000f210127836 */ /* 0x040fe40000000000 */
[C---:B------:R-:W-:Y:S01]  /*0640*/  VIADD R11, R16.reuse, 0xf3 ;  /* 0x000000f3100b7836 */ /* 0x040fe20000000000 */
[----:B------:R2:W-:Y:S01]  /*0650*/  STL [R1+0x5e4], R3 ;  /* 0x0005e40301007387 */ /* 0x0005e20000100800 */
[----:B------:R-:W-:-:S02]  /*0660*/  VIADD R25, R16, 0xf6 ;  /* 0x000000f610197836 */ /* 0x000fc40000000000 */
[C---:B0-----:R-:W-:Y:S02]  /*0670*/  VIADD R6, R16.reuse, 0x7 ;  /* 0x0000000710067836 */ /* 0x041fe40000000000 */
[C---:B------:R-:W-:Y:S02]  /*0680*/  VIADD R23, R16.reuse, 0xf7 ;  /* 0x000000f710177836 */ /* 0x040fe40000000000 */
[C---:B-1----:R-:W-:Y:S01]  /*0690*/  VIADD R2, R16.reuse, 0x8 ;  /* 0x0000000810027836 */ /* 0x042fe20000000000 */
[----:B------:R0:W-:Y:S01]  /*06a0*/  STL [R1+0x5e0], R6 ;  /* 0x0005e00601007387 */ /* 0x0001e20000100800 */
[C---:B------:R-:W-:Y:S02]  /*06b0*/  VIADD R20, R16.reuse, 0xf8 ;  /* 0x000000f810147836 */ /* 0x040fe40000000000 */
[C---:B--2---:R-:W-:Y:S01]  /*06c0*/  VIADD R3, R16.reuse, 0x9 ;  /* 0x0000000910037836 */ /* 0x044fe20000000000 */
[----:B------:R1:W-:Y:S01]  /*06d0*/  STL [R1+0x5dc], R2 ;  /* 0x0005dc0201007387 */ /* 0x0003e20000100800 */
[----:B------:R-:W-:-:S02]  /*06e0*/  VIADD R21, R16, 0xf9 ;  /* 0x000000f910157836 */ /* 0x000fc40000000000 */
[C---:B------:R-:W-:Y:S01]  /*06f0*/  VIADD R19, R16.reuse, 0xfb ;  /* 0x000000fb10137836 */ /* 0x040fe20000000000 */
[----:B------:R2:W-:Y:S01]  /*0700*/  STL [R1+0x5d8], R3 ;  /* 0x0005d80301007387 */ /* 0x0005e20000100800 */
[C---:B------:R-:W-:Y:S02]  /*0710*/  VIADD R9, R16.reuse, 0xfc ;  /* 0x000000fc10097836 */ /* 0x040fe40000000000 */
[C---:B0-----:R-:W-:Y:S02]  /*0720*/  VIADD R6, R16.reuse, 0xa ;  /* 0x0000000a10067836 */ /* 0x041fe40000000000 */
[C---:B------:R-:W-:Y:S02]  /*0730*/  VIADD R24, R16.reuse, 0xfd ;  /* 0x000000fd10187836 */ /* 0x040fe40000000000 */
[C---:B-1----:R-:W-:Y:S01]  /*0740*/  VIADD R2, R16.reuse, 0xb ;  /* 0x0000000b10027836 */ /* 0x042fe20000000000 */
[----:B------:R0:W-:Y:S01]  /*0750*/  STL [R1+0x5d4], R6 ;  /* 0x0005d40601007387 */ /* 0x0001e20000100800 */
[----:B------:R-:W-:-:S02]  /*0760*/  VIADD R26, R16, 0xfe ;  /* 0x000000fe101a7836 */ /* 0x000fc40000000000 */
[C---:B--2---:R-:W-:Y:S01]  /*0770*/  VIADD R3, R16.reuse, 0xc ;  /* 0x0000000c10037836 */ /* 0x044fe20000000000 */
[----:B------:R1:W-:Y:S01]  /*0780*/  STL [R1+0x5d0], R2 ;  /* 0x0005d00201007387 */ /* 0x0003e20000100800 */
[----:B------:R-:W-:-:S03]  /*0790*/  VIADD R22, R16, 0xff ;  /* 0x000000ff10167836 */ /* 0x000fc60000000000 */
[----:B------:R2:W-:Y:S01]  /*07a0*/  STL [R1+0x5cc], R3 ;  /* 0x0005cc0301007387 */ /* 0x0005e20000100800 */
[C---:B0-----:R-:W-:Y:S02]  /*07b0*/  VIADD R6, R16.reuse, 0xd ;  /* 0x0000000d10067836 */ /* 0x041fe40000000000 */
[----:B-1----:R-:W-:-:S03]  /*07c0*/  VIADD R2, R16, 0xe ;  /* 0x0000000e10027836 */ /* 0x002fc60000000000 */
[----:B------:R0:W-:Y:S01]  /*07d0*/  STL [R1+0x5c8], R6 ;  /* 0x0005c80601007387 */ /* 0x0001e20000100800 */
[----:B--2---:R-:W-:-:S03]  /*07e0*/  VIADD R3, R16, 0xf ;  /* 0x0000000f10037836 */ /* 0x004fc60000000000 */
[----:B------:R1:W-:Y:S04]  /*07f0*/  STL [R1+0x5c4], R2 ;  /* 0x0005c40201007387 */ /* 0x0003e80000100800 */
        /* <DEDUP_REMOVED lines=22> */
[----:B--2---:R-:W-:-:S05]  /*0960*/  VIADD R3, R16, 0x1c ;  /* 0x0000001c10037836 */ /* 0x004fca0000000000 */
[----:B------:R1:W-:Y:S01]  /*0970*/  STL [R1+0x58c], R3 ;  /* 0x00058c0301007387 */ /* 0x0003e20000100800 */
[C---:B0-----:R-:W-:Y:S02]  /*0980*/  VIADD R6, R16.reuse, 0x1f ;  /* 0x0000001f10067836 */ /* 0x041fe40000000000 */
[----:B-1----:R-:W-:-:S05]  /*0990*/  VIADD R3, R16, 0x1d ;  /* 0x0000001d10037836 */ /* 0x002fca0000000000 */
[----:B------:R0:W-:Y:S04]  /*09a0*/  STL [R1+0x588], R3 ;  /* 0x0005880301007387 */ /* 0x0001e80000100800 */
        /* <DEDUP_REMOVED lines=410> */
[----:B0-----:R-:W-:Y:S02]  /*2350*/  IMAD R3, R0, 0x40, R17 ;  /* 0x0000004000037824 */ /* 0x001fe400078e0211 */
[C---:B------:R-:W-:Y:S02]  /*2360*/  VIADD R0, R16.reuse, 0xec ;  /* 0x000000ec10007836 */ /* 0x040fe40000000000 */
[C---:B-1----:R-:W-:Y:S01]  /*2370*/  VIADD R7, R16.reuse, 0xf1 ;  /* 0x000000f110077836 */ /* 0x042fe20000000000 */
[----:B------:R0:W-:Y:S01]  /*2380*/  STL [R1+0x11f8], R3 ;  /* 0x0011f80301007387 */ /* 0x0001e20000100800 */
[----:B--2---:R-:W-:-:S03]  /*2390*/  VIADD R6, R16, 0xf4 ;  /* 0x000000f410067836 */ /* 0x004fc60000000000 */
[----:B------:R1:W-:Y:S01]  /*23a0*/  STL [R1], R0 ;  /* 0x0000000001007387 */ /* 0x0003e20000100800 */
[C---:B0-----:R-:W-:Y:S02]  /*23b0*/  VIADD R3, R16.reuse, 0xfa ;  /* 0x000000fa10037836 */ /* 0x041fe40000000000 */
[----:B-1----:R-:W-:-:S05]  /*23c0*/  VIADD R0, R16, 0xf5 ;  /* 0x000000f510007836 */ /* 0x002fca0000000000 */
[----:B------:R0:W-:Y:S01]  /*23d0*/  STL [R1+0x24], R0 ;  /* 0x0000240001007387 */ /* 0x0001e20000100800 */
[----:B------:R-:W-:Y:S05]  /*23e0*/  @P0 BRA `(.L_x_0) ;  /* 0x0000000400e00947 */ /* 0x000fea0003800000 */
[----:B------:R1:W-:Y:S01]  /*23f0*/  STL [R1], RZ ;  /* 0x000000ff01007387 */ /* 0x0003e20000100800 */
[----:B0-----:R-:W-:Y:S01]  /*2400*/  IMAD.SHL.U32 R0, R14, 0x20, RZ ;  /* 0x000000200e007824 */ /* 0x001fe200078e00ff */
[----:B------:R-:W-:Y:S02]  /*2410*/  CS2R R24, SRZ ;  /* 0x0000000000187805 */ /* 0x000fe4000001ff00 */
[----:B------:R-:W-:Y:S01]  /*2420*/  CS2R R26, SRZ ;  /* 0x00000000001a7805 */ /* 0x000fe2000001ff00 */
[----:B------:R1:W-:Y:S01]  /*2430*/  STL [R1+0x4], RZ ;  /* 0x000004ff01007387 */ /* 0x0003e20000100800 */
[----:B------:R-:W-:Y:S02]  /*2440*/  CS2R R20, SRZ ;  /* 0x0000000000147805 */ /* 0x000fe4000001ff00 */
[----:B------:R-:W-:Y:S02]  /*2450*/  LOP3.LUT R0, R0, 0x400, RZ, 0xc0, !PT ;  /* 0x0000040000007812 */ /* 0x000fe400078ec0ff */
[----:B------:R-:W-:Y:S01]  /*2460*/  CS2R R22, SRZ ;  /* 0x0000000000167805 */ /* 0x000fe2000001ff00 */
[----:B------:R1:W-:Y:S01]  /*2470*/  STL [R1+0x8], RZ ;  /* 0x000008ff01007387 */ /* 0x0003e20000100800 */
[----:B------:R-:W-:-:S02]  /*2480*/  CS2R R16, SRZ ;  /* 0x0000000000107805 */ /* 0x000fc4000001ff00 */
[----:B------:R-:W-:Y:S02]  /*2490*/  CS2R R18, SRZ ;  /* 0x0000000000127805 */ /* 0x000fe4000001ff00 */
[----:B------:R-:W-:Y:S01]  /*24a0*/  CS2R R12, SRZ ;  /* 0x00000000000c7805 */ /* 0x000fe2000001ff00 */
[----:B------:R1:W-:Y:S01]  /*24b0*/  STL [R1+0xc], RZ ;  /* 0x00000cff01007387 */ /* 0x0003e20000100800 */
[----:B------:R-:W-:Y:S02]  /*24c0*/  CS2R R14, SRZ ;  /* 0x00000000000e7805 */ /* 0x000fe4000001ff00 */
[----:B------:R-:W-:Y:S02]  /*24d0*/  CS2R R8, SRZ ;  /* 0x0000000000087805 */ /* 0x000fe4000001ff00 */
[----:B------:R-:W-:Y:S01]  /*24e0*/  CS2R R10, SRZ ;  /* 0x00000000000a7805 */ /* 0x000fe2000001ff00 */
[----:B------:R1:W-:Y:S01]  /*24f0*/  STL [R1+0x10], RZ ;  /* 0x000010ff01007387 */ /* 0x0003e20000100800 */
[----:B------:R-:W-:-:S02]  /*2500*/  CS2R R4, SRZ ;  /* 0x0000000000047805 */ /* 0x000fc4000001ff00 */
[----:B------:R-:W-:Y:S01]  /*2510*/  CS2R R6, SRZ ;  /* 0x0000000000067805 */ /* 0x000fe2000001ff00 */
[----:B------:R1:W-:Y:S04]  /*2520*/  STL [R1+0x14], RZ ;  /* 0x000014ff01007387 */ /* 0x0003e80000100800 */
        /* <DEDUP_REMOVED lines=98> */
[----:B------:R1:W-:Y:S01]  /*2b50*/  STL [R1+0x11e8], R0 ;  /* 0x0011e80001007387 */ /* 0x0003e20000100800 */
[----:B------:R-:W-:Y:S05]  /*2b60*/  BRA `(.L_x_1) ;  /* 0x0000043800807947 */ /* 0x000fea0003800000 */
.L_x_0:
[----:B0-----:R-:W2:Y:S01]  /*2b70*/  LDL.LU R0, [R1+0x568] ;  /* 0x0005680001007983 */ /* 0x001ea20000300800 */
[----:B------:R-:W-:Y:S01]  /*2b80*/  IABS R8, R4 ;  /* 0x0000000400087213 */ /* 0x000fe20000000000 */
[----:B------:R-:W-:Y:S01]  /*2b90*/  IMAD.MOV.U32 R14, RZ, RZ, RZ ;  /* 0x000000ffff0e7224 */ /* 0x000fe200078e00ff */
[----:B------:R-:W-:Y:S01]  /*2ba0*/  IABS R27, R26 ;  /* 0x0000001a001b7213 */ /* 0x000fe20000000000 */
[----:B------:R0:W-:Y:S01]  /*2bb0*/  STL [R1+0x1420], R12 ;  /* 0x0014200c01007387 */ /* 0x0001e20000100800 */
[----:B------:R-:W-:Y:S01]  /*2bc0*/  ISETP.GE.AND P4, PT, R22, RZ, PT ;  /* 0x000000ff1600720c */ /* 0x000fe20003f86270 */
[----:B------:R-:W-:Y:S01]  /*2bd0*/  ULDC UR5, c[0x0][0x23c] ;  /* 0x00008f0000057ab9 */ /* 0x000fe20000000800 */
[----:B------:R-:W-:Y:S01]  /*2be0*/  ISETP.GE.AND P3, PT, R26, RZ, PT ;  /* 0x000000ff1a00720c */ /* 0x000fe20003f66270 */
[----:B------:R-:W-:Y:S01]  /*2bf0*/  ULDC.64 UR6, c[0x0][0x218] ;  /* 0x0000860000067ab9 */ /* 0x000fe20000000a00 */
[----:B------:R-:W-:Y:S01]  /*2c00*/  ULDC.64 UR10, c[0x0][0x210] ;  /* 0x00008400000a7ab9 */ /* 0x000fe20000000a00 */
[----:B0-----:R-:W3:Y:S01]  /*2c10*/  LDL R12, [R1+0x11f8] ;  /* 0x0011f800010c7983 */ /* 0x001ee20000100800 */
[----:B------:R-:W-:-:S03]  /*2c20*/  IABS R26, R9 ;  /* 0x00000009001a7213 */ /* 0x000fc60000000000 */
[----:B------:R0:W-:Y:S04]  /*2c30*/  STL [R1+0x141c], R10 ;  /* 0x00141c0a01007387 */ /* 0x0001e80000100800 */
[----:B------:R2:W-:Y:S04]  /*2c40*/  STL [R1+0x1418], R29 ;  /* 0x0014181d01007387 */ /* 0x0005e80000100800 */
[----:B------:R1:W-:Y:S01]  /*2c50*/  STL [R1+0x1324], R5 ;  /* 0x0013240501007387 */ /* 0x0003e20000100800 */
[----:B0-----:R-:W-:Y:S02]  /*2c60*/  IMAD.MOV.U32 R10, RZ, RZ, R2 ;  /* 0x000000ffff0a7224 */ /* 0x001fe400078e0002 */
[----:B------:R-:W0:Y:S08]  /*2c70*/  I2F.RP R2, R8 ;  /* 0x0000000800027306 */ /* 0x000e300000209400 */
[----:B0-----:R-:W0:Y:S02]  /*2c80*/  MUFU.RCP R2, R2 ;  /* 0x0000000200027308 */ /* 0x001e240000001000 */
[----:B0-----:R-:W-:-:S06]  /*2c90*/  VIADD R2, R2, 0xffffffe ;  /* 0x0ffffffe02027836 */ /* 0x001fcc0000000000 */
[----:B------:R-:W0:Y:S02]  /*2ca0*/  F2I.FTZ.U32.TRUNC.NTZ R15, R2 ;  /* 0x00000002000f7305 */ /* 0x000e24000021f000 */
[----:B0-----:R-:W-:-:S04]  /*2cb0*/  IMAD.MOV R2, RZ, RZ, -R15 ;  /* 0x000000ffff027224 */ /* 0x001fc800078e0a0f */
[----:B------:R-:W-:-:S04]  /*2cc0*/  IMAD R2, R2, R8, RZ ;  /* 0x0000000802027224 */ /* 0x000fc800078e02ff */
[----:B------:R-:W-:Y:S01]  /*2cd0*/  IMAD.HI.U32 R2, R15, R2, R14 ;  /* 0x000000020f027227 */ /* 0x000fe200078e000e */
[----:B------:R-:W-:-:S03]  /*2ce0*/  IABS R15, R24 ;  /* 0x00000018000f7213 */ /* 0x000fc60000000000 */
[----:B--2---:R-:W-:Y:S01]  /*2cf0*/  IMAD.MOV.U32 R29, RZ, RZ, R0 ;  /* 0x000000ffff1d7224 */ /* 0x004fe200078e0000 */
[----:B------:R-:W-:Y:S01]  /*2d00*/  IABS R0, R5 ;  /* 0x0000000500007213 */ /* 0x000fe20000000000 */
[----:B-1----:R-:W-:Y:S01]  /*2d10*/  IMAD.MOV.U32 R5, RZ, RZ, R28 ;  /* 0x000000ffff057224 */ /* 0x002fe200078e001c */
[----:B------:R-:W-:Y:S02]  /*2d20*/  IABS R28, R22 ;  /* 0x00000016001c7213 */ /* 0x000fe40000000000 */
[----:B------:R-:W0:Y:S01]  /*2d30*/  I2F.RP R16, R0 ;  /* 0x0000000000107306 */ /* 0x000e220000209400 */
[----:B---3--:R-:W-:-:S07]  /*2d40*/  ISETP.GE.AND P6, PT, R12, RZ, PT ;  /* 0x000000ff0c00720c */ /* 0x008fce0003fc6270 */
[----:B0-----:R-:W0:Y:S02]  /*2d50*/  MUFU.RCP R16, R16 ;  /* 0x0000001000107308 */ /* 0x001e240000001000 */
[----:B0-----:R-:W-:-:S06]  /*2d60*/  VIADD R16, R16, 0xffffffe ;  /* 0x0ffffffe10107836 */ /* 0x001fcc0000000000 */
[----:B------:R0:W1:Y:S02]  /*2d70*/  F2I.FTZ.U32.TRUNC.NTZ R17, R16 ;  /* 0x0000001000117305 */ /* 0x000064000021f000 */
[----:B0-----:R-:W-:Y:S02]  /*2d80*/  IABS R16, R12 ;  /* 0x0000000c00107213 */ /* 0x001fe40000000000 */
[----:B------:R-:W2:Y:S03]  /*2d90*/  LDL.LU R12, [R1+0x1420] ;  /* 0x00142000010c7983 */ /* 0x000ea60000300800 */
[----:B------:R-:W-:-:S04]  /*2da0*/  IMAD.HI.U32 R14, R2, R16, RZ ;  /* 0x00000010020e7227 */ /* 0x000fc800078e00ff */
[----:B------:R-:W-:Y:S02]  /*2db0*/  IMAD.MOV R14, RZ, RZ, -R14 ;  /* 0x000000ffff0e7224 */ /* 0x000fe400078e0a0e */
[----:B-1----:R-:W-:Y:S02]  /*2dc0*/  IMAD.MOV R2, RZ, RZ, -R17 ;  /* 0x000000ffff027224 */ /* 0x002fe400078e0a11 */
[----:B------:R-:W-:Y:S02]  /*2dd0*/  IMAD R14, R8, R14, R16 ;  /* 0x0000000e080e7224 */ /* 0x000fe400078e0210 */
[----:B------:R-:W-:Y:S02]  /*2de0*/  IMAD R2, R2, R0, RZ ;  /* 0x0000000002027224 */ /* 0x000fe400078e02ff */
[----:B------:R-:W-:Y:S01]  /*2df0*/  IMAD.MOV.U32 R16, RZ, RZ, RZ ;  /* 0x000000ffff107224 */ /* 0x000fe200078e00ff */
[----:B------:R-:W-:-:S03]  /*2e00*/  ISETP.GT.U32.AND P0, PT, R8, R14, PT ;  /* 0x0000000e0800720c */ /* 0x000fc60003f04070 */
[----:B------:R-:W-:-:S04]  /*2e10*/  IMAD.HI.U32 R2, R17, R2, R16 ;  /* 0x0000000211027227 */ /* 0x000fc800078e0010 */
[----:B------:R-:W-:Y:S02]  /*2e20*/  IMAD.MOV.U32 R16, RZ, RZ, R28 ;  /* 0x000000ffff107224 */ /* 0x000fe400078e001c */
[----:B------:R-:W-:-:S04]  /*2e30*/  IMAD.HI.U32 R17, R2, R27, RZ ;  /* 0x0000001b02117227 */ /* 0x000fc800078e00ff */
[----:B------:R-:W-:Y:S01]  /*2e40*/  @!P0 IMAD.IADD R14, R14, 0x1, -R8 ;  /* 0x000000010e0e8824 */ /* 0x000fe200078e0a08 */
[----:B------:R-:W-:Y:S01]  /*2e50*/  ISETP.GE.AND P0, PT, R24, RZ, PT ;  /* 0x000000ff1800720c */ /* 0x000fe20003f06270 */
[----:B------:R-:W-:-:S03]  /*2e60*/  IMAD.HI.U32 R22, R2, R16, RZ ;  /* 0x0000001002167227 */ /* 0x000fc600078e00ff */
[----:B------:R-:W-:Y:S01]  /*2e70*/  ISETP.GT.U32.AND P1, PT, R8, R14, PT ;  /* 0x0000000e0800720c */ /* 0x000fe20003f24070 */
[----:B------:R-:W-:Y:S02]  /*2e80*/  IMAD.MOV R22, RZ, RZ, -R22 ;  /* 0x000000ffff167224 */ /* 0x000fe400078e0a16 */
[----:B------:R-:W-:-:S04]  /*2e90*/  IMAD.HI.U32 R28, R2, R15, RZ ;  /* 0x0000000f021c7227 */ /* 0x000fc800078e00ff */
[----:B------:R-:W-:Y:S02]  /*2ea0*/  IMAD.MOV R17, RZ, RZ, -R17 ;  /* 0x000000ffff117224 */ /* 0x000fe400078e0a11 */
[C---:B------:R-:W-:Y:S02]  /*2eb0*/  IMAD R16, R0.reuse, R22, R16 ;  /* 0x0000001600107224 */ /* 0x040fe400078e0210 */
[----:B------:R-:W-:Y:S02]  /*2ec0*/  IMAD.MOV R28, RZ, RZ, -R28 ;  /* 0x000000ffff1c7224 */ /* 0x000fe400078e0a1c */
[C---:B------:R-:W-:Y:S01]  /*2ed0*/  IMAD R17, R0.reuse, R17, R27 ;  /* 0x0000001100117224 */ /* 0x040fe200078e021b */
[C---:B------:R-:W-:Y:S01]  /*2ee0*/  ISETP.GT.U32.AND P2, PT, R0.reuse, R16, PT ;  /* 0x000000100000720c */ /* 0x040fe20003f44070 */
[----:B------:R-:W-:Y:S02]  /*2ef0*/  IMAD R15, R0, R28, R15 ;  /* 0x0000001c000f7224 */ /* 0x000fe400078e020f */
[----:B------:R-:W-:Y:S01]  /*2f00*/  @!P1 IMAD.IADD R14, R14, 0x1, -R8 ;  /* 0x000000010e0e9824 */ /* 0x000fe200078e0a08 */
[----:B------:R-:W-:Y:S01]  /*2f10*/  ISETP.GT.U32.AND P1, PT, R0, R17, PT ;  /* 0x000000110000720c */ /* 0x000fe20003f24070 */
[----:B------:R-:W-:Y:S01]  /*2f20*/  IMAD.HI.U32 R24, R2, R26, RZ ;  /* 0x0000001a02187227 */ /* 0x000fe200078e00ff */
[----:B------:R-:W-:-:S03]  /*2f30*/  ISETP.GT.U32.AND P5, PT, R0, R15, PT ;  /* 0x0000000f0000720c */ /* 0x000fc60003fa4070 */
[----:B------:R-:W-:Y:S01]  /*2f40*/  IMAD.MOV.U32 R28, RZ, RZ, R14 ;  /* 0x000000ffff1c7224 */ /* 0x000fe200078e000e */
[----:B------:R-:W-:Y:S01]  /*2f50*/  IABS R22, R3 ;  /* 0x0000000300167213 */ /* 0x000fe20000000000 */
[----:B------:R-:W-:Y:S02]  /*2f60*/  IMAD.MOV R24, RZ, RZ, -R24 ;  /* 0x000000ffff187224 */ /* 0x000fe400078e0a18 */
[----:B------:R-:W-:Y:S01]  /*2f70*/  @!P6 IMAD.MOV R28, RZ, RZ, -R28 ;  /* 0x000000ffff1ce224 */ /* 0x000fe200078e0a1c */
[----:B------:R-:W-:Y:S02]  /*2f80*/  ISETP.NE.AND P6, PT, R4, RZ, PT ;  /* 0x000000ff0400720c */ /* 0x000fe40003fc5270 */
[----:B------:R-:W-:Y:S01]  /*2f90*/  IABS R27, R19 ;  /* 0x00000013001b7213 */ /* 0x000fe20000000000 */
[----:B------:R-:W-:-:S04]  /*2fa0*/  IMAD.HI.U32 R14, R2, R22, RZ ;  /* 0x00000016020e7227 */ /* 0x000fc800078e00ff */
[----:B------:R-:W-:Y:S02]  /*2fb0*/  @!P2 IMAD.IADD R16, R16, 0x1, -R0 ;  /* 0x000000011010a824 */ /* 0x000fe400078e0a00 */
[C---:B------:R-:W-:Y:S02]  /*2fc0*/  IMAD R26, R0.reuse, R24, R26 ;  /* 0x00000018001a7224 */ /* 0x040fe400078e021a */
[----:B------:R-:W-:Y:S02]  /*2fd0*/  @!P1 IMAD.IADD R17, R17, 0x1, -R0 ;  /* 0x0000000111119824 */ /* 0x000fe400078e0a00 */
[----:B------:R-:W-:Y:S01]  /*2fe0*/  IMAD.MOV.U32 R8, RZ, RZ, R27 ;  /* 0x000000ffff087224 */ /* 0x000fe200078e001b */
[----:B------:R-:W-:Y:S01]  /*2ff0*/  IABS R27, R21 ;  /* 0x00000015001b7213 */ /* 0x000fe20000000000 */
[----:B------:R-:W-:Y:S01]  /*3000*/  IMAD.MOV R14, RZ, RZ, -R14 ;  /* 0x000000ffff0e7224 */ /* 0x000fe200078e0a0e */
[C---:B------:R-:W-:Y:S01]  /*3010*/  ISETP.GT.U32.AND P2, PT, R0.reuse, R16, PT ;  /* 0x000000100000720c */ /* 0x040fe20003f44070 */
[----:B------:R-:W-:Y:S01]  /*3020*/  @!P5 IMAD.IADD R15, R15, 0x1, -R0 ;  /* 0x000000010f0fd824 */ /* 0x000fe200078e0a00 */
[----:B------:R-:W-:Y:S01]  /*3030*/  ISETP.GT.U32.AND P1, PT, R0, R17, PT ;  /* 0x000000110000720c */ /* 0x000fe20003f24070 */
[----:B------:R-:W-:Y:S01]  /*3040*/  IMAD.HI.U32 R24, R2, R8, RZ ;  /* 0x0000000802187227 */ /* 0x000fe200078e00ff */
[----:B------:R-:W-:-:S02]  /*3050*/  ISETP.GT.U32.AND P5, PT, R0, R26, PT ;  /* 0x0000001a0000720c */ /* 0x000fc40003fa4070 */
[----:B------:R-:W-:Y:S01]  /*3060*/  @!P6 LOP3.LUT R28, RZ, R4, RZ, 0x33, !PT ;  /* 0x00000004ff1ce212 */ /* 0x000fe200078e33ff */
[C---:B------:R-:W-:Y:S01]  /*3070*/  IMAD R14, R0.reuse, R14, R22 ;  /* 0x0000000e000e7224 */ /* 0x040fe200078e0216 */
[----:B------:R-:W-:Y:S01]  /*3080*/  ISETP.GT.U32.AND P6, PT, R0, R15, PT ;  /* 0x0000000f0000720c */ /* 0x000fe20003fc4070 */
[----:B------:R-:W-:-:S04]  /*3090*/  IMAD.HI.U32 R22, R2, R27, RZ ;  /* 0x0000001b02167227 */ /* 0x000fc800078e00ff */
[----:B------:R-:W-:Y:S01]  /*30a0*/  IMAD.MOV R24, RZ, RZ, -R24 ;  /* 0x000000ffff187224 */ /* 0x000fe200078e0a18 */
[----:B------:R-:W-:Y:S01]  /*30b0*/  IABS R4, R23 ;  /* 0x0000001700047213 */ /* 0x000fe20000000000 */
[----:B------:R-:W-:Y:S02]  /*30c0*/  IMAD.MOV R22, RZ, RZ, -R22 ;  /* 0x000000ffff167224 */ /* 0x000fe400078e0a16 */
[C---:B------:R-:W-:Y:S02]  /*30d0*/  IMAD R8, R0.reuse, R24, R8 ;  /* 0x0000001800087224 */ /* 0x040fe400078e0208 */
[----:B------:R-:W-:Y:S02]  /*30e0*/  IMAD R22, R0, R22, R27 ;  /* 0x0000001600167224 */ /* 0x000fe400078e021b */
[--C-:B------:R-:W-:Y:S01]  /*30f0*/  @!P2 IMAD.IADD R16, R16, 0x1, -R0.reuse ;  /* 0x000000011010a824 */ /* 0x100fe200078e0a00 */
[C---:B------:R-:W-:Y:S01]  /*3100*/  ISETP.GT.U32.AND P2, PT, R0.reuse, R8, PT ;  /* 0x000000080000720c */ /* 0x040fe20003f44070 */
[--C-:B------:R-:W-:Y:S01]  /*3110*/  @!P1 IMAD.IADD R17, R17, 0x1, -R0.reuse ;  /* 0x0000000111119824 */ /* 0x100fe200078e0a00 */
[----:B------:R-:W-:Y:S01]  /*3120*/  ISETP.GT.U32.AND P1, PT, R0, R14, PT ;  /* 0x0000000e0000720c */ /* 0x000fe20003f24070 */
[----:B------:R-:W-:-:S02]  /*3130*/  @!P5 IMAD.IADD R26, R26, 0x1, -R0 ;  /* 0x000000011a1ad824 */ /* 0x000fc400078e0a00 */
[----:B------:R-:W-:Y:S01]  /*3140*/  IMAD.HI.U32 R27, R2, R4, RZ ;  /* 0x00000004021b7227 */ /* 0x000fe200078e00ff */
[----:B------:R-:W-:Y:S02]  /*3150*/  IABS R24, R20 ;  /* 0x0000001400187213 */ /* 0x000fe40000000000 */
[C---:B------:R-:W-:Y:S01]  /*3160*/  ISETP.GT.U32.AND P5, PT, R0.reuse, R22, PT ;  /* 0x000000160000720c */ /* 0x040fe20003fa4070 */
[----:B------:R-:W-:Y:S01]  /*3170*/  @!P6 IMAD.IADD R15, R15, 0x1, -R0 ;  /* 0x000000010f0fe824 */ /* 0x000fe200078e0a00 */
[C---:B------:R-:W-:Y:S01]  /*3180*/  ISETP.GT.U32.AND P6, PT, R0.reuse, R26, PT ;  /* 0x0000001a0000720c */ /* 0x040fe20003fc4070 */
[----:B------:R-:W-:Y:S01]  /*3190*/  IMAD.MOV R27, RZ, RZ, -R27 ;  /* 0x000000ffff1b7224 */ /* 0x000fe200078e0a1b */
[----:B------:R0:W-:Y:S03]  /*31a0*/  STL [R1+0x440], R28 ;  /* 0x0004401c01007387 */ /* 0x0001e60000100800 */
[----:B------:R-:W-:-:S02]  /*31b0*/  IMAD R4, R0, R27, R4 ;  /* 0x0000001b00047224 */ /* 0x000fc400078e0204 */
[----:B------:R-:W-:Y:S02]  /*31c0*/  IMAD.MOV.U32 R27, RZ, RZ, R10 ;  /* 0x000000ffff1b7224 */ /* 0x000fe400078e000a */
[----:B------:R-:W-:Y:S02]  /*31d0*/  IMAD.MOV.U32 R10, RZ, RZ, R16 ;  /* 0x000000ffff0a7224 */ /* 0x000fe400078e0010 */
[----:B0-----:R-:W-:-:S04]  /*31e0*/  IMAD.HI.U32 R28, R2, R24, RZ ;  /* 0x00000018021c7227 */ /* 0x001fc800078e00ff */
[----:B------:R-:W-:Y:S02]  /*31f0*/  IMAD.MOV R28, RZ, RZ, -R28 ;  /* 0x000000ffff1c7224 */ /* 0x000fe400078e0a1c */
[----:B------:R-:W-:Y:S02]  /*3200*/  IMAD.MOV.U32 R16, RZ, RZ, R29 ;  /* 0x000000ffff107224 */ /* 0x000fe400078e001d */
[--C-:B------:R-:W-:Y:S01]  /*3210*/  @!P2 IMAD.IADD R8, R8, 0x1, -R0.reuse ;  /* 0x000000010808a824 */ /* 0x100fe200078e0a00 */
[----:B------:R-:W-:Y:S01]  /*3220*/  ISETP.GE.AND P2, PT, R9, RZ, PT ;  /* 0x000000ff0900720c */ /* 0x000fe20003f46270 */
[----:B------:R-:W-:Y:S02]  /*3230*/  IMAD.MOV.U32 R29, RZ, RZ, R17 ;  /* 0x000000ffff1d7224 */ /* 0x000fe400078e0011 */
[----:B------:R-:W-:Y:S01]  /*3240*/  @!P1 IMAD.IADD R14, R14, 0x1, -R0 ;  /* 0x000000010e0e9824 */ /* 0x000fe200078e0a00 */
[----:B------:R-:W-:Y:S01]  /*3250*/  ISETP.GE.AND P1, PT, R19, RZ, PT ;  /* 0x000000ff1300720c */ /* 0x000fe20003f26270 */
[----:B------:R-:W-:Y:S01]  /*3260*/  @!P4 IMAD.MOV R10, RZ, RZ, -R10 ;  /* 0x000000ffff0ac224 */ /* 0x000fe200078e0a0a */
[----:B------:R-:W3:Y:S01]  /*3270*/  LDL.LU R19, [R1+0x5a0] ;  /* 0x0005a00001137983 */ /* 0x000ee20000300800 */
[----:B------:R-:W-:-:S02]  /*3280*/  IMAD R24, R0, R28, R24 ;  /* 0x0000001c00187224 */ /* 0x000fc400078e0218 */
[--C-:B------:R-:W-:Y:S01]  /*3290*/  @!P5 IMAD.IADD R22, R22, 0x1, -R0.reuse ;  /* 0x000000011616d824 */ /* 0x100fe200078e0a00 */
[----:B------:R-:W4:Y:S01]  /*32a0*/  LDL.LU R28, [R1+0x5a4] ;  /* 0x0005a400011c7983 */ /* 0x000f220000300800 */
[----:B------:R-:W-:Y:S02]  /*32b0*/  @!P3 IMAD.MOV R29, RZ, RZ, -R29 ;  /* 0x000000ffff1db224 */ /* 0x000fe400078e0a1d */
[----:B------:R-:W-:Y:S01]  /*32c0*/  @!P6 IMAD.IADD R26, R26, 0x1, -R0 ;  /* 0x000000011a1ae824 */ /* 0x000fe200078e0a00 */
[----:B------:R-:W2:Y:S01]  /*32d0*/  LDL.LU R17, [R1+0x58c] ;  /* 0x00058c0001117983 */ /* 0x000ea20000300800 */
[C---:B------:R-:W-:Y:S02]  /*32e0*/  ISETP.GT.U32.AND P6, PT, R0.reuse, R8, PT ;  /* 0x000000080000720c */ /* 0x040fe40003fc4070 */
[C---:B------:R-:W-:Y:S01]  /*32f0*/  ISETP.GT.U32.AND P5, PT, R0.reuse, R14, PT ;  /* 0x0000000e0000720c */ /* 0x040fe20003fa4070 */
[----:B------:R0:W-:Y:S01]  /*3300*/  STL [R1+0x4bc], R10 ;  /* 0x0004bc0a01007387 */ /* 0x0001e20000100800 */
[----:B------:R-:W-:-:S02]  /*3310*/  ISETP.GT.U32.AND P4, PT, R0, R22, PT ;  /* 0x000000160000720c */ /* 0x000fc40003f84070 */
[----:B------:R-:W-:Y:S01]  /*3320*/  ISETP.GT.U32.AND P3, PT, R0, R24, PT ;  /* 0x000000180000720c */ /* 0x000fe20003f64070 */
[----:B0-----:R-:W-:Y:S02]  /*3330*/  IMAD.MOV.U32 R10, RZ, RZ, R15 ;  /* 0x000000ffff0a7224 */ /* 0x001fe400078e000f */
[----:B------:R-:W3:Y:S04]  /*3340*/  LDL.LU R15, [R1+0x194] ;  /* 0x00019400010f7983 */ /* 0x000ee80000300800 */
[----:B------:R0:W-:Y:S01]  /*3350*/  STL [R1+0x4b8], R29 ;  /* 0x0004b81d01007387 */ /* 0x0001e20000100800 */
[----:B------:R-:W-:Y:S02]  /*3360*/  @!P0 IMAD.MOV R10, RZ, RZ, -R10 ;  /* 0x000000ffff0a8224 */ /* 0x000fe400078e0a0a */
[----:B0-----:R-:W-:-:S02]  /*3370*/  IMAD.MOV.U32 R29, RZ, RZ, R26 ;  /* 0x000000ffff1d7224 */ /* 0x001fc400078e001a */
[----:B------:R-:W4:Y:S02]  /*3380*/  LDL.LU R26, [R1+0x544] ;  /* 0x00054400011a7983 */ /* 0x000f240000300800 */
[----:B------:R-:W-:Y:S02]  /*3390*/  @!P2 IMAD.MOV R29, RZ, RZ, -R29 ;  /* 0x000000ffff1da224 */ /* 0x000fe400078e0a1d */
[----:B------:R0:W-:Y:S01]  /*33a0*/  STL [R1+0x4b4], R10 ;  /* 0x0004b40a01007387 */ /* 0x0001e20000100800 */
[--C-:B------:R-:W-:Y:S01]  /*33b0*/  @!P6 IMAD.IADD R8, R8, 0x1, -R0.reuse ;  /* 0x000000010808e824 */ /* 0x100fe200078e0a00 */
[----:B------:R-:W-:Y:S01]  /*33c0*/  ISETP.GE.AND P6, PT, R21, RZ, PT ;  /* 0x000000ff1500720c */ /* 0x000fe20003fc6270 */
[--C-:B------:R-:W-:Y:S01]  /*33d0*/  @!P5 IMAD.IADD R14, R14, 0x1, -R0.reuse ;  /* 0x000000010e0ed824 */ /* 0x100fe200078e0a00 */
[----:B------:R-:W-:Y:S01]  /*33e0*/  ISETP.GE.AND P5, PT, R20, RZ, PT ;  /* 0x000000ff1400720c */ /* 0x000fe20003fa6270 */
[--C-:B------:R-:W-:Y:S01]  /*33f0*/  @!P4 IMAD.IADD R22, R22, 0x1, -R0.reuse ;  /* 0x000000011616c824 */ /* 0x100fe200078e0a00 */
[----:B------:R-:W-:Y:S01]  /*3400*/  ISETP.GE.AND P4, PT, R23, RZ, PT ;  /* 0x000000ff1700720c */ /* 0x000fe20003f86270 */
[----:B0-----:R-:W2:Y:S01]  /*3410*/  LDL.LU R10, [R1+0x141c] ;  /* 0x00141c00010a7983 */ /* 0x001ea20000300800 */
[----:B------:R-:W-:-:S03]  /*3420*/  @!P3 IMAD.IADD R24, R24, 0x1, -R0 ;  /* 0x000000011818b824 */ /* 0x000fc600078e0a00 */
[----:B------:R0:W-:Y:S01]  /*3430*/  STL [R1+0x4b0], R29 ;  /* 0x0004b01d01007387 */ /* 0x0001e20000100800 */
[----:B------:R-:W-:Y:S02]  /*3440*/  IABS R9, R25 ;  /* 0x0000001900097213 */ /* 0x000fe40000000000 */
[----:B------:R-:W-:Y:S01]  /*3450*/  ISETP.GE.AND P3, PT, R25, RZ, PT ;  /* 0x000000ff1900720c */ /* 0x000fe20003f66270 */
[----:B0-----:R-:W2:Y:S04]  /*3460*/  LDL.LU R29, [R1+0x1418] ;  /* 0x00141800011d7983 */ /* 0x001ea80000300800 */
[----:B------:R-:W2:Y:S04]  /*3470*/  LDL.LU R21, [R1+0x590] ;  /* 0x0005900001157983 */ /* 0x000ea80000300800 */
[----:B------:R-:W2:Y:S04]  /*3480*/  LDL.LU R20, [R1+0x570] ;  /* 0x0005700001147983 */ /* 0x000ea80000300800 */
[----:B------:R-:W4:Y:S04]  /*3490*/  LDL.LU R23, [R1+0x59c] ;  /* 0x00059c0001177983 */ /* 0x000f280000300800 */
[----:B------:R-:W2:Y:S01]  /*34a0*/  LDL.LU R25, [R1+0x24] ;  /* 0x0000240001197983 */ /* 0x000ea20000300800 */
[----:B------:R-:W-:-:S02]  /*34b0*/  ISETP.GE.AND P0, PT, R3, RZ, PT ;  /* 0x000000ff0300720c */ /* 0x000fc40003f06270 */
[C---:B------:R-:W-:Y:S01]  /*34c0*/  ISETP.GT.U32.AND P2, PT, R0.reuse, R4, PT ;  /* 0x000000040000720c */ /* 0x040fe20003f44070 */
[----:B------:R-:W-:Y:S01]  /*34d0*/  @!P1 IMAD.MOV R8, RZ, RZ, -R8 ;  /* 0x000000ffff089224 */ /* 0x000fe200078e0a08 */
[----:B------:R-:W-:Y:S01]  /*34e0*/  ISETP.GT.U32.AND P1, PT, R0, R24, PT ;  /* 0x000000180000720c */ /* 0x000fe20003f24070 */
[----:B------:R-:W-:-:S03]  /*34f0*/  IMAD.HI.U32 R3, R2, R9, RZ ;  /* 0x0000000902037227 */ /* 0x000fc600078e00ff */
[----:B------:R0:W-:Y:S05]  /*3500*/  STL [R1+0x4ac], R8 ;  /* 0x0004ac0801007387 */ /* 0x0001ea0000100800 */
[----:B------:R-:W-:Y:S02]  /*3510*/  @!P0 IMAD.MOV R14, RZ, RZ, -R14 ;  /* 0x000000ffff0e8224 */ /* 0x000fe400078e0a0e */
[----:B------:R-:W-:Y:S02]  /*3520*/  IMAD.MOV R3, RZ, RZ, -R3 ;  /* 0x000000ffff037224 */ /* 0x000fe400078e0a03 */
[----:B------:R-:W-:Y:S01]  /*3530*/  @!P2 IMAD.IADD R4, R4, 0x1, -R0 ;  /* 0x000000010404a824 */ /* 0x000fe200078e0a00 */
[----:B------:R1:W-:Y:S01]  /*3540*/  STL [R1+0x4a8], R14 ;  /* 0x0004a80e01007387 */ /* 0x0003e20000100800 */
[----:B------:R-:W-:Y:S01]  /*3550*/  IMAD R3, R0, R3, R9 ;  /* 0x0000000300037224 */ /* 0x000fe200078e0209 */
[----:B0-----:R-:W-:-:S02]  /*3560*/  IABS R8, R6 ;  /* 0x0000000600087213 */ /* 0x001fc40000000000 */
[----:B------:R-:W-:Y:S01]  /*3570*/  ISETP.GT.U32.AND P2, PT, R0, R4, PT ;  /* 0x000000040000720c */ /* 0x000fe20003f44070 */
[----:B-1----:R-:W-:-:S04]  /*3580*/  IMAD.MOV.U32 R14, RZ, RZ, R22 ;  /* 0x000000ffff0e7224 */ /* 0x002fc800078e0016 */
[----:B------:R-:W-:Y:S02]  /*3590*/  @!P6 IMAD.MOV R14, RZ, RZ, -R14 ;  /* 0x000000ffff0ee224 */ /* 0x000fe400078e0a0e */
[--C-:B------:R-:W-:Y:S01]  /*35a0*/  @!P1 IMAD.IADD R24, R24, 0x1, -R0.reuse ;  /* 0x0000000118189824 */ /* 0x100fe200078e0a00 */
[----:B------:R-:W-:Y:S02]  /*35b0*/  ISETP.GE.AND P1, PT, R6, RZ, PT ;  /* 0x000000ff0600720c */ /* 0x000fe40003f26270 */
[----:B------:R0:W-:Y:S03]  /*35c0*/  STL [R1+0x4a0], R14 ;  /* 0x0004a00e01007387 */ /* 0x0001e60000100800 */
[----:B------:R-:W-:Y:S02]  /*35d0*/  @!P2 IMAD.IADD R4, R4, 0x1, -R0 ;  /* 0x000000010404a824 */ /* 0x000fe400078e0a00 */
[----:B------:R-:W-:Y:S01]  /*35e0*/  @!P5 IMAD.MOV R24, RZ, RZ, -R24 ;  /* 0x000000ffff18d224 */ /* 0x000fe200078e0a18 */
[----:B------:R-:W-:-:S04]  /*35f0*/  ISETP.GT.U32.AND P6, PT, R0, R3, PT ;  /* 0x000000030000720c */ /* 0x000fc80003fc4070 */
[----:B------:R1:W-:Y:S09]  /*3600*/  STL [R1+0x498], R24 ;  /* 0x0004981801007387 */ /* 0x0003f20000100800 */
[----:B------:R-:W-:-:S05]  /*3610*/  @!P6 IMAD.IADD R3, R3, 0x1, -R0 ;  /* 0x000000010303e824 */ /* 0x000fca00078e0a00 */
[----:B------:R-:W-:-:S13]  /*3620*/  ISETP.GT.U32.AND P6, PT, R0, R3, PT ;  /* 0x000000030000720c */ /* 0x000fda0003fc4070 */
[----:B------:R-:W-:-:S04]  /*3630*/  @!P6 IMAD.IADD R3, R3, 0x1, -R0 ;  /* 0x000000010303e824 */ /* 0x000fc800078e0a00 */
[----:B------:R-:W-:Y:S02]  /*3640*/  @!P3 IMAD.MOV R3, RZ, RZ, -R3 ;  /* 0x000000ffff03b224 */ /* 0x000fe400078e0a03 */
[----:B---3--:R-:W-:Y:S01]  /*3650*/  IMAD.MOV.U32 R22, RZ, RZ, R15 ;  /* 0x000000ffff167224 */ /* 0x008fe200078e000f */
[----:B------:R-:W-:-:S05]  /*3660*/  IABS R15, R11 ;  /* 0x0000000b000f7213 */ /* 0x000fca0000000000 */
[----:B------:R-:W-:Y:S02]  /*3670*/  IMAD.MOV.U32 R6, RZ, RZ, R15 ;  /* 0x000000ffff067224 */ /* 0x000fe400078e000f */
[----:B------:R-:W-:-:S04]  /*3680*/  IMAD.HI.U32 R15, R2, R8, RZ ;  /* 0x00000008020f7227 */ /* 0x000fc800078e00ff */
[----:B------:R-:W-:-:S04]  /*3690*/  IMAD.MOV R15, RZ, RZ, -R15 ;  /* 0x000000ffff0f7224 */ /* 0x000fc800078e0a0f */
[----:B------:R-:W-:Y:S02]  /*36a0*/  IMAD R8, R0, R15, R8 ;  /* 0x0000000f00087224 */ /* 0x000fe400078e0208 */
[----:B------:R-:W-:Y:S02]  /*36b0*/  IMAD.MOV.U32 R15, RZ, RZ, R22 ;  /* 0x000000ffff0f7224 */ /* 0x000fe400078e0016 */
[----:B------:R-:W-:-:S04]  /*36c0*/  IMAD.MOV.U32 R22, RZ, RZ, R4 ;  /* 0x000000ffff167224 */ /* 0x000fc800078e0004 */
[----:B------:R-:W-:Y:S01]  /*36d0*/  @!P4 IMAD.MOV R22, RZ, RZ, -R22 ;  /* 0x000000ffff16c224 */ /* 0x000fe200078e0a16 */
[----:B------:R-:W-:Y:S02]  /*36e0*/  ISETP.GT.U32.AND P4, PT, R0, R8, PT ;  /* 0x000000080000720c */ /* 0x000fe40003f84070 */
[----:B------:R-:W-:Y:S02]  /*36f0*/  IABS R4, R7 ;  /* 0x0000000700047213 */ /* 0x000fe40000000000 */
[----:B--2---:R-:W-:-:S05]  /*3700*/  IABS R9, R25 ;  /* 0x0000001900097213 */ /* 0x004fca0000000000 */
[----:B0-----:R-:W-:-:S04]  /*3710*/  IMAD.HI.U32 R14, R2, R9, RZ ;  /* 0x00000009020e7227 */ /* 0x001fc800078e00ff */
[----:B------:R-:W-:-:S04]  /*3720*/  IMAD.MOV R14, RZ, RZ, -R14 ;  /* 0x000000ffff0e7224 */ /* 0x000fc800078e0a0e */
[----:B------:R-:W-:-:S05]  /*3730*/  IMAD R9, R0, R14, R9 ;  /* 0x0000000e00097224 */ /* 0x000fca00078e0209 */
[----:B------:R-:W-:Y:S02]  /*3740*/  ISETP.GT.U32.AND P5, PT, R0, R9, PT ;  /* 0x000000090000720c */ /* 0x000fe40003fa4070 */
[----:B------:R-:W-:Y:S01]  /*3750*/  ISETP.GE.AND P0, PT, R25, RZ, PT ;  /* 0x000000ff1900720c */ /* 0x000fe20003f06270 */
[----:B------:R-:W-:Y:S01]  /*3760*/  IMAD.MOV.U32 R25, RZ, RZ, R16 ;  /* 0x000000ffff197224 */ /* 0x000fe200078e0010 */
[----:B------:R0:W-:Y:S01]  /*3770*/  STL [R1+0x494], R22 ;  /* 0x0004941601007387 */ /* 0x0001e20000100800 */
[----:B------:R-:W-:-:S03]  /*3780*/  @!P4 IMAD.IADD R8, R8, 0x1, -R0 ;  /* 0x000000010808c824 */ /* 0x000fc600078e0a00 */
[----:B-1----:R-:W2:Y:S05]  /*3790*/  LDL.LU R24, [R1] ;  /* 0x0000000001187983 */ /* 0x002eaa0000300800 */
[----:B------:R-:W-:Y:S02]  /*37a0*/  @!P5 IMAD.IADD R9, R9, 0x1, -R0 ;  /* 0x000000010909d824 */ /* 0x000fe400078e0a00 */
[----:B0-----:R-:W-:Y:S02]  /*37b0*/  IMAD.MOV.U32 R22, RZ, RZ, R25 ;  /* 0x000000ffff167224 */ /* 0x001fe400078e0019 */
[----:B----4-:R-:W-:Y:S01]  /*37c0*/  IMAD.MOV.U32 R25, RZ, RZ, R23 ;  /* 0x000000ffff197224 */ /* 0x010fe200078e0017 */
[----:B------:R-:W-:Y:S01]  /*37d0*/  ISETP.GT.U32.AND P4, PT, R0, R9, PT ;  /* 0x000000090000720c */ /* 0x000fe20003f84070 */
[----:B------:R-:W-:-:S02]  /*37e0*/  IMAD.MOV.U32 R23, RZ, RZ, R26 ;  /* 0x000000ffff177224 */ /* 0x000fc400078e001a */
[----:B------:R-:W-:Y:S02]  /*37f0*/  IMAD.MOV.U32 R26, RZ, RZ, R17 ;  /* 0x000000ffff1a7224 */ /* 0x000fe400078e0011 */
[----:B------:R-:W-:-:S04]  /*3800*/  IMAD.HI.U32 R17, R2, R4, RZ ;  /* 0x0000000402117227 */ /* 0x000fc800078e00ff */
[----:B------:R-:W-:-:S04]  /*3810*/  IMAD.MOV R17, RZ, RZ, -R17 ;  /* 0x000000ffff117224 */ /* 0x000fc800078e0a11 */
[----:B------:R-:W-:Y:S02]  /*3820*/  IMAD R4, R0, R17, R4 ;  /* 0x0000001100047224 */ /* 0x000fe400078e0204 */
[----:B------:R-:W-:-:S03]  /*3830*/  @!P4 IMAD.IADD R9, R9, 0x1, -R0 ;  /* 0x000000010909c824 */ /* 0x000fc600078e0a00 */
[----:B------:R-:W-:Y:S01]  /*3840*/  ISETP.GT.U32.AND P4, PT, R0, R4, PT ;  /* 0x000000040000720c */ /* 0x000fe20003f84070 */
[----:B------:R0:W-:Y:S04]  /*3850*/  STL [R1+0x1414], R12 ;  /* 0x0014140c01007387 */ /* 0x0001e80000100800 */
[----:B------:R-:W-:Y:S08]  /*3860*/  STL [R1+0x490], R3 ;  /* 0x0004900301007387 */ /* 0x000ff00000100800 */
[----:B------:R-:W-:Y:S01]  /*3870*/  @!P4 IMAD.IADD R4, R4, 0x1, -R0 ;  /* 0x000000010404c824 */ /* 0x000fe200078e0a00 */
[----:B------:R-:W-:-:S02]  /*3880*/  ISETP.GE.AND P4, PT, R7, RZ, PT ;  /* 0x000000ff0700720c */ /* 0x000fc40003f86270 */
[----:B------:R-:W3:Y:S01]  /*3890*/  LDL R7, [R1+0x18] ;  /* 0x0000180001077983 */ /* 0x000ee20000100800 */
[----:B------:R-:W-:Y:S02]  /*38a0*/  IABS R16, R18 ;  /* 0x0000001200107213 */ /* 0x000fe40000000000 */
[----:B------:R-:W-:Y:S01]  /*38b0*/  ISETP.GE.AND P2, PT, R11, RZ, PT ;  /* 0x000000ff0b00720c */ /* 0x000fe20003f46270 */
[----:B------:R-:W-:-:S04]  /*38c0*/  IMAD.HI.U32 R11, R2, R6, RZ ;  /* 0x00000006020b7227 */ /* 0x000fc800078e00ff */
[----:B------:R-:W-:-:S04]  /*38d0*/  IMAD.HI.U32 R14, R2, R16, RZ ;  /* 0x00000010020e7227 */ /* 0x000fc800078e00ff */
[----:B------:R-:W-:Y:S02]  /*38e0*/  IMAD.MOV R11, RZ, RZ, -R11 ;  /* 0x000000ffff0b7224 */ /* 0x000fe400078e0a0b */
[----:B------:R-:W-:Y:S02]  /*38f0*/  IMAD.MOV R14, RZ, RZ, -R14 ;  /* 0x000000ffff0e7224 */ /* 0x000fe400078e0a0e */
[C---:B------:R-:W-:Y:S01]  /*3900*/  IMAD R6, R0.reuse, R11, R6 ;  /* 0x0000000b00067224 */ /* 0x040fe200078e0206 */
[----:B------:R-:W-:Y:S01]  /*3910*/  IABS R11, R13 ;  /* 0x0000000d000b7213 */ /* 0x000fe20000000000 */
[C---:B------:R-:W-:Y:S01]  /*3920*/  IMAD R16, R0.reuse, R14, R16 ;  /* 0x0000000e00107224 */ /* 0x040fe200078e0210 */
[----:B------:R-:W-:Y:S01]  /*3930*/  IABS R14, R12 ;  /* 0x0000000c000e7213 */ /* 0x000fe20000000000 */
[----:B0-----:R-:W-:Y:S01]  /*3940*/  IMAD.MOV.U32 R12, RZ, RZ, R15 ;  /* 0x000000ffff0c7224 */ /* 0x001fe200078e000f */
[----:B------:R-:W-:Y:S01]  /*3950*/  ISETP.GT.U32.AND P6, PT, R0, R6, PT ;  /* 0x000000060000720c */ /* 0x000fe20003fc4070 */
[----:B------:R-:W-:Y:S01]  /*3960*/  IMAD.HI.U32 R15, R2, R11, RZ ;  /* 0x0000000b020f7227 */ /* 0x000fe200078e00ff */
[----:B------:R-:W-:-:S02]  /*3970*/  ISETP.GT.U32.AND P3, PT, R0, R8, PT ;  /* 0x000000080000720c */ /* 0x000fc40003f64070 */
[----:B------:R-:W-:Y:S01]  /*3980*/  ISETP.GT.U32.AND P5, PT, R0, R16, PT ;  /* 0x000000100000720c */ /* 0x000fe20003fa4070 */
[----:B------:R-:W-:-:S04]  /*3990*/  IMAD.MOV R15, RZ, RZ, -R15 ;  /* 0x000000ffff0f7224 */ /* 0x000fc800078e0a0f */
[----:B------:R-:W-:-:S04]  /*39a0*/  IMAD R11, R0, R15, R11 ;  /* 0x0000000f000b7224 */ /* 0x000fc800078e020b */
[--C-:B------:R-:W-:Y:S02]  /*39b0*/  @!P6 IMAD.IADD R6, R6, 0x1, -R0.reuse ;  /* 0x000000010606e824 */ /* 0x100fe400078e0a00 */
[--C-:B------:R-:W-:Y:S01]  /*39c0*/  @!P3 IMAD.IADD R8, R8, 0x1, -R0.reuse ;  /* 0x000000010808b824 */ /* 0x100fe200078e0a00 */
[----:B------:R-:W-:Y:S01]  /*39d0*/  ISETP.GT.U32.AND P3, PT, R0, R11, PT ;  /* 0x0000000b0000720c */ /* 0x000fe20003f64070 */
[----:B------:R-:W-:Y:S01]  /*39e0*/  @!P5 IMAD.IADD R16, R16, 0x1, -R0 ;  /* 0x000000011010d824 */ /* 0x000fe200078e0a00 */
[----:B------:R-:W-:Y:S01]  /*39f0*/  ISETP.GT.U32.AND P6, PT, R0, R6, PT ;  /* 0x000000060000720c */ /* 0x000fe20003fc4070 */
[----:B------:R-:W-:-:S03]  /*3a00*/  @!P0 IMAD.MOV R9, RZ, RZ, -R9 ;  /* 0x000000ffff098224 */ /* 0x000fc600078e0a09 */
[----:B------:R-:W-:Y:S02]  /*3a10*/  ISETP.GT.U32.AND P5, PT, R0, R16, PT ;  /* 0x000000100000720c */ /* 0x000fe40003fa4070 */
[----:B------:R-:W-:Y:S05]  /*3a20*/  STL [R1+0x480], R9 ;  /* 0x0004800901007387 */ /* 0x000fea0000100800 */
[--C-:B------:R-:W-:Y:S01]  /*3a30*/  @!P3 IMAD.IADD R11, R11, 0x1, -R0.reuse ;  /* 0x000000010b0bb824 */ /* 0x100fe200078e0a00 */
[----:B------:R-:W-:Y:S01]  /*3a40*/  ISETP.GE.AND P3, PT, R13, RZ, PT ;  /* 0x000000ff0d00720c */ /* 0x000fe20003f66270 */
[----:B------:R-:W-:Y:S02]  /*3a50*/  @!P6 IMAD.IADD R6, R6, 0x1, -R0 ;  /* 0x000000010606e824 */ /* 0x000fe400078e0a00 */
[----:B------:R-:W-:-:S02]  /*3a60*/  @!P1 IMAD.MOV R8, RZ, RZ, -R8 ;  /* 0x000000ffff089224 */ /* 0x000fc400078e0a08 */
[----:B------:R-:W-:-:S03]  /*3a70*/  @!P5 IMAD.IADD R16, R16, 0x1, -R0 ;  /* 0x000000011010d824 */ /* 0x000fc600078e0a00 */
[----:B------:R0:W-:Y:S04]  /*3a80*/  STL [R1+0x47c], R8 ;  /* 0x00047c0801007387 */ /* 0x0001e80000100800 */
[----:B0-----:R-:W4:Y:S01]  /*3a90*/  LDL R8, [R1+0x4] ;  /* 0x0000040001087983 */ /* 0x001f220000100800 */
[----:B---3--:R-:W-:-:S04]  /*3aa0*/  IMAD.MOV.U32 R13, RZ, RZ, R7 ;  /* 0x000000ffff0d7224 */ /* 0x008fc800078e0007 */
[----:B------:R-:W-:Y:S02]  /*3ab0*/  IMAD.MOV.U32 R9, RZ, RZ, R13 ;  /* 0x000000ffff097224 */ /* 0x000fe400078e000d */
[----:B------:R-:W-:Y:S02]  /*3ac0*/  IMAD.MOV.U32 R13, RZ, RZ, R12 ;  /* 0x000000ffff0d7224 */ /* 0x000fe400078e000c */
[----:B------:R-:W-:-:S04]  /*3ad0*/  IMAD.MOV.U32 R12, RZ, RZ, R6 ;  /* 0x000000ffff0c7224 */ /* 0x000fc800078e0006 */
[----:B------:R-:W-:Y:S02]  /*3ae0*/  @!P2 IMAD.MOV R12, RZ, RZ, -R12 ;  /* 0x000000ffff0ca224 */ /* 0x000fe400078e0a0c */
[----:B------:R-:W-:Y:S02]  /*3af0*/  IMAD.MOV.U32 R6, RZ, RZ, R16 ;  /* 0x000000ffff067224 */ /* 0x000fe400078e0010 */
[----:B------:R-:W3:Y:S04]  /*3b00*/  LDL.LU R16, [R1+0xc] ;  /* 0x00000c0001107983 */ /* 0x000ee80000300800 */
[----:B------:R0:W-:Y:S04]  /*3b10*/  STL [R1+0x478], R12 ;  /* 0x0004780c01007387 */ /* 0x0001e80000100800 */
[----:B0-----:R-:W4:Y:S01]  /*3b20*/  LDL.LU R12, [R1+0x1414] ;  /* 0x00141400010c7983 */ /* 0x001f220000300800 */
[----:B------:R-:W-:-:S04]  /*3b30*/  IMAD.HI.U32 R15, R2, R14, RZ ;  /* 0x0000000e020f7227 */ /* 0x000fc800078e00ff */
[----:B------:R-:W-:-:S04]  /*3b40*/  IMAD.MOV R15, RZ, RZ, -R15 ;  /* 0x000000ffff0f7224 */ /* 0x000fc800078e0a0f */
[----:B------:R-:W-:-:S05]  /*3b50*/  IMAD R14, R0, R15, R14 ;  /* 0x0000000f000e7224 */ /* 0x000fca00078e020e */
[C---:B------:R-:W-:Y:S02]  /*3b60*/  ISETP.GT.U32.AND P5, PT, R0.reuse, R14, PT ;  /* 0x0000000e0000720c */ /* 0x040fe40003fa4070 */
[----:B------:R-:W-:Y:S02]  /*3b70*/  ISETP.GT.U32.AND P0, PT, R0, R4, PT ;  /* 0x000000040000720c */ /* 0x000fe40003f04070 */
[----:B------:R-:W-:-:S09]  /*3b80*/  IABS R3, R10 ;  /* 0x0000000a00037213 */ /* 0x000fd20000000000 */
[----:B------:R-:W-:Y:S01]  /*3b90*/  @!P5 IMAD.IADD R14, R14, 0x1, -R0 ;  /* 0x000000010e0ed824 */ /* 0x000fe200078e0a00 */
[----:B------:R-:W-:-:S04]  /*3ba0*/  ISETP.GE.AND P6, PT, R18, RZ, PT ;  /* 0x000000ff1200720c */ /* 0x000fc80003fc6270 */
[----:B------:R-:W-:Y:S01]  /*3bb0*/  ISETP.GT.U32.AND P1, PT, R0, R14, PT ;  /* 0x0000000e0000720c */ /* 0x000fe20003f24070 */
[----:B------:R-:W-:Y:S01]  /*3bc0*/  IMAD.HI.U32 R18, R2, R3, RZ ;  /* 0x0000000302127227 */ /* 0x000fe200078e00ff */
[----:B------:R-:W-:Y:S02]  /*3bd0*/  ISETP.GT.U32.AND P5, PT, R0, R11, PT ;  /* 0x0000000b0000720c */ /* 0x000fe40003fa4070 */
[----:B------:R-:W-:Y:S01]  /*3be0*/  IABS R15, R29 ;  /* 0x0000001d000f7213 */ /* 0x000fe20000000000 */
[----:B------:R-:W-:Y:S02]  /*3bf0*/  IMAD.MOV R18, RZ, RZ, -R18 ;  /* 0x000000ffff127224 */ /* 0x000fe400078e0a12 */
[----:B------:R-:W-:Y:S02]  /*3c00*/  @!P0 IMAD.IADD R4, R4, 0x1, -R0 ;  /* 0x0000000104048824 */ /* 0x000fe400078e0a00 */
[----:B------:R-:W-:Y:S02]  /*3c10*/  IMAD R18, R0, R18, R3 ;  /* 0x0000001200127224 */ /* 0x000fe400078e0203 */
[----:B------:R-:W-:-:S04]  /*3c20*/  IMAD.HI.U32 R3, R2, R15, RZ ;  /* 0x0000000f02037227 */ /* 0x000fc800078e00ff */
[----:B------:R-:W-:Y:S01]  /*3c30*/  @!P1 IMAD.IADD R14, R14, 0x1, -R0 ;  /* 0x000000010e0e9824 */ /* 0x000fe200078e0a00 */
[----:B------:R-:W-:Y:S01]  /*3c40*/  ISETP.GE.AND P1, PT, R29, RZ, PT ;  /* 0x000000ff1d00720c */ /* 0x000fe20003f26270 */
[----:B------:R-:W-:Y:S02]  /*3c50*/  IMAD.MOV.U32 R29, RZ, RZ, R4 ;  /* 0x000000ffff1d7224 */ /* 0x000fe400078e0004 */
[----:B------:R-:W-:Y:S02]  /*3c60*/  @!P6 IMAD.MOV R6, RZ, RZ, -R6 ;  /* 0x000000ffff06e224 */ /* 0x000fe400078e0a06 */
[----:B------:R-:W-:Y:S02]  /*3c70*/  @!P5 IMAD.IADD R11, R11, 0x1, -R0 ;  /* 0x000000010b0bd824 */ /* 0x000fe400078e0a00 */
[----:B------:R-:W-:Y:S02]  /*3c80*/  IMAD.MOV R3, RZ, RZ, -R3 ;  /* 0x000000ffff037224 */ /* 0x000fe400078e0a03 */
[----:B------:R-:W-:-:S02]  /*3c90*/  @!P4 IMAD.MOV R29, RZ, RZ, -R29 ;  /* 0x000000ffff1dc224 */ /* 0x000fc400078e0a1d */
[----:B------:R-:W-:Y:S02]  /*3ca0*/  @!P3 IMAD.MOV R11, RZ, RZ, -R11 ;  /* 0x000000ffff0bb224 */ /* 0x000fe400078e0a0b */
[----:B------:R-:W-:Y:S01]  /*3cb0*/  IMAD R3, R0, R3, R15 ;  /* 0x0000000300037224 */ /* 0x000fe200078e020f */
[----:B--2---:R-:W-:Y:S02]  /*3cc0*/  IABS R17, R24 ;  /* 0x0000001800117213 */ /* 0x004fe40000000000 */
[----:B------:R-:W-:Y:S02]  /*3cd0*/  ISETP.GE.AND P4, PT, R24, RZ, PT ;  /* 0x000000ff1800720c */ /* 0x000fe40003f86270 */
[----:B----4-:R-:W-:Y:S02]  /*3ce0*/  ISETP.GE.AND P2, PT, R12, RZ, PT ;  /* 0x000000ff0c00720c */ /* 0x010fe40003f46270 */
[----:B------:R-:W2:Y:S04]  /*3cf0*/  LDL.LU R12, [R1+0x8] ;  /* 0x00000800010c7983 */ /* 0x000ea80000300800 */
[----:B------:R0:W-:Y:S04]  /*3d00*/  STL [R1+0x474], R6 ;  /* 0x0004740601007387 */ /* 0x0001e80000100800 */
[----:B------:R-:W4:Y:S04]  /*3d10*/  LDL.LU R15, [R1+0x10] ;  /* 0x00001000010f7983 */ /* 0x000f280000300800 */
[----:B------:R-:W-:Y:S01]  /*3d20*/  STL [R1+0x46c], R29 ;  /* 0x00046c1d01007387 */ /* 0x000fe20000100800 */
[----:B0-----:R-:W-:-:S03]  /*3d30*/  IABS R6, R8 ;  /* 0x0000000800067213 */ /* 0x001fc60000000000 */
[----:B------:R-:W4:Y:S01]  /*3d40*/  LDL.LU R24, [R1+0x14] ;  /* 0x0000140001187983 */ /* 0x000f220000300800 */
[----:B---3--:R-:W-:-:S03]  /*3d50*/  IABS R8, R16 ;  /* 0x0000001000087213 */ /* 0x008fc60000000000 */
[----:B------:R0:W-:Y:S02]  /*3d60*/  STL [R1+0x468], R11 ;  /* 0x0004680b01007387 */ /* 0x0001e40000100800 */
[----:B0-----:R-:W-:Y:S02]  /*3d70*/  IMAD.MOV.U32 R11, RZ, RZ, R16 ;  /* 0x000000ffff0b7224 */ /* 0x001fe400078e0010 */
[----:B------:R-:W3:Y:S01]  /*3d80*/  LDL R16, [R1+0x1c] ;  /* 0x00001c0001107983 */ /* 0x000ee20000100800 */
[----:B------:R-:W-:Y:S01]  /*3d90*/  ISETP.GT.U32.AND P6, PT, R0, R18, PT ;  /* 0x000000120000720c */ /* 0x000fe20003fc4070 */
[----:B------:R-:W-:-:S04]  /*3da0*/  IMAD.HI.U32 R7, R2, R17, RZ ;  /* 0x0000001102077227 */ /* 0x000fc800078e00ff */
[----:B------:R-:W-:Y:S01]  /*3db0*/  IMAD.MOV R7, RZ, RZ, -R7 ;  /* 0x000000ffff077224 */ /* 0x000fe200078e0a07 */
[----:B------:R-:W-:-:S03]  /*3dc0*/  ISETP.GT.U32.AND P5, PT, R0, R3, PT ;  /* 0x000000030000720c */ /* 0x000fc60003fa4070 */
[----:B------:R-:W-:-:S04]  /*3dd0*/  IMAD R17, R0, R7, R17 ;  /* 0x0000000700117224 */ /* 0x000fc800078e0211 */
[----:B------:R-:W-:Y:S01]  /*3de0*/  @!P6 IMAD.IADD R18, R18, 0x1, -R0 ;  /* 0x000000011212e824 */ /* 0x000fe200078e0a00 */
[----:B------:R-:W-:Y:S01]  /*3df0*/  ISETP.GT.U32.AND P6, PT, R0, R17, PT ;  /* 0x000000110000720c */ /* 0x000fe20003fc4070 */
[----:B------:R-:W-:Y:S01]  /*3e00*/  IMAD.HI.U32 R4, R2, R6, RZ ;  /* 0x0000000602047227 */ /* 0x000fe200078e00ff */
[----:B------:R-:W-:-:S03]  /*3e10*/  ISETP.GE.AND P0, PT, R10, RZ, PT ;  /* 0x000000ff0a00720c */ /* 0x000fc60003f06270 */
[----:B------:R-:W-:Y:S02]  /*3e20*/  IMAD.MOV.U32 R10, RZ, RZ, R9 ;  /* 0x000000ffff0a7224 */ /* 0x000fe400078e0009 */
[----:B------:R-:W-:Y:S01]  /*3e30*/  @!P5 IMAD.IADD R3, R3, 0x1, -R0 ;  /* 0x000000010303d824 */ /* 0x000fe200078e0a00 */
[----:B------:R-:W-:Y:S01]  /*3e40*/  ISETP.GT.U32.AND P5, PT, R0, R18, PT ;  /* 0x000000120000720c */ /* 0x000fe20003fa4070 */
[----:B------:R-:W-:-:S04]  /*3e50*/  IMAD.MOV R4, RZ, RZ, -R4 ;  /* 0x000000ffff047224 */ /* 0x000fc800078e0a04 */
[----:B------:R-:W-:Y:S01]  /*3e60*/  @!P6 IMAD.IADD R17, R17, 0x1, -R0 ;  /* 0x000000011111e824 */ /* 0x000fe200078e0a00 */
[C---:B------:R-:W-:Y:S01]  /*3e70*/  ISETP.GT.U32.AND P6, PT, R0.reuse, R3, PT ;  /* 0x000000030000720c */ /* 0x040fe20003fc4070 */
[----:B------:R-:W-:-:S06]  /*3e80*/  IMAD R6, R0, R4, R6 ;  /* 0x0000000400067224 */ /* 0x000fcc00078e0206 */
[----:B------:R-:W-:Y:S02]  /*3e90*/  @!P5 IMAD.IADD R18, R18, 0x1, -R0 ;  /* 0x000000011212d824 */ /* 0x000fe400078e0a00 */
[----:B------:R-:W-:-:S04]  /*3ea0*/  @!P2 IMAD.MOV R14, RZ, RZ, -R14 ;  /* 0x000000ffff0ea224 */ /* 0x000fc800078e0a0e */
[----:B------:R-:W-:-:S04]  /*3eb0*/  @!P6 IMAD.IADD R3, R3, 0x1, -R0 ;  /* 0x000000010303e824 */ /* 0x000fc800078e0a00 */
[----:B------:R-:W-:Y:S01]  /*3ec0*/  @!P1 IMAD.MOV R3, RZ, RZ, -R3 ;  /* 0x000000ffff039224 */ /* 0x000fe200078e0a03 */
[----:B--2---:R-:W-:-:S05]  /*3ed0*/  IABS R7, R12 ;  /* 0x0000000c00077213 */ /* 0x004fca0000000000 */
[----:B------:R-:W-:-:S04]  /*3ee0*/  IMAD.HI.U32 R9, R2, R7, RZ ;  /* 0x0000000702097227 */ /* 0x000fc800078e00ff */
[----:B------:R-:W-:-:S04]  /*3ef0*/  IMAD.MOV R9, RZ, RZ, -R9 ;  /* 0x000000ffff097224 */ /* 0x000fc800078e0a09 */
[----:B------:R-:W-:Y:S02]  /*3f00*/  IMAD R4, R0, R9, R7 ;  /* 0x0000000900047224 */ /* 0x000fe400078e0207 */
[----:B------:R-:W2:Y:S01]  /*3f10*/  LDL.LU R7, [R1+0x4] ;  /* 0x0000040001077983 */ /* 0x000ea20000300800 */
[----:B------:R-:W-:-:S04]  /*3f20*/  IMAD.MOV.U32 R9, RZ, RZ, R18 ;  /* 0x000000ffff097224 */ /* 0x000fc800078e0012 */
[----:B------:R-:W-:Y:S01]  /*3f30*/  @!P0 IMAD.MOV R9, RZ, RZ, -R9 ;  /* 0x000000ffff098224 */ /* 0x000fe200078e0a09 */
[----:B------:R-:W-:Y:S04]  /*3f40*/  STL [R1+0x460], R14 ;  /* 0x0004600e01007387 */ /* 0x000fe80000100800 */
[----:B------:R-:W-:Y:S04]  /*3f50*/  STL [R1+0x45c], R9 ;  /* 0x00045c0901007387 */ /* 0x000fe80000100800 */
[----:B------:R3:W-:Y:S01]  /*3f60*/  STL [R1+0x454], R3 ;  /* 0x0004540301007387 */ /* 0x0007e20000100800 */
[----:B------:R-:W-:Y:S01]  /*3f70*/  ISETP.GT.U32.AND P5, PT, R0, R6, PT ;  /* 0x000000060000720c */ /* 0x000fe20003fa4070 */
[----:B------:R-:W-:Y:S01]  /*3f80*/  IMAD.MOV.U32 R29, RZ, RZ, R10 ;  /* 0x000000ffff1d7224 */ /* 0x000fe200078e000a */
[----:B---3--:R-:W-:Y:S01]  /*3f90*/  IABS R3, R16 ;  /* 0x0000001000037213 */ /* 0x008fe20000000000 */
[----:B------:R-:W3:Y:S04]  /*3fa0*/  LDL R18, [R1+0x2c] ;  /* 0x00002c0001127983 */ /* 0x000ee80000100800 */
[----:B------:R-:W3:Y:S01]  /*3fb0*/  LDL R16, [R1+0x20] ;  /* 0x0000200001107983 */ /* 0x000ee20000100800 */
[----:B------:R-:W-:Y:S01]  /*3fc0*/  IMAD.HI.U32 R10, R2, R8, RZ ;  /* 0x00000008020a7227 */ /* 0x000fe200078e00ff */
[----:B------:R-:W-:-:S02]  /*3fd0*/  ISETP.GE.AND P1, PT, R11, RZ, PT ;  /* 0x000000ff0b00720c */ /* 0x000fc40003f26270 */
[----:B------:R-:W-:Y:S01]  /*3fe0*/  ISETP.GE.AND P0, PT, R12, RZ, PT ;  /* 0x000000ff0c00720c */ /* 0x000fe20003f06270 */
[----:B------:R-:W-:Y:S01]  /*3ff0*/  IMAD.MOV R10, RZ, RZ, -R10 ;  /* 0x000000ffff0a7224 */ /* 0x000fe200078e0a0a */
[----:B------:R-:W-:Y:S01]  /*4000*/  ISETP.GT.U32.AND P3, PT, R0, R17, PT ;  /* 0x000000110000720c */ /* 0x000fe20003f64070 */
[----:B------:R-:W-:Y:S01]  /*4010*/  @!P5 IMAD.IADD R6, R6, 0x1, -R0 ;  /* 0x000000010606d824 */ /* 0x000fe200078e0a00 */
[----:B------:R-:W-:Y:S01]  /*4020*/  IABS R11, R29 ;  /* 0x0000001d000b7213 */ /* 0x000fe20000000000 */
[----:B------:R-:W3:Y:S03]  /*4030*/  LDL R14, [R1+0x30] ;  /* 0x00003000010e7983 */ /* 0x000ee60000100800 */
[----:B------:R-:W-:Y:S01]  /*4040*/  ISETP.GT.U32.AND P5, PT, R0, R6, PT ;  /* 0x000000060000720c */ /* 0x000fe20003fa4070 */
[----:B------:R-:W-:Y:S01]  /*4050*/  IMAD.MOV.U32 R29, RZ, RZ, R13 ;  /* 0x000000ffff1d7224 */ /* 0x000fe200078e000d */
[----:B----4-:R-:W-:-:S11]  /*4060*/  IABS R12, R15 ;  /* 0x0000000f000c7213 */ /* 0x010fd60000000000 */
[----:B------:R-:W-:Y:S01]  /*4070*/  @!P5 IMAD.IADD R6, R6, 0x1, -R0 ;  /* 0x000000010606d824 */ /* 0x000fe200078e0a00 */
[----:B------:R-:W-:Y:S02]  /*4080*/  ISETP.GE.AND P5, PT, R15, RZ, PT ;  /* 0x000000ff0f00720c */ /* 0x000fe40003fa6270 */
[C---:B------:R-:W-:Y:S02]  /*4090*/  ISETP.GT.U32.AND P6, PT, R0.reuse, R4, PT ;  /* 0x000000040000720c */ /* 0x040fe40003fc4070 */
[----:B--2---:R-:W-:Y:S01]  /*40a0*/  ISETP.GE.AND P2, PT, R7, RZ, PT ;  /* 0x000000ff0700720c */ /* 0x004fe20003f46270 */
[----:B------:R-:W-:Y:S01]  /*40b0*/  IMAD R7, R0, R10, R8 ;  /* 0x0000000a00077224 */ /* 0x000fe200078e0208 */
[----:B------:R-:W-:-:S05]  /*40c0*/  IABS R10, R24 ;  /* 0x00000018000a7213 */ /* 0x000fca0000000000 */
[----:B------:R-:W-:-:S04]  /*40d0*/  IMAD.HI.U32 R8, R2, R10, RZ ;  /* 0x0000000a02087227 */ /* 0x000fc800078e00ff */
[----:B------:R-:W-:-:S04]  /*40e0*/  IMAD.MOV R13, RZ, RZ, -R8 ;  /* 0x000000ffff0d7224 */ /* 0x000fc800078e0a08 */
[----:B------:R-:W-:Y:S02]  /*40f0*/  IMAD R10, R0, R13, R10 ;  /* 0x0000000d000a7224 */ /* 0x000fe400078e020a */
[----:B------:R-:W2:Y:S01]  /*4100*/  LDL R13, [R1+0x28] ;  /* 0x00002800010d7983 */ /* 0x000ea20000100800 */
[----:B---3--:R-:W-:-:S03]  /*4110*/  IABS R15, R16 ;  /* 0x00000010000f7213 */ /* 0x008fc60000000000 */
[----:B------:R-:W3:Y:S01]  /*4120*/  LDL R16, [R1+0x34] ;  /* 0x0000340001107983 */ /* 0x000ee20000100800 */
[--C-:B------:R-:W-:Y:S01]  /*4130*/  @!P3 IMAD.IADD R17, R17, 0x1, -R0.reuse ;  /* 0x000000011111b824 */ /* 0x100fe200078e0a00 */
[----:B------:R-:W-:Y:S01]  /*4140*/  ISETP.GT.U32.AND P3, PT, R0, R7, PT ;  /* 0x000000070000720c */ /* 0x000fe20003f64070 */
[----:B------:R-:W-:Y:S02]  /*4150*/  @!P6 IMAD.IADD R4, R4, 0x1, -R0 ;  /* 0x000000010404e824 */ /* 0x000fe400078e0a00 */
[----:B------:R-:W-:-:S03]  /*4160*/  IMAD.HI.U32 R9, R2, R12, RZ ;  /* 0x0000000c02097227 */ /* 0x000fc600078e00ff */
[----:B------:R-:W-:Y:S01]  /*4170*/  ISETP.GT.U32.AND P6, PT, R0, R4, PT ;  /* 0x000000040000720c */ /* 0x000fe20003fc4070 */
[----:B------:R-:W-:-:S04]  /*4180*/  IMAD.MOV R9, RZ, RZ, -R9 ;  /* 0x000000ffff097224 */ /* 0x000fc800078e0a09 */
[----:B------:R-:W-:Y:S02]  /*4190*/  IMAD R12, R0, R9, R12 ;  /* 0x00000009000c7224 */ /* 0x000fe400078e020c */
[----:B------:R-:W-:Y:S02]  /*41a0*/  @!P3 IMAD.IADD R7, R7, 0x1, -R0 ;  /* 0x000000010707b824 */ /* 0x000fe400078e0a00 */
[----:B------:R-:W-:-:S03]  /*41b0*/  IMAD.HI.U32 R9, R2, R11, RZ ;  /* 0x0000000b02097227 */ /* 0x000fc600078e00ff */
[----:B------:R-:W-:Y:S01]  /*41c0*/  ISETP.GT.U32.AND P3, PT, R0, R7, PT ;  /* 0x000000070000720c */ /* 0x000fe20003f64070 */
[----:B------:R-:W-:Y:S01]  /*41d0*/  @!P6 IMAD.IADD R4, R4, 0x1, -R0 ;  /* 0x000000010404e824 */ /* 0x000fe200078e0a00 */
[----:B------:R-:W-:Y:S01]  /*41e0*/  ISETP.GT.U32.AND P6, PT, R0, R12, PT ;  /* 0x0000000c0000720c */ /* 0x000fe20003fc4070 */
[----:B------:R-:W-:-:S04]  /*41f0*/  IMAD.MOV R9, RZ, RZ, -R9 ;  /* 0x000000ffff097224 */ /* 0x000fc800078e0a09 */
[----:B------:R-:W-:-:S06]  /*4200*/  IMAD R11, R0, R9, R11 ;  /* 0x00000009000b7224 */ /* 0x000fcc00078e020b */
[--C-:B------:R-:W-:Y:S01]  /*4210*/  @!P3 IMAD.IADD R7, R7, 0x1, -R0.reuse ;  /* 0x000000010707b824 */ /* 0x100fe200078e0a00 */
[----:B------:R-:W-:Y:S01]  /*4220*/  ISETP.GT.U32.AND P3, PT, R0, R10, PT ;  /* 0x0000000a0000720c */ /* 0x000fe20003f64070 */
[----:B------:R-:W-:Y:S01]  /*4230*/  @!P6 IMAD.IADD R12, R12, 0x1, -R0 ;  /* 0x000000010c0ce824 */ /* 0x000fe200078e0a00 */
[----:B------:R-:W-:-:S11]  /*4240*/  ISETP.GT.U32.AND P6, PT, R0, R11, PT ;  /* 0x0000000b0000720c */ /* 0x000fd60003fc4070 */
[--C-:B------:R-:W-:Y:S02]  /*4250*/  @!P3 IMAD.IADD R10, R10, 0x1, -R0.reuse ;  /* 0x000000010a0ab824 */ /* 0x100fe400078e0a00 */
[----:B------:R-:W-:-:S03]  /*4260*/  @!P6 IMAD.IADD R11, R11, 0x1, -R0 ;  /* 0x000000010b0be824 */ /* 0x000fc600078e0a00 */
[----:B------:R-:W-:Y:S04]  /*4270*/  STL [R1+0x1410], R10 ;  /* 0x0014100a01007387 */ /* 0x000fe80000100800 */
[----:B------:R0:W-:Y:S01]  /*4280*/  STL [R1+0x140c], R11 ;  /* 0x00140c0b01007387 */ /* 0x0001e20000100800 */
[----:B------:R-:W-:-:S03]  /*4290*/  IMAD.HI.U32 R8, R2, R3, RZ ;  /* 0x0000000302087227 */ /* 0x000fc600078e00ff */
[----:B0-----:R-:W4:Y:S01]  /*42a0*/  LDL.LU R11, [R1+0x218] ;  /* 0x00021800010b7983 */ /* 0x001f220000300800 */
[----:B------:R-:W-:Y:S02]  /*42b0*/  IMAD.MOV R8, RZ, RZ, -R8 ;  /* 0x000000ffff087224 */ /* 0x000fe400078e0a08 */
[----:B------:R-:W-:-:S04]  /*42c0*/  IMAD.HI.U32 R9, R2, R15, RZ ;  /* 0x0000000f02097227 */ /* 0x000fc800078e00ff */
[----:B------:R-:W-:Y:S02]  /*42d0*/  IMAD R3, R0, R8, R3 ;  /* 0x0000000800037224 */ /* 0x000fe400078e0203 */
[----:B------:R-:W-:-:S04]  /*42e0*/  IMAD.MOV R9, RZ, RZ, -R9 ;  /* 0x000000ffff097224 */ /* 0x000fc800078e0a09 */
[----:B------:R-:W-:Y:S01]  /*42f0*/  IMAD R15, R0, R9, R15 ;  /* 0x00000009000f7224 */ /* 0x000fe200078e020f */
[----:B--2---:R-:W-:Y:S02]  /*4300*/  IABS R8, R13 ;  /* 0x0000000d00087213 */ /* 0x004fe40000000000 */
[----:B---3--:R-:W-:-:S03]  /*4310*/  IABS R9, R16 ;  /* 0x0000001000097213 */ /* 0x008fc60000000000 */
[----:B------:R-:W-:-:S04]  /*4320*/  IMAD.HI.U32 R16, R2, R8, RZ ;  /* 0x0000000802107227 */ /* 0x000fc800078e00ff */
[----:B------:R-:W-:-:S04]  /*4330*/  IMAD.MOV R16, RZ, RZ, -R16 ;  /* 0x000000ffff107224 */ /* 0x000fc800078e0a10 */
[----:B------:R-:W-:Y:S02]  /*4340*/  IMAD R8, R0, R16, R8 ;  /* 0x0000001000087224 */ /* 0x000fe400078e0208 */
[----:B------:R-:W2:Y:S01]  /*4350*/  LDL R16, [R1+0x3c] ;  /* 0x00003c0001107983 */ /* 0x000ea20000100800 */
[----:B------:R-:W-:Y:S01]  /*4360*/  IABS R13, R18 ;  /* 0x00000012000d7213 */ /* 0x000fe20000000000 */
[----:B------:R-:W-:Y:S01]  /*4370*/  IMAD.MOV.U32 R10, RZ, RZ, R29 ;  /* 0x000000ffff0a7224 */ /* 0x000fe200078e001d */
[----:B------:R-:W-:Y:S01]  /*4380*/  IABS R14, R14 ;  /* 0x0000000e000e7213 */ /* 0x000fe20000000000 */
[----:B------:R-:W-:Y:S02]  /*4390*/  IMAD.MOV.U32 R29, RZ, RZ, R23 ;  /* 0x000000ffff1d7224 */ /* 0x000fe400078e0017 */
[----:B------:R-:W-:Y:S02]  /*43a0*/  IMAD.MOV.U32 R23, RZ, RZ, R26 ;  /* 0x000000ffff177224 */ /* 0x000fe400078e001a */
[----:B------:R-:W-:-:S02]  /*43b0*/  IMAD.MOV.U32 R26, RZ, RZ, R19 ;  /* 0x000000ffff1a7224 */ /* 0x000fc400078e0013 */
[----:B------:R-:W-:-:S04]  /*43c0*/  IMAD.HI.U32 R19, R2, R13, RZ ;  /* 0x0000000d02137227 */ /* 0x000fc800078e00ff */
[----:B------:R-:W-:-:S04]  /*43d0*/  IMAD.HI.U32 R18, R2, R14, RZ ;  /* 0x0000000e02127227 */ /* 0x000fc800078e00ff */
[----:B------:R-:W-:Y:S02]  /*43e0*/  IMAD.MOV R19, RZ, RZ, -R19 ;  /* 0x000000ffff137224 */ /* 0x000fe400078e0a13 */
[----:B------:R-:W-:Y:S02]  /*43f0*/  IMAD.MOV R18, RZ, RZ, -R18 ;  /* 0x000000ffff127224 */ /* 0x000fe400078e0a12 */
[----:B------:R-:W-:Y:S02]  /*4400*/  @!P4 IMAD.MOV R17, RZ, RZ, -R17 ;  /* 0x000000ffff11c224 */ /* 0x000fe400078e0a11 */
[C---:B------:R-:W-:Y:S02]  /*4410*/  IMAD R14, R0.reuse, R18, R14 ;  /* 0x00000012000e7224 */ /* 0x040fe400078e020e */
[----:B------:R-:W-:Y:S02]  /*4420*/  IMAD R13, R0, R19, R13 ;  /* 0x00000013000d7224 */ /* 0x000fe400078e020d */
[----:B------:R-:W-:Y:S01]  /*4430*/  IMAD.MOV.U32 R18, RZ, RZ, R10 ;  /* 0x000000ffff127224 */ /* 0x000fe200078e000a */
[----:B------:R-:W3:Y:S01]  /*4440*/  LDL.LU R19, [R1+0x52c] ;  /* 0x00052c0001137983 */ /* 0x000ee20000300800 */
[----:B------:R-:W-:-:S03]  /*4450*/  IMAD.MOV.U32 R10, RZ, RZ, R6 ;  /* 0x000000ffff0a7224 */ /* 0x000fc600078e0006 */
[----:B------:R-:W3:Y:S04]  /*4460*/  LDL R6, [R1+0x38] ;  /* 0x0000380001067983 */ /* 0x000ee80000100800 */
[----:B------:R0:W-:Y:S01]  /*4470*/  STL [R1+0x43c], R17 ;  /* 0x00043c1101007387 */ /* 0x0001e20000100800 */
[----:B------:R-:W-:Y:S02]  /*4480*/  @!P2 IMAD.MOV R10, RZ, RZ, -R10 ;  /* 0x000000ffff0aa224 */ /* 0x000fe400078e0a0a */
[----:B0-----:R-:W-:Y:S02]  /*4490*/  IMAD.MOV.U32 R17, RZ, RZ, R18 ;  /* 0x000000ffff117224 */ /* 0x001fe400078e0012 */
[----:B----4-:R-:W-:Y:S02]  /*44a0*/  IMAD.MOV.U32 R18, RZ, RZ, R11 ;  /* 0x000000ffff127224 */ /* 0x010fe400078e000b */
[----:B------:R-:W-:-:S02]  /*44b0*/  IMAD.MOV.U32 R11, RZ, RZ, R4 ;  /* 0x000000ffff0b7224 */ /* 0x000fc400078e0004 */
[----:B------:R-:W-:Y:S02]  /*44c0*/  IMAD.MOV.U32 R4, RZ, RZ, R7 ;  /* 0x000000ffff047224 */ /* 0x000fe400078e0007 */
[----:B------:R-:W-:Y:S01]  /*44d0*/  @!P0 IMAD.MOV R11, RZ, RZ, -R11 ;  /* 0x000000ffff0b8224 */ /* 0x000fe200078e0a0b */
[----:B------:R-:W4:Y:S04]  /*44e0*/  LDL.LU R7, [R1+0x190] ;  /* 0x0001900001077983 */ /* 0x000f280000300800 */
[----:B------:R0:W-:Y:S04]  /*44f0*/  STL [R1+0x438], R10 ;  /* 0x0004380a01007387 */ /* 0x0001e80000100800 */
[----:B0-----:R-:W4:Y:S04]  /*4500*/  LDL.LU R10, [R1+0x1410] ;  /* 0x00141000010a7983 */ /* 0x001f280000300800 */
[----:B------:R0:W-:Y:S01]  /*4510*/  STL [R1+0x434], R11 ;  /* 0x0004340b01007387 */ /* 0x0001e20000100800 */
[----:B------:R-:W-:-:S03]  /*4520*/  ISETP.GT.U32.AND P4, PT, R0, R12, PT ;  /* 0x0000000c0000720c */ /* 0x000fc60003f84070 */
[----:B0-----:R-:W4:Y:S01]  /*4530*/  LDL.LU R11, [R1+0x140c] ;  /* 0x00140c00010b7983 */ /* 0x001f220000300800 */
[----:B------:R-:W-:-:S09]  /*4540*/  @!P1 IMAD.MOV R4, RZ, RZ, -R4 ;  /* 0x000000ffff049224 */ /* 0x000fd200078e0a04 */
[----:B------:R-:W-:Y:S01]  /*4550*/  @!P4 IMAD.IADD R12, R12, 0x1, -R0 ;  /* 0x000000010c0cc824 */ /* 0x000fe200078e0a00 */
[----:B------:R2:W-:Y:S02]  /*4560*/  STL [R1+0x430], R4 ;  /* 0x0004300401007387 */ /* 0x0005e40000100800 */
[----:B--2---:R-:W-:Y:S02]  /*4570*/  IABS R4, R16 ;  /* 0x0000001000047213 */ /* 0x004fe40000000000 */
[----:B------:R-:W2:Y:S04]  /*4580*/  LDL.LU R16, [R1+0x18] ;  /* 0x0000180001107983 */ /* 0x000ea80000300800 */
[----:B------:R-:W-:Y:S04]  /*4590*/  STL [R1+0x1404], R5 ;  /* 0x0014040501007387 */ /* 0x000fe80000100800 */
[----:B------:R0:W-:Y:S04]  /*45a0*/  STL [R1+0x1408], R28 ;  /* 0x0014081c01007387 */ /* 0x0001e80000100800 */
[----:B0-----:R-:W2:Y:S04]  /*45b0*/  LDL.LU R28, [R1+0x1c] ;  /* 0x00001c00011c7983 */ /* 0x001ea80000300800 */
[----:B------:R-:W2:Y:S04]  /*45c0*/  LDL.LU R5, [R1+0x20] ;  /* 0x0000200001057983 */ /* 0x000ea80000300800 */
[----:B------:R0:W-:Y:S04]  /*45d0*/  STL [R1+0x1400], R12 ;  /* 0x0014000c01007387 */ /* 0x0001e80000100800 */
[----:B0-----:R-:W2:Y:S01]  /*45e0*/  LDL.LU R12, [R1+0x28] ;  /* 0x00002800010c7983 */ /* 0x001ea20000300800 */
[----:B------:R-:W-:-:S02]  /*45f0*/  ISETP.GT.U32.AND P3, PT, R0, R3, PT ;  /* 0x000000030000720c */ /* 0x000fc40003f64070 */
[----:B------:R-:W-:-:S11]  /*4600*/  ISETP.GT.U32.AND P4, PT, R0, R8, PT ;  /* 0x000000080000720c */ /* 0x000fd60003f84070 */
[----:B------:R-:W-:Y:S01]  /*4610*/  @!P3 IMAD.IADD R3, R3, 0x1, -R0 ;  /* 0x000000010303b824 */ /* 0x000fe200078e0a00 */
[----:B------:R-:W-:Y:S01]  /*4620*/  ISETP.GE.AND P3, PT, R24, RZ, PT ;  /* 0x000000ff1800720c */ /* 0x000fe20003f66270 */
[----:B------:R-:W-:Y:S02]  /*4630*/  IMAD.MOV.U32 R24, RZ, RZ, R22 ;  /* 0x000000ffff187224 */ /* 0x000fe400078e0016 */
[----:B------:R-:W-:Y:S01]  /*4640*/  IMAD.MOV.U32 R22, RZ, RZ, R20 ;  /* 0x000000ffff167224 */ /* 0x000fe200078e0014 */
[----:B------:R-:W-:Y:S01]  /*4650*/  ISETP.GT.U32.AND P1, PT, R0, R3, PT ;  /* 0x000000030000720c */ /* 0x000fe20003f24070 */
[----:B------:R-:W-:Y:S01]  /*4660*/  IMAD.HI.U32 R20, R2, R9, RZ ;  /* 0x0000000902147227 */ /* 0x000fe200078e00ff */
[----:B---3--:R-:W-:Y:S02]  /*4670*/  IABS R6, R6 ;  /* 0x0000000600067213 */ /* 0x008fe40000000000 */
[C---:B----4-:R-:W-:Y:S02]  /*4680*/  ISETP.GT.U32.AND P2, PT, R0.reuse, R10, PT ;  /* 0x0000000a0000720c */ /* 0x050fe40003f44070 */
[----:B------:R-:W-:-:S11]  /*4690*/  ISETP.GT.U32.AND P0, PT, R0, R11, PT ;  /* 0x0000000b0000720c */ /* 0x000fd60003f04070 */
[----:B------:R-:W-:Y:S01]  /*46a0*/  @!P2 IMAD.IADD R10, R10, 0x1, -R0 ;  /* 0x000000010a0aa824 */ /* 0x000fe200078e0a00 */
[----:B------:R-:W-:Y:S01]  /*46b0*/  ISETP.GT.U32.AND P2, PT, R0, R13, PT ;  /* 0x0000000d0000720c */ /* 0x000fe20003f44070 */
[----:B------:R-:W-:-:S04]  /*46c0*/  IMAD.MOV R20, RZ, RZ, -R20 ;  /* 0x000000ffff147224 */ /* 0x000fc800078e0a14 */
[C---:B------:R-:W-:Y:S02]  /*46d0*/  IMAD R9, R0.reuse, R20, R9 ;  /* 0x0000001400097224 */ /* 0x040fe400078e0209 */
[--C-:B------:R-:W-:Y:S01]  /*46e0*/  @!P0 IMAD.IADD R11, R11, 0x1, -R0.reuse ;  /* 0x000000010b0b8824 */ /* 0x100fe200078e0a00 */
[----:B------:R-:W-:Y:S01]  /*46f0*/  ISETP.GT.U32.AND P0, PT, R0, R14, PT ;  /* 0x0000000e0000720c */ /* 0x000fe20003f04070 */
[----:B------:R-:W-:Y:S02]  /*4700*/  IMAD.MOV.U32 R20, RZ, RZ, R7 ;  /* 0x000000ffff147224 */ /* 0x000fe400078e0007 */
[----:B------:R-:W-:Y:S01]  /*4710*/  IMAD.HI.U32 R7, R2, R6, RZ ;  /* 0x0000000602077227 */ /* 0x000fe200078e00ff */
[----:B------:R0:W-:Y:S03]  /*4720*/  STL [R1+0x13fc], R2 ;  /* 0x0013fc0201007387 */ /* 0x0001e60000100800 */
[----:B------:R-:W-:-:S02]  /*4730*/  @!P1 IMAD.IADD R3, R3, 0x1, -R0 ;  /* 0x0000000103039824 */ /* 0x000fc400078e0a00 */
[----:B------:R-:W-:Y:S02]  /*4740*/  IMAD.MOV R7, RZ, RZ, -R7 ;  /* 0x000000ffff077224 */ /* 0x000fe400078e0a07 */
[--C-:B------:R-:W-:Y:S02]  /*4750*/  @!P4 IMAD.IADD R8, R8, 0x1, -R0.reuse ;  /* 0x000000010808c824 */ /* 0x100fe400078e0a00 */
[--C-:B------:R-:W-:Y:S02]  /*4760*/  @!P2 IMAD.IADD R13, R13, 0x1, -R0.reuse ;  /* 0x000000010d0da824 */ /* 0x100fe400078e0a00 */
[----:B------:R-:W-:Y:S02]  /*4770*/  @!P0 IMAD.IADD R14, R14, 0x1, -R0 ;  /* 0x000000010e0e8824 */ /* 0x000fe400078e0a00 */
[----:B------:R-:W-:Y:S01]  /*4780*/  IMAD R6, R0, R7, R6 ;  /* 0x0000000700067224 */ /* 0x000fe200078e0206 */
[----:B--2---:R-:W-:Y:S01]  /*4790*/  ISETP.GE.AND P1, PT, R16, RZ, PT ;  /* 0x000000ff1000720c */ /* 0x004fe20003f26270 */
[----:B------:R-:W-:-:S02]  /*47a0*/  IMAD.HI.U32 R16, R2, R4, RZ ;  /* 0x0000000402107227 */ /* 0x000fc400078e00ff */
[----:B0-----:R-:W2:Y:S01]  /*47b0*/  LDL.LU R2, [R1+0x44] ;  /* 0x0000440001027983 */ /* 0x001ea20000300800 */
[----:B------:R-:W-:-:S03]  /*47c0*/  ISETP.GE.AND P4, PT, R28, RZ, PT ;  /* 0x000000ff1c00720c */ /* 0x000fc60003f86270 */
[----:B------:R-:W3:Y:S01]  /*47d0*/  LDL.LU R28, [R1+0x1408] ;  /* 0x00140800011c7983 */ /* 0x000ee20000300800 */
[----:B------:R-:W-:-:S03]  /*47e0*/  ISETP.GE.AND P2, PT, R5, RZ, PT ;  /* 0x000000ff0500720c */ /* 0x000fc60003f46270 */
[----:B------:R-:W4:Y:S01]  /*47f0*/  LDL.LU R5, [R1+0x1404] ;  /* 0x0014040001057983 */ /* 0x000f220000300800 */
[----:B------:R-:W-:-:S03]  /*4800*/  ISETP.GE.AND P0, PT, R12, RZ, PT ;  /* 0x000000ff0c00720c */ /* 0x000fc60003f06270 */
[----:B------:R-:W2:Y:S04]  /*4810*/  LDL.LU R12, [R1+0x1400] ;  /* 0x00140000010c7983 */ /* 0x000ea80000300800 */
[----:B------:R-:W3:Y:S01]  /*4820*/  LDL.LU R7, [R1+0x40] ;  /* 0x0000400001077983 */ /* 0x000ee20000300800 */
[----:B------:R-:W-:Y:S01]  /*4830*/  ISETP.GT.U32.AND P6, PT, R0, R15, PT ;  /* 0x0000000f0000720c */ /* 0x000fe20003fc4070 */
[----:B------:R-:W-:-:S04]  /*4840*/  IMAD.MOV R16, RZ, RZ, -R16 ;  /* 0x000000ffff107224 */ /* 0x000fc800078e0a10 */
[----:B------:R-:W-:-:S08]  /*4850*/  IMAD R4, R0, R16, R4 ;  /* 0x0000001000047224 */ /* 0x000fd000078e0204 */
[----:B------:R-:W-:Y:S02]  /*4860*/  @!P6 IMAD.IADD R15, R15, 0x1, -R0 ;  /* 0x000000010f0fe824 */ /* 0x000fe400078e0a00 */
[----:B------:R-:W-:-:S03]  /*4870*/  @!P3 IMAD.MOV R10, RZ, RZ, -R10 ;  /* 0x000000ffff0ab224 */ /* 0x000fc600078e0a0a */
[----:B------:R-:W-:Y:S01]  /*4880*/  ISETP.GT.U32.AND P6, PT, R0, R15, PT ;  /* 0x0000000f0000720c */ /* 0x000fe20003fc4070 */
[----:B------:R-:W-:-:S12]  /*4890*/  @!P1 IMAD.MOV R11, RZ, RZ, -R11 ;  /* 0x000000ffff0b9224 */ /* 0x000fd800078e0a0b */
[----:B------:R-:W-:Y:S02]  /*48a0*/  @!P6 IMAD.IADD R15, R15, 0x1, -R0 ;  /* 0x000000010f0fe824 */ /* 0x000fe400078e0a00 */
[----:B--2---:R-:W-:Y:S02]  /*48b0*/  @!P5 IMAD.MOV R12, RZ, RZ, -R12 ;  /* 0x000000ffff0cd224 */ /* 0x004fe400078e0a0c */
[----:B---3--:R-:W-:-:S03]  /*48c0*/  IMAD.MOV.U32 R16, RZ, RZ, R7 ;  /* 0x000000ffff107224 */ /* 0x008fc600078e0007 */
[----:B------:R0:W-:Y:S02]  /*48d0*/  STL [R1+0x42c], R12 ;  /* 0x00042c0c01007387 */ /* 0x0001e40000100800 */
[----:B------:R-:W-:Y:S02]  /*48e0*/  IABS R7, R16 ;  /* 0x0000001000077213 */ /* 0x000fe40000000000 */
[----:B------:R-:W-:Y:S01]  /*48f0*/  STL [R1+0x428], R10 ;  /* 0x0004280a01007387 */ /* 0x000fe20000100800 */
[----:B0-----:R-:W-:Y:S02]  /*4900*/  IMAD.MOV.U32 R12, RZ, RZ, R16 ;  /* 0x000000ffff0c7224 */ /* 0x001fe400078e0010 */
[----:B------:R-:W-:-:S05]  /*4910*/  IMAD.MOV.U32 R16, RZ, RZ, R2 ;  /* 0x000000ffff107224 */ /* 0x000fca00078e0002 */
[----:B------:R0:W-:Y:S04]  /*4920*/  STL [R1+0x13f8], R16 ;  /* 0x0013f81001007387 */ /* 0x0001e80000100800 */
[----:B------:R1:W-:Y:S01]  /*4930*/  STL [R1+0x424], R11 ;  /* 0x0004240b01007387 */ /* 0x0003e20000100800 */
[----:B------:R-:W-:-:S03]  /*4940*/  IMAD.MOV.U32 R2, RZ, RZ, R15 ;  /* 0x000000ffff027224 */ /* 0x000fc600078e000f */
[----:B0-----:R-:W2:Y:S01]  /*4950*/  LDL.LU R16, [R1+0x30] ;  /* 0x0000300001107983 */ /* 0x001ea20000300800 */
[----:B-1----:R-:W-:-:S03]  /*4960*/  IMAD.MOV.U32 R11, RZ, RZ, R3 ;  /* 0x000000ffff0b7224 */ /* 0x002fc600078e0003 */
[----:B------:R-:W3:Y:S01]  /*4970*/  LDL.LU R10, [R1+0x38] ;  /* 0x00003800010a7983 */ /* 0x000ee20000300800 */
[----:B------:R-:W-:-:S03]  /*4980*/  @!P4 IMAD.MOV R11, RZ, RZ, -R11 ;  /* 0x000000ffff0bc224 */ /* 0x000fc600078e0a0b */
[----:B------:R-:W4:Y:S04]  /*4990*/  LDL.LU R3, [R1+0x2c] ;  /* 0x00002c0001037983 */ /* 0x000f280000300800 */
[----:B------:R-:W3:Y:S04]  /*49a0*/  LDL.LU R15, [R1+0x34] ;  /* 0x00003400010f7983 */ /* 0x000ee80000300800 */
[----:B------:R0:W-:Y:S04]  /*49b0*/  STL [R1+0x420], R11 ;  /* 0x0004200b01007387 */ /* 0x0001e80000100800 */
[----:B0-----:R-:W4:Y:S01]  /*49c0*/  LDL.LU R11, [R1+0x3c] ;  /* 0x00003c00010b7983 */ /* 0x001f220000300800 */
[----:B------:R-:W-:-:S02]  /*49d0*/  ISETP.GT.U32.AND P6, PT, R0, R9, PT ;  /* 0x000000090000720c */ /* 0x000fc40003fc4070 */
[C---:B------:R-:W-:Y:S02]  /*49e0*/  ISETP.GT.U32.AND P3, PT, R0.reuse, R13, PT ;  /* 0x0000000d0000720c */ /* 0x040fe40003f64070 */
[----:B------:R-:W-:-:S09]  /*49f0*/  ISETP.GT.U32.AND P4, PT, R0, R6, PT ;  /* 0x000000060000720c */ /* 0x000fd20003f84070 */
[----:B------:R-:W-:Y:S01]  /*4a00*/  @!P6 IMAD.IADD R9, R9, 0x1, -R0 ;  /* 0x000000010909e824 */ /* 0x000fe200078e0a00 */
[----:B------:R-:W-:Y:S01]  /*4a10*/  ISETP.GT.U32.AND P6, PT, R0, R8, PT ;  /* 0x000000080000720c */ /* 0x000fe20003fc4070 */
[----:B------:R-:W-:Y:S02]  /*4a20*/  @!P2 IMAD.MOV R2, RZ, RZ, -R2 ;  /* 0x000000ffff02a224 */ /* 0x000fe400078e0a02 */
[----:B------:R-:W-:-:S03]  /*4a30*/  @!P3 IMAD.IADD R13, R13, 0x1, -R0 ;  /* 0x000000010d0db824 */ /* 0x000fc600078e0a00 */
[----:B------:R0:W-:Y:S07]  /*4a40*/  STL [R1+0x41c], R2 ;  /* 0x00041c0201007387 */ /* 0x0001ee0000100800 */
[----:B------:R-:W-:Y:S01]  /*4a50*/  @!P6 IMAD.IADD R8, R8, 0x1, -R0 ;  /* 0x000000010808e824 */ /* 0x000fe200078e0a00 */
[----:B0-----:R-:W3:Y:S03]  /*4a60*/  LDL.LU R2, [R1+0x13fc] ;  /* 0x0013fc0001027983 */ /* 0x001ee60000300800 */
[----:B------:R-:W-:-:S02]  /*4a70*/  @!P0 IMAD.MOV R8, RZ, RZ, -R8 ;  /* 0x000000ffff088224 */ /* 0x000fc400078e0a08 */
[----:B------:R-:W-:Y:S01]  /*4a80*/  @!P4 IMAD.IADD R6, R6, 0x1, -R0 ;  /* 0x000000010606c824 */ /* 0x000fe200078e0a00 */
[----:B--2---:R-:W-:Y:S02]  /*4a90*/  ISETP.GE.AND P3, PT, R16, RZ, PT ;  /* 0x000000ff1000720c */ /* 0x004fe40003f66270 */
[----:B------:R-:W2:Y:S04]  /*4aa0*/  LDL.LU R16, [R1+0x13f8] ;  /* 0x0013f80001107983 */ /* 0x000ea80000300800 */
[----:B------:R0:W-:Y:S01]  /*4ab0*/  STL [R1+0x418], R8 ;  /* 0x0004180801007387 */ /* 0x0001e20000100800 */
[----:B----4-:R-:W-:-:S03]  /*4ac0*/  ISETP.GE.AND P4, PT, R11, RZ, PT ;  /* 0x000000ff0b00720c */ /* 0x010fc60003f86270 */
[----:B------:R-:W4:Y:S01]  /*4ad0*/  LDL.LU R11, [R1+0x80] ;  /* 0x00008000010b7983 */ /* 0x000f220000300800 */
[C---:B------:R-:W-:Y:S02]  /*4ae0*/  ISETP.GT.U32.AND P1, PT, R0.reuse, R14, PT ;  /* 0x0000000e0000720c */ /* 0x040fe40003f24070 */
[C---:B------:R-:W-:Y:S02]  /*4af0*/  ISETP.GT.U32.AND P5, PT, R0.reuse, R9, PT ;  /* 0x000000090000720c */ /* 0x040fe40003fa4070 */
[----:B------:R-:W-:Y:S02]  /*4b00*/  ISETP.GE.AND P2, PT, R3, RZ, PT ;  /* 0x000000ff0300720c */ /* 0x000fe40003f46270 */
[----:B------:R-:W-:-:S07]  /*4b10*/  ISETP.GT.U32.AND P0, PT, R0, R6, PT ;  /* 0x000000060000720c */ /* 0x000fce0003f04070 */
[--C-:B------:R-:W-:Y:S01]  /*4b20*/  @!P1 IMAD.IADD R14, R14, 0x1, -R0.reuse ;  /* 0x000000010e0e9824 */ /* 0x100fe200078e0a00 */
[----:B---3--:R-:W-:Y:S01]  /*4b30*/  ISETP.GE.AND P1, PT, R15, RZ, PT ;  /* 0x000000ff0f00720c */ /* 0x008fe20003f26270 */
[----:B------:R-:W-:Y:S01]  /*4b40*/  @!P5 IMAD.IADD R9, R9, 0x1, -R0 ;  /* 0x000000010909d824 */ /* 0x000fe200078e0a00 */
[----:B------:R-:W-:Y:S01]  /*4b50*/  ISETP.GE.AND P5, PT, R10, RZ, PT ;  /* 0x000000ff0a00720c */ /* 0x000fe20003fa6270 */
[----:B------:R-:W-:Y:S02]  /*4b60*/  @!P2 IMAD.MOV R13, RZ, RZ, -R13 ;  /* 0x000000ffff0da224 */ /* 0x000fe400078e0a0d */
[----:B------:R-:W-:Y:S01]  /*4b70*/  @!P3 IMAD.MOV R14, RZ, RZ, -R14 ;  /* 0x000000ffff0eb224 */ /* 0x000fe200078e0a0e */
[----:B------:R-:W-:Y:S01]  /*4b80*/  ISETP.GE.AND P3, PT, R12, RZ, PT ;  /* 0x000000ff0c00720c */ /* 0x000fe20003f66270 */
[----:B------:R-:W-:-:S06]  /*4b90*/  @!P0 IMAD.IADD R6, R6, 0x1, -R0 ;  /* 0x0000000106068824 */ /* 0x000fcc00078e0a00 */
[----:B------:R-:W-:Y:S01]  /*4ba0*/  @!P1 IMAD.MOV R9, RZ, RZ, -R9 ;  /* 0x000000ffff099224 */ /* 0x000fe200078e0a09 */
[----:B--2---:R-:W-:Y:S01]  /*4bb0*/  IABS R10, R16 ;  /* 0x00000010000a7213 */ /* 0x004fe20000000000 */
[----:B0-----:R-:W-:Y:S02]  /*4bc0*/  IMAD.MOV.U32 R8, RZ, RZ, R16 ;  /* 0x000000ffff087224 */ /* 0x001fe400078e0010 */
[----:B------:R-:W2:Y:S04]  /*4bd0*/  LDL.LU R16, [R1+0x48] ;  /* 0x0000480001107983 */ /* 0x000ea80000300800 */
[----:B------:R0:W-:Y:S01]  /*4be0*/  STL [R1+0x414], R13 ;  /* 0x0004140d01007387 */ /* 0x0001e20000100800 */
[----:B------:R-:W-:-:S03]  /*4bf0*/  ISETP.GE.AND P1, PT, R8, RZ, PT ;  /* 0x000000ff0800720c */ /* 0x000fc60003f26270 */
[----:B0-----:R-:W3:Y:S04]  /*4c00*/  LDL.LU R13, [R1+0x84] ;  /* 0x00008400010d7983 */ /* 0x001ee80000300800 */
[----:B------:R-:W3:Y:S04]  /*4c10*/  LDL.LU R12, [R1+0x88] ;  /* 0x00008800010c7983 */ /* 0x000ee80000300800 */
[----:B------:R-:W3:Y:S01]  /*4c20*/  LDL.LU R15, [R1+0x4c] ;  /* 0x00004c00010f7983 */ /* 0x000ee20000300800 */
[----:B----4-:R-:W-:Y:S02]  /*4c30*/  IABS R8, R11 ;  /* 0x0000000b00087213 */ /* 0x010fe40000000000 */
[----:B------:R-:W-:Y:S01]  /*4c40*/  ISETP.GE.AND P0, PT, R11, RZ, PT ;  /* 0x000000ff0b00720c */ /* 0x000fe20003f06270 */
[----:B------:R-:W-:Y:S01]  /*4c50*/  IMAD.MOV.U32 R11, RZ, RZ, R6 ;  /* 0x000000ffff0b7224 */ /* 0x000fe200078e0006 */
[----:B------:R0:W-:Y:S03]  /*4c60*/  STL [R1+0x410], R14 ;  /* 0x0004100e01007387 */ /* 0x0001e60000100800 */
[----:B------:R-:W-:Y:S01]  /*4c70*/  @!P5 IMAD.MOV R11, RZ, RZ, -R11 ;  /* 0x000000ffff0bd224 */ /* 0x000fe200078e0a0b */
[----:B------:R1:W-:Y:S04]  /*4c80*/  STL [R1+0x40c], R9 ;  /* 0x00040c0901007387 */ /* 0x0003e80000100800 */
[----:B------:R4:W-:Y:S04]  /*4c90*/  STL [R1+0x400], R11 ;  /* 0x0004000b01007387 */ /* 0x0009e80000100800 */
[----:B0-----:R-:W3:Y:S01]  /*4ca0*/  LDL R14, [R1+0x50] ;  /* 0x00005000010e7983 */ /* 0x001ee20000100800 */
[----:B------:R-:W-:Y:S01]  /*4cb0*/  ISETP.GT.U32.AND P6, PT, R0, R4, PT ;  /* 0x000000040000720c */ /* 0x000fe20003fc4070 */
[----:B------:R-:W-:-:S04]  /*4cc0*/  IMAD.HI.U32 R3, R2, R7, RZ ;  /* 0x0000000702037227 */ /* 0x000fc800078e00ff */
[----:B------:R-:W-:-:S04]  /*4cd0*/  IMAD.MOV R3, RZ, RZ, -R3 ;  /* 0x000000ffff037224 */ /* 0x000fc800078e0a03 */
[----:B------:R-:W-:-:S04]  /*4ce0*/  IMAD R3, R0, R3, R7 ;  /* 0x0000000300037224 */ /* 0x000fc800078e0207 */
[----:B------:R-:W-:Y:S01]  /*4cf0*/  @!P6 IMAD.IADD R4, R4, 0x1, -R0 ;  /* 0x000000010404e824 */ /* 0x000fe200078e0a00 */
[----:B------:R-:W-:-:S04]  /*4d00*/  ISETP.GT.U32.AND P6, PT, R0, R3, PT ;  /* 0x000000030000720c */ /* 0x000fc80003fc4070 */
[----:B------:R-:W-:Y:S01]  /*4d10*/  ISETP.GT.U32.AND P2, PT, R0, R4, PT ;  /* 0x000000040000720c */ /* 0x000fe20003f44070 */
[----:B------:R-:W-:-:S04]  /*4d20*/  IMAD.HI.U32 R7, R2, R10, RZ ;  /* 0x0000000a02077227 */ /* 0x000fc800078e00ff */
[----:B------:R-:W-:-:S04]  /*4d30*/  IMAD.MOV R7, RZ, RZ, -R7 ;  /* 0x000000ffff077224 */ /* 0x000fc800078e0a07 */
[----:B------:R-:W-:Y:S02]  /*4d40*/  @!P6 IMAD.IADD R3, R3, 0x1, -R0 ;  /* 0x000000010303e824 */ /* 0x000fe400078e0a00 */
[----:B------:R-:W-:Y:S02]  /*4d50*/  IMAD R10, R0, R7, R10 ;  /* 0x00000007000a7224 */ /* 0x000fe400078e020a */
[----:B------:R-:W-:Y:S01]  /*4d60*/  @!P2 IMAD.IADD R4, R4, 0x1, -R0 ;  /* 0x000000010404a824 */ /* 0x000fe200078e0a00 */
[----:B------:R-:W-:Y:S01]  /*4d70*/  ISETP.GT.U32.AND P6, PT, R0, R3, PT ;  /* 0x000000030000720c */ /* 0x000fe20003fc4070 */
[----:B-1----:R-:W-:Y:S01]  /*4d80*/  IMAD.HI.U32 R9, R2, R8, RZ ;  /* 0x0000000802097227 */ /* 0x002fe200078e00ff */
[----:B------:R-:W-:-:S03]  /*4d90*/  ISETP.GT.U32.AND P5, PT, R0, R10, PT ;  /* 0x0000000a0000720c */ /* 0x000fc60003fa4070 */
[----:B----4-:R-:W-:Y:S02]  /*4da0*/  IMAD.MOV.U32 R11, RZ, RZ, R4 ;  /* 0x000000ffff0b7224 */ /* 0x010fe400078e0004 */
[----:B------:R-:W-:-:S04]  /*4db0*/  IMAD.MOV R4, RZ, RZ, -R9 ;  /* 0x000000ffff047224 */ /* 0x000fc800078e0a09 */
[----:B------:R-:W-:Y:S02]  /*4dc0*/  IMAD R4, R0, R4, R8 ;  /* 0x0000000400047224 */ /* 0x000fe400078e0208 */
[----:B------:R-:W-:-:S03]  /*4dd0*/  @!P6 IMAD.IADD R3, R3, 0x1, -R0 ;  /* 0x000000010303e824 */ /* 0x000fc600078e0a00 */
[----:B------:R-:W-:Y:S01]  /*4de0*/  ISETP.GT.U32.AND P6, PT, R0, R4, PT ;  /* 0x000000040000720c */ /* 0x000fe20003fc4070 */
[----:B------:R-:W-:Y:S02]  /*4df0*/  @!P5 IMAD.IADD R10, R10, 0x1, -R0 ;  /* 0x000000010a0ad824 */ /* 0x000fe400078e0a00 */
[----:B------:R-:W-:-:S03]  /*4e00*/  @!P4 IMAD.MOV R11, RZ, RZ, -R11 ;  /* 0x000000ffff0bc224 */ /* 0x000fc600078e0a0b */
[----:B------:R-:W-:Y:S02]  /*4e10*/  ISETP.GT.U32.AND P5, PT, R0, R10, PT ;  /* 0x0000000a0000720c */ /* 0x000fe40003fa4070 */
[----:B------:R0:W-:Y:S05]  /*4e20*/  STL [R1+0x3fc], R11 ;  /* 0x0003fc0b01007387 */ /* 0x0001ea0000100800 */
[----:B------:R-:W-:-:S05]  /*4e30*/  @!P6 IMAD.IADD R4, R4, 0x1, -R0 ;  /* 0x000000010404e824 */ /* 0x000fca00078e0a00 */
[----:B------:R-:W-:Y:S01]  /*4e40*/  ISETP.GT.U32.AND P6, PT, R0, R4, PT ;  /* 0x000000040000720c */ /* 0x000fe20003fc4070 */
[----:B------:R-:W-:-:S04]  /*4e50*/  @!P5 IMAD.IADD R10, R10, 0x1, -R0 ;  /* 0x000000010a0ad824 */ /* 0x000fc800078e0a00 */
[----:B------:R-:W-:-:S08]  /*4e60*/  @!P1 IMAD.MOV R10, RZ, RZ, -R10 ;  /* 0x000000ffff0a9224 */ /* 0x000fd000078e0a0a */
[----:B------:R-:W-:Y:S01]  /*4e70*/  @!P6 IMAD.IADD R4, R4, 0x1, -R0 ;  /* 0x000000010404e824 */ /* 0x000fe200078e0a00 */
[----:B--2---:R-:W-:-:S05]  /*4e80*/  IABS R9, R16 ;  /* 0x0000001000097213 */ /* 0x004fca0000000000 */
[----:B------:R-:W-:Y:S01]  /*4e90*/  IMAD.MOV.U32 R8, RZ, RZ, R9 ;  /* 0x000000ffff087224 */ /* 0x000fe200078e0009 */
[----:B---3--:R-:W-:Y:S02]  /*4ea0*/  IABS R6, R13 ;  /* 0x0000000d00067213 */ /* 0x008fe40000000000 */
[----:B------:R-:W-:Y:S02]  /*4eb0*/  IABS R7, R12 ;  /* 0x0000000c00077213 */ /* 0x000fe40000000000 */
[----:B------:R-:W-:Y:S01]  /*4ec0*/  ISETP.GE.AND P2, PT, R13, RZ, PT ;  /* 0x000000ff0d00720c */ /* 0x000fe20003f46270 */
[----:B------:R-:W-:-:S04]  /*4ed0*/  IMAD.HI.U32 R13, R2, R6, RZ ;  /* 0x00000006020d7227 */ /* 0x000fc800078e00ff */
[----:B0-----:R-:W-:Y:S01]  /*4ee0*/  IMAD.HI.U32 R11, R2, R7, RZ ;  /* 0x00000007020b7227 */ /* 0x001fe200078e00ff */
[----:B------:R-:W-:-:S03]  /*4ef0*/  IABS R9, R15 ;  /* 0x0000000f00097213 */ /* 0x000fc60000000000 */
[----:B------:R-:W-:Y:S02]  /*4f00*/  IMAD.MOV R13, RZ, RZ, -R13 ;  /* 0x000000ffff0d7224 */ /* 0x000fe400078e0a0d */
[----:B------:R-:W-:Y:S01]  /*4f10*/  IMAD.MOV R11, RZ, RZ, -R11 ;  /* 0x000000ffff0b7224 */ /* 0x000fe200078e0a0b */
[----:B------:R-:W-:Y:S01]  /*4f20*/  ISETP.GE.AND P4, PT, R12, RZ, PT ;  /* 0x000000ff0c00720c */ /* 0x000fe20003f86270 */
[----:B------:R-:W-:-:S04]  /*4f30*/  IMAD.HI.U32 R12, R2, R8, RZ ;  /* 0x00000008020c7227 */ /* 0x000fc800078e00ff */
[C---:B------:R-:W-:Y:S02]  /*4f40*/  IMAD R6, R0.reuse, R13, R6 ;  /* 0x0000000d00067224 */ /* 0x040fe400078e0206 */
[----:B------:R-:W-:Y:S01]  /*4f50*/  IMAD R7, R0, R11, R7 ;  /* 0x0000000b00077224 */ /* 0x000fe200078e0207 */
[----:B------:R-:W-:Y:S01]  /*4f60*/  IABS R13, R14 ;  /* 0x0000000e000d7213 */ /* 0x000fe20000000000 */
[----:B------:R-:W-:-:S04]  /*4f70*/  IMAD.HI.U32 R14, R2, R9, RZ ;  /* 0x00000009020e7227 */ /* 0x000fc800078e00ff */
[----:B------:R-:W-:Y:S02]  /*4f80*/  IMAD.MOV.U32 R11, RZ, RZ, R3 ;  /* 0x000000ffff0b7224 */ /* 0x000fe400078e0003 */
[----:B------:R-:W-:Y:S02]  /*4f90*/  IMAD.MOV R12, RZ, RZ, -R12 ;  /* 0x000000ffff0c7224 */ /* 0x000fe400078e0a0c */
[----:B------:R-:W-:Y:S02]  /*4fa0*/  IMAD.MOV R14, RZ, RZ, -R14 ;  /* 0x000000ffff0e7224 */ /* 0x000fe400078e0a0e */
[----:B------:R-:W-:Y:S02]  /*4fb0*/  @!P3 IMAD.MOV R11, RZ, RZ, -R11 ;  /* 0x000000ffff0bb224 */ /* 0x000fe400078e0a0b */
[C---:B------:R-:W-:Y:S02]  /*4fc0*/  IMAD R8, R0.reuse, R12, R8 ;  /* 0x0000000c00087224 */ /* 0x040fe400078e0208 */
[----:B------:R-:W2:Y:S01]  /*4fd0*/  LDL R12, [R1+0x58] ;  /* 0x00005800010c7983 */ /* 0x000ea20000100800 */
[----:B------:R-:W-:Y:S01]  /*4fe0*/  IMAD R9, R0, R14, R9 ;  /* 0x0000000e00097224 */ /* 0x000fe200078e0209 */
[----:B------:R-:W-:-:S02]  /*4ff0*/  ISETP.GE.AND P6, PT, R16, RZ, PT ;  /* 0x000000ff1000720c */ /* 0x000fc40003fc6270 */
[----:B------:R0:W-:Y:S04]  /*5000*/  STL [R1+0x3e4], R11 ;  /* 0x0003e40b01007387 */ /* 0x0001e80000100800 */
[----:B------:R-:W3:Y:S04]  /*5010*/  LDL R14, [R1+0x60] ;  /* 0x00006000010e7983 */ /* 0x000ee80000100800 */
[----:B0-----:R-:W4:Y:S04]  /*5020*/  LDL R11, [R1+0x5c] ;  /* 0x00005c00010b7983 */ /* 0x001f280000100800 */
[----:B------:R-:W-:Y:S04]  /*5030*/  STL [R1+0x3e0], R10 ;  /* 0x0003e00a01007387 */ /* 0x000fe80000100800 */
[----:B------:R-:W2:Y:S01]  /*5040*/  LDL.LU R16, [R1+0x64] ;  /* 0x0000640001107983 */ /* 0x000ea20000300800 */
[----:B------:R-:W-:-:S03]  /*5050*/  IMAD.HI.U32 R3, R2, R13, RZ ;  /* 0x0000000d02037227 */ /* 0x000fc600078e00ff */
[----:B--2---:R0:W-:Y:S04]  /*5060*/  STL [R1+0x13f0], R16 ;  /* 0x0013f01001007387 */ /* 0x0041e80000100800 */
[----:B0-----:R-:W2:Y:S01]  /*5070*/  LDL.LU R16, [R1+0x54] ;  /* 0x0000540001107983 */ /* 0x001ea20000300800 */
[----:B------:R-:W-:-:S04]  /*5080*/  IMAD.MOV R3, RZ, RZ, -R3 ;  /* 0x000000ffff037224 */ /* 0x000fc800078e0a03 */
[C---:B------:R-:W-:Y:S01]  /*5090*/  IMAD R13, R0.reuse, R3, R13 ;  /* 0x00000003000d7224 */ /* 0x040fe200078e020d */
[----:B------:R-:W-:-:S13]  /*50a0*/  ISETP.GT.U32.AND P5, PT, R0, R6, PT ;  /* 0x000000060000720c */ /* 0x000fda0003fa4070 */
[----:B------:R-:W-:Y:S01]  /*50b0*/  @!P5 IMAD.IADD R6, R6, 0x1, -R0 ;  /* 0x000000010606d824 */ /* 0x000fe200078e0a00 */
[----:B------:R-:W-:Y:S02]  /*50c0*/  ISETP.GT.U32.AND P5, PT, R0, R9, PT ;  /* 0x000000090000720c */ /* 0x000fe40003fa4070 */
[----:B--2---:R-:W-:Y:S01]  /*50d0*/  IABS R3, R16 ;  /* 0x0000001000037213 */ /* 0x004fe20000000000 */
[----:B------:R0:W-:Y:S04]  /*50e0*/  STL [R1+0x13f4], R16 ;  /* 0x0013f41001007387 */ /* 0x0001e80000100800 */
[----:B0-----:R-:W2:Y:S01]  /*50f0*/  LDL.LU R16, [R1+0x50] ;  /* 0x0000500001107983 */ /* 0x001ea20000300800 */
[----:B---3--:R-:W-:Y:S01]  /*5100*/  IABS R10, R14 ;  /* 0x0000000e000a7213 */ /* 0x008fe20000000000 */
[----:B------:R-:W-:-:S04]  /*5110*/  IMAD.MOV.U32 R14, RZ, RZ, R4 ;  /* 0x000000ffff0e7224 */ /* 0x000fc800078e0004 */
[----:B------:R-:W-:Y:S02]  /*5120*/  @!P5 IMAD.IADD R9, R9, 0x1, -R0 ;  /* 0x000000010909d824 */ /* 0x000fe400078e0a00 */
[----:B------:R-:W-:-:S03]  /*5130*/  @!P0 IMAD.MOV R14, RZ, RZ, -R14 ;  /* 0x000000ffff0e8224 */ /* 0x000fc600078e0a0e */
[C---:B------:R-:W-:Y:S02]  /*5140*/  ISETP.GT.U32.AND P0, PT, R0.reuse, R9, PT ;  /* 0x000000090000720c */ /* 0x040fe40003f04070 */
[----:B------:R0:W-:Y:S11]  /*5150*/  STL [R1+0x3d4], R14 ;  /* 0x0003d40e01007387 */ /* 0x0001f60000100800 */
[----:B------:R-:W-:Y:S01]  /*5160*/  @!P0 IMAD.IADD R9, R9, 0x1, -R0 ;  /* 0x0000000109098824 */ /* 0x000fe200078e0a00 */
[----:B------:R-:W-:-:S02]  /*5170*/  ISETP.GT.U32.AND P3, PT, R0, R7, PT ;  /* 0x000000070000720c */ /* 0x000fc40003f64070 */
[----:B--2---:R-:W-:Y:S02]  /*5180*/  ISETP.GE.AND P0, PT, R16, RZ, PT ;  /* 0x000000ff1000720c */ /* 0x004fe40003f06270 */
[----:B------:R-:W2:Y:S09]  /*5190*/  LDL.LU R16, [R1+0x13f4] ;  /* 0x0013f40001107983 */ /* 0x000eb20000300800 */
[----:B------:R-:W-:Y:S01]  /*51a0*/  @!P3 IMAD.IADD R7, R7, 0x1, -R0 ;  /* 0x000000010707b824 */ /* 0x000fe200078e0a00 */
[----:B------:R-:W-:-:S02]  /*51b0*/  ISETP.GT.U32.AND P3, PT, R0, R6, PT ;  /* 0x000000060000720c */ /* 0x000fc40003f64070 */
[----:B------:R-:W-:-:S05]  /*51c0*/  IABS R12, R12 ;  /* 0x0000000c000c7213 */ /* 0x000fca0000000000 */
[----:B------:R-:W-:Y:S02]  /*51d0*/  IMAD.MOV.U32 R4, RZ, RZ, R12 ;  /* 0x000000ffff047224 */ /* 0x000fe400078e000c */
[----:B------:R-:W-:-:S04]  /*51e0*/  IMAD.HI.U32 R12, R2, R3, RZ ;  /* 0x00000003020c7227 */ /* 0x000fc800078e00ff */
[----:B------:R-:W-:Y:S01]  /*51f0*/  @!P3 IMAD.IADD R6, R6, 0x1, -R0 ;  /* 0x000000010606b824 */ /* 0x000fe200078e0a00 */
[----:B------:R-:W-:Y:S01]  /*5200*/  ISETP.GT.U32.AND P3, PT, R0, R13, PT ;  /* 0x0000000d0000720c */ /* 0x000fe20003f64070 */
[----:B------:R-:W-:-:S04]  /*5210*/  IMAD.MOV R12, RZ, RZ, -R12 ;  /* 0x000000ffff0c7224 */ /* 0x000fc800078e0a0c */
[----:B------:R-:W-:Y:S02]  /*5220*/  IMAD R3, R0, R12, R3 ;  /* 0x0000000c00037224 */ /* 0x000fe400078e0203 */
[----:B------:R-:W-:-:S04]  /*5230*/  IMAD.HI.U32 R12, R2, R4, RZ ;  /* 0x00000004020c7227 */ /* 0x000fc800078e00ff */
[----:B------:R-:W-:Y:S02]  /*5240*/  IMAD.MOV R12, RZ, RZ, -R12 ;  /* 0x000000ffff0c7224 */ /* 0x000fe400078e0a0c */
[----:B------:R-:W-:Y:S02]  /*5250*/  @!P3 IMAD.IADD R13, R13, 0x1, -R0 ;  /* 0x000000010d0db824 */ /* 0x000fe400078e0a00 */
[----:B------:R-:W-:Y:S01]  /*5260*/  IMAD R4, R0, R12, R4 ;  /* 0x0000000c00047224 */ /* 0x000fe200078e0204 */
[----:B--2---:R-:W-:Y:S02]  /*5270*/  ISETP.GE.AND P3, PT, R16, RZ, PT ;  /* 0x000000ff1000720c */ /* 0x004fe40003f66270 */
[----:B------:R-:W2:Y:S04]  /*5280*/  LDL.LU R16, [R1+0x13f0] ;  /* 0x0013f00001107983 */ /* 0x000ea80000300800 */
[----:B------:R-:W3:Y:S01]  /*5290*/  LDL R12, [R1+0x68] ;  /* 0x00006800010c7983 */ /* 0x000ee20000100800 */
[----:B----4-:R-:W-:-:S05]  /*52a0*/  IABS R11, R11 ;  /* 0x0000000b000b7213 */ /* 0x010fca0000000000 */
[----:B0-----:R-:W-:-:S04]  /*52b0*/  IMAD.HI.U32 R14, R2, R11, RZ ;  /* 0x0000000b020e7227 */ /* 0x001fc800078e00ff */
[----:B------:R-:W-:-:S04]  /*52c0*/  IMAD.MOV R14, RZ, RZ, -R14 ;  /* 0x000000ffff0e7224 */ /* 0x000fc800078e0a0e */
[C---:B------:R-:W-:Y:S02]  /*52d0*/  IMAD R11, R0.reuse, R14, R11 ;  /* 0x0000000e000b7224 */ /* 0x040fe400078e020b */
[----:B------:R-:W-:Y:S01]  /*52e0*/  IMAD.MOV.U32 R14, RZ, RZ, R6 ;  /* 0x000000ffff0e7224 */ /* 0x000fe200078e0006 */
[----:B------:R-:W-:-:S13]  /*52f0*/  ISETP.GT.U32.AND P1, PT, R0, R8, PT ;  /* 0x000000080000720c */ /* 0x000fda0003f24070 */
[----:B------:R-:W-:-:S05]  /*5300*/  @!P1 IMAD.IADD R8, R8, 0x1, -R0 ;  /* 0x0000000108089824 */ /* 0x000fca00078e0a00 */
[----:B------:R-:W-:Y:S02]  /*5310*/  ISETP.GT.U32.AND P5, PT, R0, R8, PT ;  /* 0x000000080000720c */ /* 0x000fe40003fa4070 */
[----:B---3--:R-:W-:Y:S02]  /*5320*/  IABS R6, R12 ;  /* 0x0000000c00067213 */ /* 0x008fe40000000000 */
[----:B------:R-:W3:Y:S09]  /*5330*/  LDL.LU R12, [R1+0x58] ;  /* 0x00005800010c7983 */ /* 0x000ef20000300800 */
[----:B------:R-:W-:Y:S01]  /*5340*/  @!P5 IMAD.IADD R8, R8, 0x1, -R0 ;  /* 0x000000010808d824 */ /* 0x000fe200078e0a00 */
[----:B------:R-:W-:-:S02]  /*5350*/  ISETP.GT.U32.AND P1, PT, R0, R7, PT ;  /* 0x000000070000720c */ /* 0x000fc40003f24070 */
[----:B------:R-:W-:-:S11]  /*5360*/  ISETP.GT.U32.AND P5, PT, R0, R3, PT ;  /* 0x000000030000720c */ /* 0x000fd60003fa4070 */
[--C-:B------:R-:W-:Y:S02]  /*5370*/  @!P1 IMAD.IADD R7, R7, 0x1, -R0.reuse ;  /* 0x0000000107079824 */ /* 0x100fe400078e0a00 */
[----:B------:R-:W-:Y:S01]  /*5380*/  @!P5 IMAD.IADD R3, R3, 0x1, -R0 ;  /* 0x000000010303d824 */ /* 0x000fe200078e0a00 */
[----:B------:R-:W-:Y:S01]  /*5390*/  ISETP.GE.AND P1, PT, R15, RZ, PT ;  /* 0x000000ff0f00720c */ /* 0x000fe20003f26270 */
[----:B------:R-:W-:-:S03]  /*53a0*/  @!P4 IMAD.MOV R7, RZ, RZ, -R7 ;  /* 0x000000ffff07c224 */ /* 0x000fc600078e0a07 */
[----:B------:R-:W-:Y:S01]  /*53b0*/  ISETP.GT.U32.AND P4, PT, R0, R3, PT ;  /* 0x000000030000720c */ /* 0x000fe20003f84070 */
[----:B------:R-:W-:Y:S02]  /*53c0*/  @!P2 IMAD.MOV R14, RZ, RZ, -R14 ;  /* 0x000000ffff0ea224 */ /* 0x000fe400078e0a0e */
[----:B------:R-:W-:-:S03]  /*53d0*/  @!P6 IMAD.MOV R8, RZ, RZ, -R8 ;  /* 0x000000ffff08e224 */ /* 0x000fc600078e0a08 */
[----:B------:R0:W-:Y:S03]  /*53e0*/  STL [R1+0x3c8], R14 ;  /* 0x0003c80e01007387 */ /* 0x0001e60000100800 */
[----:B------:R-:W-:-:S04]  /*53f0*/  @!P1 IMAD.MOV R9, RZ, RZ, -R9 ;  /* 0x000000ffff099224 */ /* 0x000fc800078e0a09 */
[----:B------:R-:W-:Y:S01]  /*5400*/  @!P4 IMAD.IADD R3, R3, 0x1, -R0 ;  /* 0x000000010303c824 */ /* 0x000fe200078e0a00 */
[----:B0-----:R-:W4:Y:S04]  /*5410*/  LDL.LU R14, [R1+0x5c] ;  /* 0x00005c00010e7983 */ /* 0x001f280000300800 */
[----:B------:R-:W-:Y:S04]  /*5420*/  STL [R1+0x3c4], R7 ;  /* 0x0003c40701007387 */ /* 0x000fe80000100800 */
[----:B------:R-:W-:Y:S04]  /*5430*/  STL [R1+0x3c0], R8 ;  /* 0x0003c00801007387 */ /* 0x000fe80000100800 */
[----:B------:R-:W-:Y:S01]  /*5440*/  STL [R1+0x3bc], R9 ;  /* 0x0003bc0901007387 */ /* 0x000fe20000100800 */
[----:B---3--:R-:W-:-:S03]  /*5450*/  ISETP.GE.AND P1, PT, R12, RZ, PT ;  /* 0x000000ff0c00720c */ /* 0x008fc60003f26270 */
[----:B------:R-:W3:Y:S04]  /*5460*/  LDL R12, [R1+0x70] ;  /* 0x00007000010c7983 */ /* 0x000ee80000100800 */
[----:B------:R0:W-:Y:S04]  /*5470*/  STL [R1+0x13ec], R3 ;  /* 0x0013ec0301007387 */ /* 0x0001e80000100800 */
[----:B0-----:R-:W3:Y:S01]  /*5480*/  LDL.LU R3, [R1+0x60] ;  /* 0x0000600001037983 */ /* 0x001ee20000300800 */
[----:B------:R-:W-:Y:S01]  /*5490*/  IMAD.HI.U32 R15, R2, R10, RZ ;  /* 0x0000000a020f7227 */ /* 0x000fe200078e00ff */
[----:B------:R-:W-:-:S02]  /*54a0*/  ISETP.GT.U32.AND P2, PT, R0, R13, PT ;  /* 0x0000000d0000720c */ /* 0x000fc40003f44070 */
[C---:B------:R-:W-:Y:S01]  /*54b0*/  ISETP.GT.U32.AND P5, PT, R0.reuse, R4, PT ;  /* 0x000000040000720c */ /* 0x040fe20003fa4070 */
[----:B------:R-:W-:Y:S01]  /*54c0*/  IMAD.MOV R15, RZ, RZ, -R15 ;  /* 0x000000ffff0f7224 */ /* 0x000fe200078e0a0f */
[----:B------:R-:W3:Y:S03]  /*54d0*/  LDL R9, [R1+0x74] ;  /* 0x0000740001097983 */ /* 0x000ee60000100800 */
[----:B------:R-:W-:Y:S01]  /*54e0*/  IMAD R15, R0, R15, R10 ;  /* 0x0000000f000f7224 */ /* 0x000fe200078e020a */
[----:B--2---:R-:W-:-:S05]  /*54f0*/  IABS R10, R16 ;  /* 0x00000010000a7213 */ /* 0x004fca0000000000 */
[----:B------:R-:W-:-:S04]  /*5500*/  IMAD.HI.U32 R7, R2, R10, RZ ;  /* 0x0000000a02077227 */ /* 0x000fc800078e00ff */
[----:B------:R-:W-:-:S04]  /*5510*/  IMAD.MOV R7, RZ, RZ, -R7 ;  /* 0x000000ffff077224 */ /* 0x000fc800078e0a07 */
[----:B------:R-:W-:Y:S02]  /*5520*/  IMAD R10, R0, R7, R10 ;  /* 0x00000007000a7224 */ /* 0x000fe400078e020a */
[----:B------:R-:W2:Y:S01]  /*5530*/  LDL R7, [R1+0x6c] ;  /* 0x00006c0001077983 */ /* 0x000ea20000100800 */
[--C-:B------:R-:W-:Y:S02]  /*5540*/  @!P2 IMAD.IADD R13, R13, 0x1, -R0.reuse ;  /* 0x000000010d0da824 */ /* 0x100fe400078e0a00 */
[----:B------:R-:W-:Y:S01]  /*5550*/  @!P5 IMAD.IADD R4, R4, 0x1, -R0 ;  /* 0x000000010404d824 */ /* 0x000fe200078e0a00 */
[----:B----4-:R-:W-:Y:S02]  /*5560*/  ISETP.GE.AND P4, PT, R14, RZ, PT ;  /* 0x000000ff0e00720c */ /* 0x010fe40003f86270 */
[----:B------:R-:W4:Y:S01]  /*5570*/  LDL R14, [R1+0x78] ;  /* 0x00007800010e7983 */ /* 0x000f220000100800 */
[----:B------:R-:W-:Y:S02]  /*5580*/  ISETP.GT.U32.AND P6, PT, R0, R11, PT ;  /* 0x0000000b0000720c */ /* 0x000fe40003fc4070 */
[----:B---3--:R-:W-:Y:S01]  /*5590*/  ISETP.GE.AND P5, PT, R3, RZ, PT ;  /* 0x000000ff0300720c */ /* 0x008fe20003fa6270 */
[----:B------:R-:W-:-:S04]  /*55a0*/  IMAD.MOV.U32 R3, RZ, RZ, R13 ;  /* 0x000000ffff037224 */ /* 0x000fc800078e000d */
[----:B------:R-:W-:-:S05]  /*55b0*/  @!P0 IMAD.MOV R3, RZ, RZ, -R3 ;  /* 0x000000ffff038224 */ /* 0x000fca00078e0a03 */
[----:B------:R0:W-:Y:S04]  /*55c0*/  STL [R1+0x3b4], R3 ;  /* 0x0003b40301007387 */ /* 0x0001e80000100800 */
[----:B0-----:R-:W3:Y:S01]  /*55d0*/  LDL.LU R3, [R1+0x68] ;  /* 0x0000680001037983 */ /* 0x001ee20000300800 */
[----:B------:R-:W-:Y:S01]  /*55e0*/  ISETP.GT.U32.AND P2, PT, R0, R15, PT ;  /* 0x0000000f0000720c */ /* 0x000fe20003f44070 */
[----:B------:R-:W-:Y:S02]  /*55f0*/  @!P6 IMAD.IADD R11, R11, 0x1, -R0 ;  /* 0x000000010b0be824 */ /* 0x000fe400078e0a00 */
[----:B------:R-:W-:Y:S01]  /*5600*/  IMAD.HI.U32 R8, R2, R6, RZ ;  /* 0x0000000602087227 */ /* 0x000fe200078e00ff */
[----:B--2---:R-:W-:-:S03]  /*5610*/  IABS R13, R7 ;  /* 0x00000007000d7213 */ /* 0x004fc60000000000 */
[----:B------:R-:W-:-:S06]  /*5620*/  IMAD.MOV R8, RZ, RZ, -R8 ;  /* 0x000000ffff087224 */ /* 0x000fcc00078e0a08 */
[----:B------:R-:W-:Y:S01]  /*5630*/  @!P2 IMAD.IADD R15, R15, 0x1, -R0 ;  /* 0x000000010f0fa824 */ /* 0x000fe200078e0a00 */
[----:B------:R-:W-:-:S04]  /*5640*/  ISETP.GT.U32.AND P2, PT, R0, R11, PT ;  /* 0x0000000b0000720c */ /* 0x000fc80003f44070 */
[C---:B------:R-:W-:Y:S01]  /*5650*/  ISETP.GT.U32.AND P0, PT, R0.reuse, R15, PT ;  /* 0x0000000f0000720c */ /* 0x040fe20003f04070 */
[----:B------:R-:W-:Y:S01]  /*5660*/  IMAD R7, R0, R8, R6 ;  /* 0x0000000800077224 */ /* 0x000fe200078e0206 */
[----:B------:R-:W-:Y:S02]  /*5670*/  IABS R8, R9 ;  /* 0x0000000900087213 */ /* 0x000fe40000000000 */
[----:B------:R-:W-:-:S05]  /*5680*/  IABS R12, R12 ;  /* 0x0000000c000c7213 */ /* 0x000fca0000000000 */
[----:B------:R-:W-:Y:S01]  /*5690*/  @!P2 IMAD.IADD R11, R11, 0x1, -R0 ;  /* 0x000000010b0ba824 */ /* 0x000fe200078e0a00 */
[----:B------:R-:W-:-:S03]  /*56a0*/  ISETP.GT.U32.AND P2, PT, R0, R7, PT ;  /* 0x000000070000720c */ /* 0x000fc60003f44070 */
[----:B------:R-:W-:Y:S01]  /*56b0*/  @!P0 IMAD.IADD R15, R15, 0x1, -R0 ;  /* 0x000000010f0f8824 */ /* 0x000fe200078e0a00 */
[----:B------:R-:W-:Y:S01]  /*56c0*/  ISETP.GE.AND P0, PT, R16, RZ, PT ;  /* 0x000000ff1000720c */ /* 0x000fe20003f06270 */
[----:B------:R-:W-:-:S04]  /*56d0*/  IMAD.HI.U32 R16, R2, R8, RZ ;  /* 0x0000000802107227 */ /* 0x000fc800078e00ff */
[----:B------:R-:W-:-:S04]  /*56e0*/  IMAD.HI.U32 R9, R2, R12, RZ ;  /* 0x0000000c02097227 */ /* 0x000fc800078e00ff */
[----:B------:R-:W-:Y:S02]  /*56f0*/  IMAD.MOV R16, RZ, RZ, -R16 ;  /* 0x000000ffff107224 */ /* 0x000fe400078e0a10 */
[----:B------:R-:W-:Y:S02]  /*5700*/  IMAD.MOV R9, RZ, RZ, -R9 ;  /* 0x000000ffff097224 */ /* 0x000fe400078e0a09 */
[----:B------:R-:W-:Y:S02]  /*5710*/  @!P2 IMAD.IADD R7, R7, 0x1, -R0 ;  /* 0x000000010707a824 */ /* 0x000fe400078e0a00 */
[C---:B------:R-:W-:Y:S02]  /*5720*/  IMAD R8, R0.reuse, R16, R8 ;  /* 0x0000001000087224 */ /* 0x040fe400078e0208 */
[C---:B------:R-:W-:Y:S01]  /*5730*/  IMAD R9, R0.reuse, R9, R12 ;  /* 0x0000000900097224 */ /* 0x040fe200078e020c */
[----:B---3--:R-:W-:Y:S02]  /*5740*/  ISETP.GE.AND P2, PT, R3, RZ, PT ;  /* 0x000000ff0300720c */ /* 0x008fe40003f46270 */
[----:B------:R-:W2:Y:S04]  /*5750*/  LDL.LU R3, [R1+0x13ec] ;  /* 0x0013ec0001037983 */ /* 0x000ea80000300800 */
[----:B------:R-:W3:Y:S04]  /*5760*/  LDL R12, [R1+0x7c] ;  /* 0x00007c00010c7983 */ /* 0x000ee80000100800 */
[----:B------:R-:W3:Y:S04]  /*5770*/  LDL.LU R16, [R1+0x124] ;  /* 0x0001240001107983 */ /* 0x000ee80000300800 */
[----:B------:R0:W-:Y:S04]  /*5780*/  STL [R1+0x13e8], R8 ;  /* 0x0013e80801007387 */ /* 0x0001e80000100800 */
[----:B0-----:R-:W2:Y:S01]  /*5790*/  LDL R8, [R1+0x8c] ;  /* 0x00008c0001087983 */ /* 0x001ea20000100800 */
[----:B------:R-:W-:-:S02]  /*57a0*/  ISETP.GT.U32.AND P6, PT, R0, R4, PT ;  /* 0x000000040000720c */ /* 0x000fc40003fc4070 */
[----:B----4-:R-:W-:Y:S01]  /*57b0*/  IABS R6, R14 ;  /* 0x0000000e00067213 */ /* 0x010fe20000000000 */
[----:B------:R-:W-:-:S04]  /*57c0*/  IMAD.HI.U32 R14, R2, R13, RZ ;  /* 0x0000000d020e7227 */ /* 0x000fc800078e00ff */
[----:B------:R-:W-:-:S06]  /*57d0*/  IMAD.MOV R14, RZ, RZ, -R14 ;  /* 0x000000ffff0e7224 */ /* 0x000fcc00078e0a0e */
[----:B------:R-:W-:Y:S01]  /*57e0*/  @!P6 IMAD.IADD R4, R4, 0x1, -R0 ;  /* 0x000000010404e824 */ /* 0x000fe200078e0a00 */
[C---:B------:R-:W-:Y:S01]  /*57f0*/  ISETP.GT.U32.AND P6, PT, R0.reuse, R10, PT ;  /* 0x0000000a0000720c */ /* 0x040fe20003fc4070 */
[----:B------:R-:W-:Y:S02]  /*5800*/  IMAD R13, R0, R14, R13 ;  /* 0x0000000e000d7224 */ /* 0x000fe400078e020d */
[----:B------:R-:W-:-:S04]  /*5810*/  IMAD.HI.U32 R14, R2, R6, RZ ;  /* 0x00000006020e7227 */ /* 0x000fc800078e00ff */
[----:B------:R-:W-:-:S06]  /*5820*/  IMAD.MOV R14, RZ, RZ, -R14 ;  /* 0x000000ffff0e7224 */ /* 0x000fcc00078e0a0e */
[----:B------:R-:W-:Y:S01]  /*5830*/  @!P6 IMAD.IADD R10, R10, 0x1, -R0 ;  /* 0x000000010a0ae824 */ /* 0x000fe200078e0a00 */
[C---:B------:R-:W-:Y:S01]  /*5840*/  ISETP.GT.U32.AND P6, PT, R0.reuse, R13, PT ;  /* 0x0000000d0000720c */ /* 0x040fe20003fc4070 */
[----:B------:R-:W-:Y:S02]  /*5850*/  IMAD R6, R0, R14, R6 ;  /* 0x0000000e00067224 */ /* 0x000fe400078e0206 */
[----:B------:R-:W-:-:S10]  /*5860*/  @!P1 IMAD.MOV R4, RZ, RZ, -R4 ;  /* 0x000000ffff049224 */ /* 0x000fd400078e0a04 */
[----:B------:R-:W-:-:S05]  /*5870*/  @!P6 IMAD.IADD R13, R13, 0x1, -R0 ;  /* 0x000000010d0de824 */ /* 0x000fca00078e0a00 */
[----:B------:R-:W-:Y:S02]  /*5880*/  ISETP.GT.U32.AND P1, PT, R0, R13, PT ;  /* 0x0000000d0000720c */ /* 0x000fe40003f24070 */
[----:B--2---:R-:W-:Y:S01]  /*5890*/  IABS R14, R8 ;  /* 0x00000008000e7213 */ /* 0x004fe20000000000 */
[----:B------:R-:W-:Y:S02]  /*58a0*/  IMAD.MOV.U32 R8, RZ, RZ, R3 ;  /* 0x000000ffff087224 */ /* 0x000fe400078e0003 */
[----:B------:R-:W2:Y:S02]  /*58b0*/  LDL.LU R3, [R1+0xa0] ;  /* 0x0000a00001037983 */ /* 0x000ea40000300800 */
[----:B------:R-:W-:-:S05]  /*58c0*/  @!P3 IMAD.MOV R8, RZ, RZ, -R8 ;  /* 0x000000ffff08b224 */ /* 0x000fca00078e0a08 */
[----:B------:R-:W-:Y:S04]  /*58d0*/  STL [R1+0x3b0], R8 ;  /* 0x0003b00801007387 */ /* 0x000fe80000100800 */
[----:B------:R-:W-:Y:S04]  /*58e0*/  STL [R1+0x3ac], R4 ;  /* 0x0003ac0401007387 */ /* 0x000fe80000100800 */
[----:B------:R0:W-:Y:S04]  /*58f0*/  STL [R1+0x13e4], R13 ;  /* 0x0013e40d01007387 */ /* 0x0001e80000100800 */
[----:B0-----:R-:W4:Y:S01]  /*5900*/  LDL.LU R13, [R1+0x6c] ;  /* 0x00006c00010d7983 */ /* 0x001f220000300800 */
[----:B------:R-:W-:Y:S01]  /*5910*/  ISETP.GT.U32.AND P6, PT, R0, R7, PT ;  /* 0x000000070000720c */ /* 0x000fe20003fc4070 */
[----:B------:R-:W-:-:S02]  /*5920*/  IMAD.MOV.U32 R4, RZ, RZ, R11 ;  /* 0x000000ffff047224 */ /* 0x000fc400078e000b */
[----:B------:R-:W-:Y:S01]  /*5930*/  IMAD.MOV.U32 R8, RZ, RZ, R15 ;  /* 0x000000ffff087224 */ /* 0x000fe200078e000f */
[----:B---3--:R-:W-:Y:S01]  /*5940*/  IABS R12, R12 ;  /* 0x0000000c000c7213 */ /* 0x008fe20000000000 */
[----:B------:R-:W-:Y:S01]  /*5950*/  @!P4 IMAD.MOV R4, RZ, RZ, -R4 ;  /* 0x000000ffff04c224 */ /* 0x000fe200078e0a04 */
[----:B------:R-:W3:Y:S01]  /*5960*/  LDL.LU R15, [R1+0x74] ;  /* 0x00007400010f7983 */ /* 0x000ee20000300800 */
[----:B------:R-:W-:-:S03]  /*5970*/  @!P5 IMAD.MOV R8, RZ, RZ, -R8 ;  /* 0x000000ffff08d224 */ /* 0x000fc600078e0a08 */
[----:B------:R0:W-:Y:S04]  /*5980*/  STL [R1+0x3a8], R4 ;  /* 0x0003a80401007387 */ /* 0x0001e80000100800 */
[----:B------:R1:W-:Y:S01]  /*5990*/  STL [R1+0x13dc], R2 ;  /* 0x0013dc0201007387 */ /* 0x0003e20000100800 */
[----:B------:R-:W-:Y:S02]  /*59a0*/  @!P6 IMAD.IADD R7, R7, 0x1, -R0 ;  /* 0x000000010707e824 */ /* 0x000fe400078e0a00 */
[----:B0-----:R-:W-:-:S04]  /*59b0*/  IMAD.HI.U32 R4, R2, R14, RZ ;  /* 0x0000000e02047227 */ /* 0x001fc800078e00ff */
[----:B--2---:R-:W-:Y:S02]  /*59c0*/  IMAD.MOV.U32 R11, RZ, RZ, R3 ;  /* 0x000000ffff0b7224 */ /* 0x004fe400078e0003 */
[----:B------:R-:W-:Y:S02]  /*59d0*/  IMAD.HI.U32 R3, R2, R12, RZ ;  /* 0x0000000c02037227 */ /* 0x000fe400078e00ff */
[----:B-1----:R-:W2:Y:S04]  /*59e0*/  LDL.LU R2, [R1+0x70] ;  /* 0x0000700001027983 */ /* 0x002ea80000300800 */
[----:B------:R0:W-:Y:S04]  /*59f0*/  STL [R1+0x3a4], R8 ;  /* 0x0003a40801007387 */ /* 0x0001e80000100800 */
[----:B0-----:R-:W3:Y:S01]  /*5a00*/  LDL.LU R8, [R1+0x13e8] ;  /* 0x0013e80001087983 */ /* 0x001ee20000300800 */
[----:B----4-:R-:W-:-:S03]  /*5a10*/  ISETP.GE.AND P6, PT, R13, RZ, PT ;  /* 0x000000ff0d00720c */ /* 0x010fc60003fc6270 */
[----:B------:R-:W4:Y:S01]  /*5a20*/  LDL.LU R13, [R1+0x13e4] ;  /* 0x0013e400010d7983 */ /* 0x000f220000300800 */
[C---:B------:R-:W-:Y:S01]  /*5a30*/  ISETP.GT.U32.AND P3, PT, R0.reuse, R10, PT ;  /* 0x0000000a0000720c */ /* 0x040fe20003f64070 */
[----:B------:R-:W-:Y:S02]  /*5a40*/  IMAD.MOV R4, RZ, RZ, -R4 ;  /* 0x000000ffff047224 */ /* 0x000fe400078e0a04 */
[----:B------:R-:W-:Y:S01]  /*5a50*/  IMAD.MOV R3, RZ, RZ, -R3 ;  /* 0x000000ffff037224 */ /* 0x000fe200078e0a03 */
[----:B------:R0:W-:Y:S01]  /*5a60*/  STL [R1+0x13e0], R24 ;  /* 0x0013e01801007387 */ /* 0x0001e20000100800 */
[C---:B------:R-:W-:Y:S02]  /*5a70*/  IMAD R4, R0.reuse, R4, R14 ;  /* 0x0000000400047224 */ /* 0x040fe400078e020e */
[----:B------:R-:W-:Y:S01]  /*5a80*/  IMAD R3, R0, R3, R12 ;  /* 0x0000000300037224 */ /* 0x000fe200078e020c */
[----:B------:R-:W3:Y:S05]  /*5a90*/  LDL.LU R14, [R1+0x90] ;  /* 0x00009000010e7983 */ /* 0x000eea0000300800 */
[--C-:B------:R-:W-:Y:S01]  /*5aa0*/  @!P3 IMAD.IADD R10, R10, 0x1, -R0.reuse ;  /* 0x000000010a0ab824 */ /* 0x100fe200078e0a00 */
[----:B------:R-:W-:Y:S01]  /*5ab0*/  ISETP.GT.U32.AND P4, PT, R0, R9, PT ;  /* 0x000000090000720c */ /* 0x000fe20003f84070 */
[----:B----4-:R-:W-:Y:S01]  /*5ac0*/  @!P1 IMAD.IADD R13, R13, 0x1, -R0 ;  /* 0x000000010d0d9824 */ /* 0x010fe200078e0a00 */
[----:B--2---:R-:W-:Y:S01]  /*5ad0*/  ISETP.GE.AND P1, PT, R2, RZ, PT ;  /* 0x000000ff0200720c */ /* 0x004fe20003f26270 */
[----:B------:R-:W-:-:S02]  /*5ae0*/  IMAD.MOV.U32 R2, RZ, RZ, R10 ;  /* 0x000000ffff027224 */ /* 0x000fc400078e000a */
[----:B------:R-:W2:Y:S04]  /*5af0*/  LDL.LU R10, [R1+0x78] ;  /* 0x00007800010a7983 */ /* 0x000ea80000300800 */
[----:B------:R-:W4:Y:S01]  /*5b00*/  LDL.LU R12, [R1+0x7c] ;  /* 0x00007c00010c7983 */ /* 0x000f220000300800 */
[----:B---3--:R-:W-:Y:S01]  /*5b10*/  ISETP.GT.U32.AND P5, PT, R0, R8, PT ;  /* 0x000000080000720c */ /* 0x008fe20003fa4070 */
[----:B------:R-:W-:Y:S02]  /*5b20*/  @!P0 IMAD.MOV R2, RZ, RZ, -R2 ;  /* 0x000000ffff028224 */ /* 0x000fe400078e0a02 */
[----:B------:R-:W-:Y:S01]  /*5b30*/  @!P4 IMAD.IADD R9, R9, 0x1, -R0 ;  /* 0x000000010909c824 */ /* 0x000fe200078e0a00 */
[----:B------:R-:W-:Y:S01]  /*5b40*/  ISETP.GE.AND P4, PT, R15, RZ, PT ;  /* 0x000000ff0f00720c */ /* 0x000fe20003f86270 */
[----:B------:R-:W-:-:S02]  /*5b50*/  IMAD.MOV.U32 R15, RZ, RZ, R11 ;  /* 0x000000ffff0f7224 */ /* 0x000fc400078e000b */
[----:B------:R-:W3:Y:S06]  /*5b60*/  LDL.LU R11, [R1+0x8c] ;  /* 0x00008c00010b7983 */ /* 0x000eec0000300800 */
[----:B------:R-:W-:Y:S01]  /*5b70*/  @!P5 IMAD.IADD R8, R8, 0x1, -R0 ;  /* 0x000000010808d824 */ /* 0x000fe200078e0a00 */
[----:B------:R1:W-:Y:S01]  /*5b80*/  STL [R1+0x3a0], R2 ;  /* 0x0003a00201007387 */ /* 0x0003e20000100800 */
[----:B0-----:R-:W-:-:S03]  /*5b90*/  IMAD.MOV.U32 R24, RZ, RZ, R7 ;  /* 0x000000ffff187224 */ /* 0x001fc600078e0007 */
[----:B------:R-:W-:Y:S01]  /*5ba0*/  ISETP.GT.U32.AND P0, PT, R0, R8, PT ;  /* 0x000000080000720c */ /* 0x000fe20003f04070 */
[----:B------:R-:W-:Y:S02]  /*5bb0*/  @!P2 IMAD.MOV R24, RZ, RZ, -R24 ;  /* 0x000000ffff18a224 */ /* 0x000fe400078e0a18 */
[----:B-1----:R-:W-:Y:S02]  /*5bc0*/  IMAD.MOV.U32 R2, RZ, RZ, R13 ;  /* 0x000000ffff027224 */ /* 0x002fe400078e000d */
[----:B------:R-:W3:Y:S02]  /*5bd0*/  LDL.LU R13, [R1+0x94] ;  /* 0x00009400010d7983 */ /* 0x000ee40000300800 */
[----:B------:R-:W-:Y:S02]  /*5be0*/  @!P6 IMAD.MOV R2, RZ, RZ, -R2 ;  /* 0x000000ffff02e224 */ /* 0x000fe400078e0a02 */
[----:B------:R0:W-:Y:S04]  /*5bf0*/  STL [R1+0x234], R24 ;  /* 0x0002341801007387 */ /* 0x0001e80000100800 */
[----:B------:R-:W-:Y:S01]  /*5c00*/  @!P0 IMAD.IADD R8, R8, 0x1, -R0 ;  /* 0x0000000108088824 */ /* 0x000fe200078e0a00 */
[----:B0-----:R-:W3:Y:S04]  /*5c10*/  LDL.LU R24, [R1+0x13e0] ;  /* 0x0013e00001187983 */ /* 0x001ee80000300800 */
[----:B------:R0:W-:Y:S04]  /*5c20*/  STL [R1+0x238], R2 ;  /* 0x0002380201007387 */ /* 0x0001e80000100800 */
[----:B0-----:R-:W3:Y:S01]  /*5c30*/  LDL.LU R2, [R1+0x13dc] ;  /* 0x0013dc0001027983 */ /* 0x001ee20000300800 */
[----:B----4-:R-:W-:-:S03]  /*5c40*/  ISETP.GE.AND P0, PT, R12, RZ, PT ;  /* 0x000000ff0c00720c */ /* 0x010fc60003f06270 */
[----:B------:R-:W4:Y:S01]  /*5c50*/  LDL.LU R12, [R1+0x9c] ;  /* 0x00009c00010c7983 */ /* 0x000f220000300800 */
[C---:B------:R-:W-:Y:S02]  /*5c60*/  ISETP.GT.U32.AND P5, PT, R0.reuse, R9, PT ;  /* 0x000000090000720c */ /* 0x040fe40003fa4070 */
[----:B------:R-:W-:Y:S02]  /*5c70*/  ISETP.GT.U32.AND P2, PT, R0, R3, PT ;  /* 0x000000030000720c */ /* 0x000fe40003f44070 */
[----:B------:R-:W-:-:S09]  /*5c80*/  IABS R7, R14 ;  /* 0x0000000e00077213 */ /* 0x000fd20000000000 */
[--C-:B------:R-:W-:Y:S02]  /*5c90*/  @!P5 IMAD.IADD R9, R9, 0x1, -R0.reuse ;  /* 0x000000010909d824 */ /* 0x100fe400078e0a00 */
[----:B------:R-:W-:Y:S01]  /*5ca0*/  @!P2 IMAD.IADD R3, R3, 0x1, -R0 ;  /* 0x000000010303a824 */ /* 0x000fe200078e0a00 */
[----:B------:R-:W-:Y:S01]  /*5cb0*/  ISETP.GE.AND P2, PT, R14, RZ, PT ;  /* 0x000000ff0e00720c */ /* 0x000fe20003f46270 */
[----:B------:R-:W-:Y:S01]  /*5cc0*/  IMAD.MOV.U32 R14, RZ, RZ, R15 ;  /* 0x000000ffff0e7224 */ /* 0x000fe200078e000f */
[----:B------:R-:W-:-:S13]  /*5cd0*/  ISETP.GT.U32.AND P3, PT, R0, R6, PT ;  /* 0x000000060000720c */ /* 0x000fda0003f64070 */
[----:B------:R-:W-:Y:S01]  /*5ce0*/  @!P3 IMAD.IADD R6, R6, 0x1, -R0 ;  /* 0x000000010606b824 */ /* 0x000fe200078e0a00 */
[----:B----4-:R0:W-:Y:S02]  /*5cf0*/  STL [R1+0x13d8], R12 ;  /* 0x0013d80c01007387 */ /* 0x0101e40000100800 */
[----:B0-----:R-:W-:Y:S02]  /*5d00*/  IMAD.MOV.U32 R12, RZ, RZ, R9 ;  /* 0x000000ffff0c7224 */ /* 0x001fe400078e0009 */
[----:B------:R-:W4:Y:S04]  /*5d10*/  LDL.LU R9, [R1+0x98] ;  /* 0x0000980001097983 */ /* 0x000f280000300800 */
[----:B------:R-:W4:Y:S01]  /*5d20*/  LDL.LU R15, [R1+0xe4] ;  /* 0x0000e400010f7983 */ /* 0x000f220000300800 */
[----:B------:R-:W-:Y:S01]  /*5d30*/  ISETP.GT.U32.AND P3, PT, R0, R6, PT ;  /* 0x000000060000720c */ /* 0x000fe20003f64070 */
[----:B------:R-:W-:Y:S01]  /*5d40*/  @!P1 IMAD.MOV R12, RZ, RZ, -R12 ;  /* 0x000000ffff0c9224 */ /* 0x000fe200078e0a0c */
[----:B--2---:R-:W-:Y:S01]  /*5d50*/  ISETP.GE.AND P6, PT, R10, RZ, PT ;  /* 0x000000ff0a00720c */ /* 0x004fe20003fc6270 */
[----:B---3--:R-:W-:Y:S01]  /*5d60*/  IMAD.HI.U32 R10, R2, R7, RZ ;  /* 0x00000007020a7227 */ /* 0x008fe200078e00ff */
[----:B------:R-:W-:-:S03]  /*5d70*/  ISETP.GT.U32.AND P1, PT, R0, R3, PT ;  /* 0x000000030000720c */ /* 0x000fc60003f24070 */
[----:B------:R-:W-:Y:S01]  /*5d80*/  IMAD.MOV R10, RZ, RZ, -R10 ;  /* 0x000000ffff0a7224 */ /* 0x000fe200078e0a0a */
[----:B------:R0:W-:Y:S05]  /*5d90*/  STL [R1+0x23c], R12 ;  /* 0x00023c0c01007387 */ /* 0x0001ea0000100800 */
[----:B------:R-:W-:Y:S01]  /*5da0*/  @!P3 IMAD.IADD R6, R6, 0x1, -R0 ;  /* 0x000000010606b824 */ /* 0x000fe200078e0a00 */
[----:B------:R-:W-:Y:S02]  /*5db0*/  ISETP.GE.AND P3, PT, R11, RZ, PT ;  /* 0x000000ff0b00720c */ /* 0x000fe40003f66270 */
[----:B------:R-:W-:Y:S01]  /*5dc0*/  IABS R11, R13 ;  /* 0x0000000d000b7213 */ /* 0x000fe20000000000 */
[----:B------:R-:W-:-:S02]  /*5dd0*/  IMAD R10, R0, R10, R7 ;  /* 0x0000000a000a7224 */ /* 0x000fc400078e0207 */
[----:B0-----:R-:W-:Y:S02]  /*5de0*/  IMAD.MOV.U32 R12, RZ, RZ, R8 ;  /* 0x000000ffff0c7224 */ /* 0x001fe400078e0008 */
[----:B------:R-:W-:-:S04]  /*5df0*/  IMAD.HI.U32 R7, R2, R11, RZ ;  /* 0x0000000b02077227 */ /* 0x000fc800078e00ff */
[----:B------:R-:W-:Y:S01]  /*5e00*/  @!P4 IMAD.MOV R12, RZ, RZ, -R12 ;  /* 0x000000ffff0cc224 */ /* 0x000fe200078e0a0c */
[C---:B------:R-:W-:Y:S01]  /*5e10*/  ISETP.GT.U32.AND P4, PT, R0.reuse, R10, PT ;  /* 0x0000000a0000720c */ /* 0x040fe20003f84070 */
[----:B------:R-:W-:Y:S02]  /*5e20*/  IMAD.MOV R7, RZ, RZ, -R7 ;  /* 0x000000ffff077224 */ /* 0x000fe400078e0a07 */
[----:B------:R-:W-:Y:S02]  /*5e30*/  @!P1 IMAD.IADD R3, R3, 0x1, -R0 ;  /* 0x0000000103039824 */ /* 0x000fe400078e0a00 */
[----:B------:R-:W-:Y:S02]  /*5e40*/  IMAD R7, R0, R7, R11 ;  /* 0x0000000700077224 */ /* 0x000fe400078e020b */
[----:B------:R-:W-:Y:S02]  /*5e50*/  IMAD.MOV.U32 R11, RZ, RZ, R3 ;  /* 0x000000ffff0b7224 */ /* 0x000fe400078e0003 */
[----:B------:R-:W-:Y:S01]  /*5e60*/  @!P6 IMAD.MOV R6, RZ, RZ, -R6 ;  /* 0x000000ffff06e224 */ /* 0x000fe200078e0a06 */
[----:B------:R0:W-:Y:S01]  /*5e70*/  STL [R1+0x244], R12 ;  /* 0x0002440c01007387 */ /* 0x0001e20000100800 */
[----:B------:R-:W-:Y:S01]  /*5e80*/  @!P0 IMAD.MOV R11, RZ, RZ, -R11 ;  /* 0x000000ffff0b8224 */ /* 0x000fe200078e0a0b */
[----:B------:R-:W-:Y:S01]  /*5e90*/  ISETP.GE.AND P6, PT, R13, RZ, PT ;  /* 0x000000ff0d00720c */ /* 0x000fe20003fc6270 */
[----:B------:R-:W-:Y:S01]  /*5ea0*/  @!P4 IMAD.IADD R10, R10, 0x1, -R0 ;  /* 0x000000010a0ac824 */ /* 0x000fe200078e0a00 */
[----:B0-----:R-:W2:Y:S04]  /*5eb0*/  LDL.LU R12, [R1+0x13d8] ;  /* 0x0013d800010c7983 */ /* 0x001ea80000300800 */
[----:B------:R4:W-:Y:S04]  /*5ec0*/  STL [R1+0x248], R6 ;  /* 0x0002480601007387 */ /* 0x0009e80000100800 */
[----:B------:R-:W3:Y:S04]  /*5ed0*/  LDL.LU R13, [R1+0xa4] ;  /* 0x0000a400010d7983 */ /* 0x000ee80000300800 */
[----:B------:R0:W-:Y:S01]  /*5ee0*/  STL [R1+0x24c], R11 ;  /* 0x00024c0b01007387 */ /* 0x0001e20000100800 */
[----:B----4-:R-:W-:-:S02]  /*5ef0*/  IABS R6, R15 ;  /* 0x0000000f00067213 */ /* 0x010fc40000000000 */
[----:B------:R-:W-:Y:S02]  /*5f00*/  ISETP.GE.AND P4, PT, R15, RZ, PT ;  /* 0x000000ff0f00720c */ /* 0x000fe40003f86270 */
[----:B------:R-:W4:Y:S01]  /*5f10*/  LDL.LU R15, [R1+0xa8] ;  /* 0x0000a800010f7983 */ /* 0x000f220000300800 */
[----:B------:R-:W-:Y:S02]  /*5f20*/  ISETP.GT.U32.AND P5, PT, R0, R4, PT ;  /* 0x000000040000720c */ /* 0x000fe40003fa4070 */
[----:B------:R-:W-:-:S11]  /*5f30*/  IABS R8, R9 ;  /* 0x0000000900087213 */ /* 0x000fd60000000000 */
[----:B------:R-:W-:-:S05]  /*5f40*/  @!P5 IMAD.IADD R4, R4, 0x1, -R0 ;  /* 0x000000010404d824 */ /* 0x000fca00078e0a00 */
[----:B------:R-:W-:Y:S02]  /*5f50*/  ISETP.GT.U32.AND P5, PT, R0, R4, PT ;  /* 0x000000040000720c */ /* 0x000fe40003fa4070 */
[----:B------:R-:W-:Y:S01]  /*5f60*/  ISETP.GE.AND P1, PT, R9, RZ, PT ;  /* 0x000000ff0900720c */ /* 0x000fe20003f26270 */
[----:B------:R-:W-:Y:S01]  /*5f70*/  IMAD.HI.U32 R9, R2, R8, RZ ;  /* 0x0000000802097227 */ /* 0x000fe200078e00ff */
[----:B------:R-:W-:-:S03]  /*5f80*/  ISETP.GT.U32.AND P0, PT, R0, R10, PT ;  /* 0x0000000a0000720c */ /* 0x000fc60003f04070 */
[----:B------:R-:W-:-:S06]  /*5f90*/  IMAD.MOV R9, RZ, RZ, -R9 ;  /* 0x000000ffff097224 */ /* 0x000fcc00078e0a09 */
[----:B------:R-:W-:Y:S02]  /*5fa0*/  @!P5 IMAD.IADD R4, R4, 0x1, -R0 ;  /* 0x000000010404d824 */ /* 0x000fe400078e0a00 */
[----:B------:R-:W-:Y:S02]  /*5fb0*/  IMAD R8, R0, R9, R8 ;  /* 0x0000000900087224 */ /* 0x000fe400078e0208 */
[----:B0-----:R-:W-:Y:S02]  /*5fc0*/  IMAD.MOV.U32 R11, RZ, RZ, R4 ;  /* 0x000000ffff0b7224 */ /* 0x001fe400078e0004 */
[----:B------:R-:W-:-:S04]  /*5fd0*/  IMAD.HI.U32 R9, R2, R6, RZ ;  /* 0x0000000602097227 */ /* 0x000fc800078e00ff */
[----:B------:R-:W-:Y:S02]  /*5fe0*/  @!P3 IMAD.MOV R11, RZ, RZ, -R11 ;  /* 0x000000ffff0bb224 */ /* 0x000fe400078e0a0b */
[----:B------:R-:W-:Y:S02]  /*5ff0*/  IMAD.MOV R9, RZ, RZ, -R9 ;  /* 0x000000ffff097224 */ /* 0x000fe400078e0a09 */
[----:B------:R-:W-:Y:S02]  /*6000*/  @!P0 IMAD.IADD R10, R10, 0x1, -R0 ;  /* 0x000000010a0a8824 */ /* 0x000fe400078e0a00 */
[C---:B------:R-:W-:Y:S01]  /*6010*/  IMAD R6, R0.reuse, R9, R6 ;  /* 0x0000000900067224 */ /* 0x040fe200078e0206 */
[----:B------:R-:W-:Y:S01]  /*6020*/  ISETP.GT.U32.AND P5, PT, R0, R7, PT ;  /* 0x000000070000720c */ /* 0x000fe20003fa4070 */
[----:B----4-:R0:W-:Y:S04]  /*6030*/  STL [R1+0x13d4], R15 ;  /* 0x0013d40f01007387 */ /* 0x0101e80000100800 */
[----:B------:R1:W-:Y:S01]  /*6040*/  STL [R1+0x254], R11 ;  /* 0x0002540b01007387 */ /* 0x0003e20000100800 */
[----:B0-----:R-:W-:-:S03]  /*6050*/  IMAD.MOV.U32 R15, RZ, RZ, R14 ;  /* 0x000000ffff0f7224 */ /* 0x001fc600078e000e */
[----:B------:R-:W4:Y:S01]  /*6060*/  LDL.LU R14, [R1+0xac] ;  /* 0x0000ac00010e7983 */ /* 0x000f220000300800 */
[----:B------:R-:W-:Y:S01]  /*6070*/  IMAD.MOV.U32 R9, RZ, RZ, R15 ;  /* 0x000000ffff097224 */ /* 0x000fe200078e000f */
[----:B-1----:R-:W-:Y:S01]  /*6080*/  IABS R11, R15 ;  /* 0x0000000f000b7213 */ /* 0x002fe20000000000 */
[----:B------:R-:W-:-:S04]  /*6090*/  IMAD.MOV.U32 R15, RZ, RZ, R10 ;  /* 0x000000ffff0f7224 */ /* 0x000fc800078e000a */
[----:B------:R-:W-:-:S05]  /*60a0*/  @!P2 IMAD.MOV R15, RZ, RZ, -R15 ;  /* 0x000000ffff0fa224 */ /* 0x000fca00078e0a0f */
[----:B------:R0:W-:Y:S04]  /*60b0*/  STL [R1+0x258], R15 ;  /* 0x0002580f01007387 */ /* 0x0001e80000100800 */
[----:B0-----:R-:W4:Y:S01]  /*60c0*/  LDL.LU R15, [R1+0x13d4] ;  /* 0x0013d400010f7983 */ /* 0x001f220000300800 */
[----:B------:R-:W-:-:S05]  /*60d0*/  @!P5 IMAD.IADD R7, R7, 0x1, -R0 ;  /* 0x000000010707d824 */ /* 0x000fca00078e0a00 */
[C---:B------:R-:W-:Y:S02]  /*60e0*/  ISETP.GT.U32.AND P5, PT, R0.reuse, R7, PT ;  /* 0x000000070000720c */ /* 0x040fe40003fa4070 */
[----:B------:R-:W-:-:S11]  /*60f0*/  ISETP.GT.U32.AND P3, PT, R0, R8, PT ;  /* 0x000000080000720c */ /* 0x000fd60003f64070 */
[--C-:B------:R-:W-:Y:S01]  /*6100*/  @!P5 IMAD.IADD R7, R7, 0x1, -R0.reuse ;  /* 0x000000010707d824 */ /* 0x100fe200078e0a00 */
[----:B------:R-:W-:Y:S01]  /*6110*/  ISETP.GT.U32.AND P5, PT, R0, R6, PT ;  /* 0x000000060000720c */ /* 0x000fe20003fa4070 */
[----:B------:R-:W-:-:S05]  /*6120*/  @!P3 IMAD.IADD R8, R8, 0x1, -R0 ;  /* 0x000000010808b824 */ /* 0x000fca00078e0a00 */
[----:B------:R-:W-:-:S07]  /*6130*/  ISETP.GT.U32.AND P3, PT, R0, R8, PT ;  /* 0x000000080000720c */ /* 0x000fce0003f64070 */
[----:B------:R-:W-:-:S05]  /*6140*/  @!P5 IMAD.IADD R6, R6, 0x1, -R0 ;  /* 0x000000010606d824 */ /* 0x000fca00078e0a00 */
[----:B------:R-:W-:Y:S01]  /*6150*/  ISETP.GT.U32.AND P5, PT, R0, R6, PT ;  /* 0x000000060000720c */ /* 0x000fe20003fa4070 */
[----:B------:R-:W-:Y:S01]  /*6160*/  IMAD.MOV.U32 R10, RZ, RZ, R9 ;  /* 0x000000ffff0a7224 */ /* 0x000fe200078e0009 */
[----:B--2---:R-:W-:Y:S02]  /*6170*/  IABS R3, R12 ;  /* 0x0000000c00037213 */ /* 0x004fe40000000000 */
[----:B------:R-:W-:Y:S01]  /*6180*/  ISETP.GE.AND P0, PT, R12, RZ, PT ;  /* 0x000000ff0c00720c */ /* 0x000fe20003f06270 */
[----:B------:R-:W-:Y:S01]  /*6190*/  @!P6 IMAD.MOV R7, RZ, RZ, -R7 ;  /* 0x000000ffff07e224 */ /* 0x000fe200078e0a07 */
[----:B---3--:R-:W-:Y:S01]  /*61a0*/  IABS R12, R13 ;  /* 0x0000000d000c7213 */ /* 0x008fe20000000000 */
[----:B------:R-:W-:Y:S01]  /*61b0*/  @!P3 IMAD.IADD R8, R8, 0x1, -R0 ;  /* 0x000000010808b824 */ /* 0x000fe200078e0a00 */
[----:B------:R-:W-:Y:S02]  /*61c0*/  ISETP.GE.AND P6, PT, R10, RZ, PT ;  /* 0x000000ff0a00720c */ /* 0x000fe40003fc6270 */
[----:B------:R4:W-:Y:S01]  /*61d0*/  STL [R1+0x260], R7 ;  /* 0x0002600701007387 */ /* 0x0009e20000100800 */
[----:B------:R-:W-:-:S04]  /*61e0*/  IMAD.HI.U32 R9, R2, R12, RZ ;  /* 0x0000000c02097227 */ /* 0x000fc800078e00ff */
[----:B------:R-:W-:Y:S02]  /*61f0*/  @!P5 IMAD.IADD R6, R6, 0x1, -R0 ;  /* 0x000000010606d824 */ /* 0x000fe400078e0a00 */
[----:B------:R-:W-:Y:S02]  /*6200*/  IMAD.MOV.U32 R10, RZ, RZ, R8 ;  /* 0x000000ffff0a7224 */ /* 0x000fe400078e0008 */
[----:B------:R-:W-:Y:S02]  /*6210*/  IMAD.MOV R9, RZ, RZ, -R9 ;  /* 0x000000ffff097224 */ /* 0x000fe400078e0a09 */
[----:B------:R-:W-:Y:S02]  /*6220*/  @!P1 IMAD.MOV R10, RZ, RZ, -R10 ;  /* 0x000000ffff0a9224 */ /* 0x000fe400078e0a0a */
[----:B------:R-:W-:Y:S01]  /*6230*/  IMAD R9, R0, R9, R12 ;  /* 0x0000000900097224 */ /* 0x000fe200078e020c */
[----:B------:R-:W-:Y:S02]  /*6240*/  ISETP.GE.AND P5, PT, R13, RZ, PT ;  /* 0x000000ff0d00720c */ /* 0x000fe40003fa6270 */
[----:B----4-:R-:W-:Y:S01]  /*6250*/  IABS R7, R15 ;  /* 0x0000000f00077213 */ /* 0x010fe20000000000 */
[----:B------:R0:W-:Y:S04]  /*6260*/  STL [R1+0x13d0], R15 ;  /* 0x0013d00f01007387 */ /* 0x0001e80000100800 */
[----:B------:R-:W2:Y:S01]  /*6270*/  LDL.LU R12, [R1+0xb0] ;  /* 0x0000b000010c7983 */ /* 0x000ea20000300800 */
[----:B0-----:R-:W-:-:S03]  /*6280*/  IMAD.MOV.U32 R15, RZ, RZ, R6 ;  /* 0x000000ffff0f7224 */ /* 0x001fc600078e0006 */
[----:B------:R-:W-:Y:S01]  /*6290*/  STL [R1+0x264], R10 ;  /* 0x0002640a01007387 */ /* 0x000fe20000100800 */
[----:B------:R-:W-:-:S03]  /*62a0*/  @!P4 IMAD.MOV R15, RZ, RZ, -R15 ;  /* 0x000000ffff0fc224 */ /* 0x000fc600078e0a0f */
[----:B------:R-:W3:Y:S04]  /*62b0*/  LDL.LU R13, [R1+0xb8] ;  /* 0x0000b800010d7983 */ /* 0x000ee80000300800 */
[----:B------:R0:W-:Y:S04]  /*62c0*/  STL [R1+0x278], R15 ;  /* 0x0002780f01007387 */ /* 0x0001e80000100800 */
[----:B0-----:R-:W4:Y:S01]  /*62d0*/  LDL.LU R15, [R1+0x13d0] ;  /* 0x0013d000010f7983 */ /* 0x001f220000300800 */
[----:B------:R-:W-:-:S04]  /*62e0*/  IMAD.HI.U32 R4, R2, R3, RZ ;  /* 0x0000000302047227 */ /* 0x000fc800078e00ff */
[----:B------:R-:W-:-:S04]  /*62f0*/  IMAD.MOV R4, RZ, RZ, -R4 ;  /* 0x000000ffff047224 */ /* 0x000fc800078e0a04 */
[----:B------:R-:W-:-:S05]  /*6300*/  IMAD R3, R0, R4, R3 ;  /* 0x0000000400037224 */ /* 0x000fca00078e0203 */
[----:B------:R-:W-:-:S13]  /*6310*/  ISETP.GT.U32.AND P2, PT, R0, R3, PT ;  /* 0x000000030000720c */ /* 0x000fda0003f44070 */
[----:B------:R-:W-:-:S05]  /*6320*/  @!P2 IMAD.IADD R3, R3, 0x1, -R0 ;  /* 0x000000010303a824 */ /* 0x000fca00078e0a00 */
[----:B------:R-:W-:Y:S02]  /*6330*/  ISETP.GT.U32.AND P2, PT, R0, R3, PT ;  /* 0x000000030000720c */ /* 0x000fe40003f44070 */
[----:B------:R-:W-:-:S11]  /*6340*/  IABS R8, R14 ;  /* 0x0000000e00087213 */ /* 0x000fd60000000000 */
[----:B------:R-:W-:-:S04]  /*6350*/  @!P2 IMAD.IADD R3, R3, 0x1, -R0 ;  /* 0x000000010303a824 */ /* 0x000fc800078e0a00 */
[----:B------:R-:W-:Y:S01]  /*6360*/  @!P0 IMAD.MOV R3, RZ, RZ, -R3 ;  /* 0x000000ffff038224 */ /* 0x000fe200078e0a03 */
[----:B------:R-:W-:Y:S01]  /*6370*/  ISETP.GE.AND P0, PT, R14, RZ, PT ;  /* 0x000000ff0e00720c */ /* 0x000fe20003f06270 */
[----:B------:R-:W-:Y:S01]  /*6380*/  IMAD.HI.U32 R4, R2, R11, RZ ;  /* 0x0000000b02047227 */ /* 0x000fe200078e00ff */
[----:B----4-:R-:W-:Y:S02]  /*6390*/  ISETP.GE.AND P4, PT, R15, RZ, PT ;  /* 0x000000ff0f00720c */ /* 0x010fe40003f86270 */
[----:B------:R-:W4:Y:S04]  /*63a0*/  LDL.LU R15, [R1+0xbc] ;  /* 0x0000bc00010f7983 */ /* 0x000f280000300800 */
[----:B------:R-:W3:Y:S01]  /*63b0*/  LDL.LU R14, [R1+0xfc] ;  /* 0x0000fc00010e7983 */ /* 0x000ee20000300800 */
[----:B------:R-:W-:-:S04]  /*63c0*/  IMAD.MOV R4, RZ, RZ, -R4 ;  /* 0x000000ffff047224 */ /* 0x000fc800078e0a04 */
[----:B------:R-:W-:Y:S02]  /*63d0*/  IMAD R4, R0, R4, R11 ;  /* 0x0000000400047224 */ /* 0x000fe400078e020b */
[----:B------:R-:W-:Y:S01]  /*63e0*/  IMAD.HI.U32 R11, R2, R7, RZ ;  /* 0x00000007020b7227 */ /* 0x000fe200078e00ff */
[----:B------:R-:W-:-:S03]  /*63f0*/  ISETP.GT.U32.AND P1, PT, R0, R9, PT ;  /* 0x000000090000720c */ /* 0x000fc60003f24070 */
[----:B------:R-:W-:Y:S01]  /*6400*/  IMAD.MOV R11, RZ, RZ, -R11 ;  /* 0x000000ffff0b7224 */ /* 0x000fe200078e0a0b */
[----:B------:R-:W-:-:S03]  /*6410*/  ISETP.GT.U32.AND P3, PT, R0, R4, PT ;  /* 0x000000040000720c */ /* 0x000fc60003f64070 */
[----:B------:R-:W-:-:S05]  /*6420*/  IMAD R7, R0, R11, R7 ;  /* 0x0000000b00077224 */ /* 0x000fca00078e0207 */
[----:B------:R-:W-:Y:S01]  /*6430*/  ISETP.GT.U32.AND P2, PT, R0, R7, PT ;  /* 0x000000070000720c */ /* 0x000fe20003f44070 */
[----:B------:R-:W-:-:S04]  /*6440*/  @!P1 IMAD.IADD R9, R9, 0x1, -R0 ;  /* 0x0000000109099824 */ /* 0x000fc800078e0a00 */
[----:B------:R-:W-:Y:S01]  /*6450*/  @!P3 IMAD.IADD R4, R4, 0x1, -R0 ;  /* 0x000000010404b824 */ /* 0x000fe200078e0a00 */
[----:B------:R-:W-:-:S04]  /*6460*/  ISETP.GT.U32.AND P1, PT, R0, R9, PT ;  /* 0x000000090000720c */ /* 0x000fc80003f24070 */
[----:B------:R-:W-:-:S03]  /*6470*/  ISETP.GT.U32.AND P3, PT, R0, R4, PT ;  /* 0x000000040000720c */ /* 0x000fc60003f64070 */
[----:B------:R-:W-:Y:S02]  /*6480*/  @!P2 IMAD.IADD R7, R7, 0x1, -R0 ;  /* 0x000000010707a824 */ /* 0x000fe400078e0a00 */
[----:B------:R-:W-:-:S03]  /*6490*/  IMAD.HI.U32 R11, R2, R8, RZ ;  /* 0x00000008020b7227 */ /* 0x000fc600078e00ff */
[----:B------:R-:W-:Y:S01]  /*64a0*/  ISETP.GT.U32.AND P2, PT, R0, R7, PT ;  /* 0x000000070000720c */ /* 0x000fe20003f44070 */
[----:B------:R-:W-:Y:S02]  /*64b0*/  IMAD.MOV R11, RZ, RZ, -R11 ;  /* 0x000000ffff0b7224 */ /* 0x000fe400078e0a0b */
[--C-:B------:R-:W-:Y:S01]  /*64c0*/  @!P1 IMAD.IADD R9, R9, 0x1, -R0.reuse ;  /* 0x0000000109099824 */ /* 0x100fe200078e0a00 */
[----:B--2---:R-:W-:Y:S01]  /*64d0*/  IABS R10, R12 ;  /* 0x0000000c000a7213 */ /* 0x004fe20000000000 */
[----:B------:R-:W-:Y:S01]  /*64e0*/  @!P3 IMAD.IADD R4, R4, 0x1, -R0 ;  /* 0x000000010404b824 */ /* 0x000fe200078e0a00 */
[----:B------:R-:W-:Y:S01]  /*64f0*/  ISETP.GE.AND P3, PT, R12, RZ, PT ;  /* 0x000000ff0c00720c */ /* 0x000fe20003f66270 */
[----:B------:R-:W-:Y:S01]  /*6500*/  IMAD.MOV.U32 R12, RZ, RZ, R9 ;  /* 0x000000ffff0c7224 */ /* 0x000fe200078e0009 */
[----:B------:R-:W-:Y:S01]  /*6510*/  STL [R1+0x28c], R3 ;  /* 0x00028c0301007387 */ /* 0x000fe20000100800 */
[----:B------:R-:W-:Y:S02]  /*6520*/  IMAD R8, R0, R11, R8 ;  /* 0x0000000b00087224 */ /* 0x000fe400078e0208 */
[----:B------:R-:W-:Y:S01]  /*6530*/  @!P6 IMAD.MOV R4, RZ, RZ, -R4 ;  /* 0x000000ffff04e224 */ /* 0x000fe200078e0a04 */
[----:B------:R-:W2:Y:S01]  /*6540*/  LDL.LU R11, [R1+0xb4] ;  /* 0x0000b400010b7983 */ /* 0x000ea20000300800 */
[----:B------:R-:W-:-:S02]  /*6550*/  @!P5 IMAD.MOV R12, RZ, RZ, -R12 ;  /* 0x000000ffff0cd224 */ /* 0x000fc400078e0a0c */
[----:B------:R-:W-:Y:S01]  /*6560*/  @!P2 IMAD.IADD R7, R7, 0x1, -R0 ;  /* 0x000000010707a824 */ /* 0x000fe200078e0a00 */
[----:B------:R-:W-:Y:S04]  /*6570*/  STL [R1+0x294], R4 ;  /* 0x0002940401007387 */ /* 0x000fe80000100800 */
[----:B------:R0:W-:Y:S01]  /*6580*/  STL [R1+0x298], R12 ;  /* 0x0002980c01007387 */ /* 0x0001e20000100800 */
[----:B---3--:R-:W-:Y:S02]  /*6590*/  IABS R9, R14 ;  /* 0x0000000e00097213 */ /* 0x008fe40000000000 */
[----:B------:R-:W-:Y:S01]  /*65a0*/  ISETP.GE.AND P2, PT, R14, RZ, PT ;  /* 0x000000ff0e00720c */ /* 0x000fe20003f46270 */
[----:B------:R-:W-:Y:S02]  /*65b0*/  IMAD.MOV.U32 R14, RZ, RZ, R7 ;  /* 0x000000ffff0e7224 */ /* 0x000fe400078e0007 */
[----:B0-----:R-:W-:Y:S01]  /*65c0*/  IMAD.HI.U32 R12, R2, R9, RZ ;  /* 0x00000009020c7227 */ /* 0x001fe200078e00ff */
[----:B------:R-:W3:Y:S03]  /*65d0*/  LDL R7, [R1+0xc0] ;  /* 0x0000c00001077983 */ /* 0x000ee60000100800 */
[----:B------:R-:W-:-:S02]  /*65e0*/  @!P4 IMAD.MOV R14, RZ, RZ, -R14 ;  /* 0x000000ffff0ec224 */ /* 0x000fc400078e0a0e */
[----:B------:R-:W-:-:S03]  /*65f0*/  IMAD.MOV R12, RZ, RZ, -R12 ;  /* 0x000000ffff0c7224 */ /* 0x000fc600078e0a0c */
[----:B------:R0:W-:Y:S01]  /*6600*/  STL [R1+0x2a4], R14 ;  /* 0x0002a40e01007387 */ /* 0x0001e20000100800 */
[----:B------:R-:W-:-:S03]  /*6610*/  IMAD R9, R0, R12, R9 ;  /* 0x0000000c00097224 */ /* 0x000fc600078e0209 */
[----:B0-----:R-:W3:Y:S04]  /*6620*/  LDL.LU R14, [R1+0xc8] ;  /* 0x0000c800010e7983 */ /* 0x001ee80000300800 */
[----:B------:R-:W3:Y:S01]  /*6630*/  LDL R12, [R1+0xc4] ;  /* 0x0000c400010c7983 */ /* 0x000ee20000100800 */
[----:B------:R-:W-:-:S04]  /*6640*/  IMAD.HI.U32 R6, R2, R10, RZ ;  /* 0x0000000a02067227 */ /* 0x000fc800078e00ff */
[----:B------:R-:W-:Y:S01]  /*6650*/  IMAD.MOV R6, RZ, RZ, -R6 ;  /* 0x000000ffff067224 */ /* 0x000fe200078e0a06 */
[----:B------:R-:W-:-:S03]  /*6660*/  ISETP.GT.U32.AND P1, PT, R0, R8, PT ;  /* 0x000000080000720c */ /* 0x000fc60003f24070 */
[----:B------:R-:W-:-:S05]  /*6670*/  IMAD R6, R0, R6, R10 ;  /* 0x0000000600067224 */ /* 0x000fca00078e020a */
[----:B------:R-:W-:-:S05]  /*6680*/  ISETP.GT.U32.AND P5, PT, R0, R6, PT ;  /* 0x000000060000720c */ /* 0x000fca0003fa4070 */
[----:B------:R-:W-:Y:S01]  /*6690*/  @!P1 IMAD.IADD R8, R8, 0x1, -R0 ;  /* 0x0000000108089824 */ /* 0x000fe200078e0a00 */
[----:B--2---:R-:W-:-:S04]  /*66a0*/  IABS R3, R11 ;  /* 0x0000000b00037213 */ /* 0x004fc80000000000 */
[----:B------:R-:W-:-:S03]  /*66b0*/  ISETP.GT.U32.AND P1, PT, R0, R8, PT ;  /* 0x000000080000720c */ /* 0x000fc60003f24070 */
[----:B------:R-:W-:Y:S01]  /*66c0*/  @!P5 IMAD.IADD R6, R6, 0x1, -R0 ;  /* 0x000000010606d824 */ /* 0x000fe200078e0a00 */
[----:B------:R-:W-:Y:S01]  /*66d0*/  IABS R4, R13 ;  /* 0x0000000d00047213 */ /* 0x000fe20000000000 */
[----:B------:R-:W-:Y:S01]  /*66e0*/  IMAD.HI.U32 R10, R2, R3, RZ ;  /* 0x00000003020a7227 */ /* 0x000fe200078e00ff */
[----:B------:R-:W-:Y:S02]  /*66f0*/  ISETP.GE.AND P6, PT, R11, RZ, PT ;  /* 0x000000ff0b00720c */ /* 0x000fe40003fc6270 */
[----:B------:R-:W-:Y:S01]  /*6700*/  ISETP.GT.U32.AND P5, PT, R0, R6, PT ;  /* 0x000000060000720c */ /* 0x000fe20003fa4070 */
[----:B------:R-:W-:Y:S02]  /*6710*/  IMAD.MOV R10, RZ, RZ, -R10 ;  /* 0x000000ffff0a7224 */ /* 0x000fe400078e0a0a */
[----:B------:R-:W-:-:S04]  /*6720*/  IMAD.HI.U32 R11, R2, R4, RZ ;  /* 0x00000004020b7227 */ /* 0x000fc800078e00ff */
[----:B------:R-:W-:Y:S01]  /*6730*/  IMAD R3, R0, R10, R3 ;  /* 0x0000000a00037224 */ /* 0x000fe200078e0203 */
[----:B----4-:R-:W-:Y:S01]  /*6740*/  IABS R10, R15 ;  /* 0x0000000f000a7213 */ /* 0x010fe20000000000 */
[----:B------:R-:W-:Y:S02]  /*6750*/  IMAD.MOV R11, RZ, RZ, -R11 ;  /* 0x000000ffff0b7224 */ /* 0x000fe400078e0a0b */
[----:B------:R-:W-:Y:S01]  /*6760*/  @!P1 IMAD.IADD R8, R8, 0x1, -R0 ;  /* 0x0000000108089824 */ /* 0x000fe200078e0a00 */
[C---:B------:R-:W-:Y:S01]  /*6770*/  ISETP.GT.U32.AND P1, PT, R0.reuse, R9, PT ;  /* 0x000000090000720c */ /* 0x040fe20003f24070 */
[----:B------:R-:W-:Y:S02]  /*6780*/  IMAD R4, R0, R11, R4 ;  /* 0x0000000b00047224 */ /* 0x000fe400078e0204 */
[----:B------:R-:W-:Y:S02]  /*6790*/  @!P5 IMAD.IADD R6, R6, 0x1, -R0 ;  /* 0x000000010606d824 */ /* 0x000fe400078e0a00 */
[----:B------:R-:W-:-:S02]  /*67a0*/  @!P0 IMAD.MOV R8, RZ, RZ, -R8 ;  /* 0x000000ffff088224 */ /* 0x000fc400078e0a08 */
[----:B------:R-:W-:-:S03]  /*67b0*/  @!P3 IMAD.MOV R6, RZ, RZ, -R6 ;  /* 0x000000ffff06b224 */ /* 0x000fc600078e0a06 */
[----:B------:R0:W-:Y:S03]  /*67c0*/  STL [R1+0x2ac], R8 ;  /* 0x0002ac0801007387 */ /* 0x0001e60000100800 */
[----:B------:R-:W-:Y:S01]  /*67d0*/  @!P1 IMAD.IADD R9, R9, 0x1, -R0 ;  /* 0x0000000109099824 */ /* 0x000fe200078e0a00 */
[----:B------:R-:W-:Y:S01]  /*67e0*/  STL [R1+0x2b8], R6 ;  /* 0x0002b80601007387 */ /* 0x000fe20000100800 */
[----:B------:R-:W-:Y:S02]  /*67f0*/  ISETP.GE.AND P1, PT, R15, RZ, PT ;  /* 0x000000ff0f00720c */ /* 0x000fe40003f26270 */
[----:B---3--:R-:W-:Y:S01]  /*6800*/  IABS R11, R12 ;  /* 0x0000000c000b7213 */ /* 0x008fe20000000000 */
[----:B------:R-:W-:-:S04]  /*6810*/  IMAD.HI.U32 R12, R2, R10, RZ ;  /* 0x0000000a020c7227 */ /* 0x000fc800078e00ff */
[----:B------:R-:W-:-:S04]  /*6820*/  IMAD.MOV R12, RZ, RZ, -R12 ;  /* 0x000000ffff0c7224 */ /* 0x000fc800078e0a0c */
[C---:B------:R-:W-:Y:S02]  /*6830*/  IMAD R10, R0.reuse, R12, R10 ;  /* 0x0000000c000a7224 */ /* 0x040fe400078e020a */
[----:B------:R-:W2:Y:S04]  /*6840*/  LDL.LU R12, [R1+0xc0] ;  /* 0x0000c000010c7983 */ /* 0x000ea80000300800 */
[----:B------:R-:W3:Y:S01]  /*6850*/  LDL.LU R15, [R1+0xd4] ;  /* 0x0000d400010f7983 */ /* 0x000ee20000300800 */
[----:B------:R-:W-:Y:S02]  /*6860*/  ISETP.GT.U32.AND P4, PT, R0, R3, PT ;  /* 0x000000030000720c */ /* 0x000fe40003f84070 */
[----:B------:R-:W-:-:S11]  /*6870*/  IABS R7, R7 ;  /* 0x0000000700077213 */ /* 0x000fd60000000000 */
[----:B------:R-:W-:-:S05]  /*6880*/  @!P4 IMAD.IADD R3, R3, 0x1, -R0 ;  /* 0x000000010303c824 */ /* 0x000fca00078e0a00 */
[----:B------:R-:W-:Y:S01]  /*6890*/  ISETP.GT.U32.AND P4, PT, R0, R3, PT ;  /* 0x000000030000720c */ /* 0x000fe20003f84070 */
[----:B0-----:R-:W-:Y:S01]  /*68a0*/  IMAD.HI.U32 R8, R2, R7, RZ ;  /* 0x0000000702087227 */ /* 0x001fe200078e00ff */
[----:B------:R-:W-:-:S03]  /*68b0*/  ISETP.GE.AND P0, PT, R13, RZ, PT ;  /* 0x000000ff0d00720c */ /* 0x000fc60003f06270 */
[----:B------:R-:W-:-:S04]  /*68c0*/  IMAD.HI.U32 R13, R2, R11, RZ ;  /* 0x0000000b020d7227 */ /* 0x000fc800078e00ff */
[----:B------:R-:W-:Y:S02]  /*68d0*/  IMAD.MOV R8, RZ, RZ, -R8 ;  /* 0x000000ffff087224 */ /* 0x000fe400078e0a08 */
[----:B------:R-:W-:Y:S02]  /*68e0*/  IMAD.MOV R13, RZ, RZ, -R13 ;  /* 0x000000ffff0d7224 */ /* 0x000fe400078e0a0d */
[----:B------:R-:W-:Y:S02]  /*68f0*/  @!P4 IMAD.IADD R3, R3, 0x1, -R0 ;  /* 0x000000010303c824 */ /* 0x000fe400078e0a00 */
[C---:B------:R-:W-:Y:S02]  /*6900*/  IMAD R7, R0.reuse, R8, R7 ;  /* 0x0000000800077224 */ /* 0x040fe400078e0207 */
[----:B------:R-:W-:Y:S02]  /*6910*/  IMAD.MOV.U32 R8, RZ, RZ, R3 ;  /* 0x000000ffff087224 */ /* 0x000fe400078e0003 */
[C---:B------:R-:W-:Y:S01]  /*6920*/  IMAD R11, R0.reuse, R13, R11 ;  /* 0x0000000d000b7224 */ /* 0x040fe200078e020b */
[----:B---3--:R0:W-:Y:S04]  /*6930*/  STL [R1+0x13cc], R15 ;  /* 0x0013cc0f01007387 */ /* 0x0081e80000100800 */
[----:B------:R-:W3:Y:S04]  /*6940*/  LDL R3, [R1+0xcc] ;  /* 0x0000cc0001037983 */ /* 0x000ee80000100800 */
[----:B0-----:R-:W4:Y:S04]  /*6950*/  LDL R15, [R1+0xd0] ;  /* 0x0000d000010f7983 */ /* 0x001f280000100800 */
[----:B------:R-:W2:Y:S01]  /*6960*/  LDL.LU R13, [R1+0xc4] ;  /* 0x0000c400010d7983 */ /* 0x000ea20000300800 */
[----:B------:R-:W-:-:S02]  /*6970*/  ISETP.GT.U32.AND P5, PT, R0, R4, PT ;  /* 0x000000040000720c */ /* 0x000fc40003fa4070 */
[C---:B------:R-:W-:Y:S02]  /*6980*/  ISETP.GT.U32.AND P3, PT, R0.reuse, R9, PT ;  /* 0x000000090000720c */ /* 0x040fe40003f64070 */
[----:B------:R-:W-:-:S09]  /*6990*/  ISETP.GT.U32.AND P4, PT, R0, R10, PT ;  /* 0x0000000a0000720c */ /* 0x000fd20003f84070 */
[----:B------:R-:W-:-:S05]  /*69a0*/  @!P5 IMAD.IADD R4, R4, 0x1, -R0 ;  /* 0x000000010404d824 */ /* 0x000fca00078e0a00 */
[----:B------:R-:W-:Y:S01]  /*69b0*/  ISETP.GT.U32.AND P5, PT, R0, R4, PT ;  /* 0x000000040000720c */ /* 0x000fe20003fa4070 */
[--C-:B------:R-:W-:Y:S02]  /*69c0*/  @!P3 IMAD.IADD R9, R9, 0x1, -R0.reuse ;  /* 0x000000010909b824 */ /* 0x100fe400078e0a00 */
[----:B------:R-:W-:Y:S02]  /*69d0*/  @!P4 IMAD.IADD R10, R10, 0x1, -R0 ;  /* 0x000000010a0ac824 */ /* 0x000fe400078e0a00 */
[----:B------:R-:W-:-:S08]  /*69e0*/  @!P6 IMAD.MOV R8, RZ, RZ, -R8 ;  /* 0x000000ffff08e224 */ /* 0x000fd000078e0a08 */
[----:B------:R-:W-:Y:S01]  /*69f0*/  @!P5 IMAD.IADD R4, R4, 0x1, -R0 ;  /* 0x000000010404d824 */ /* 0x000fe200078e0a00 */
[----:B------:R-:W-:Y:S01]  /*6a00*/  STL [R1+0x2c0], R8 ;  /* 0x0002c00801007387 */ /* 0x000fe20000100800 */
[----:B--2---:R-:W-:Y:S02]  /*6a10*/  ISETP.GE.AND P4, PT, R13, RZ, PT ;  /* 0x000000ff0d00720c */ /* 0x004fe40003f86270 */
[----:B----4-:R-:W-:Y:S01]  /*6a20*/  IABS R13, R15 ;  /* 0x0000000f000d7213 */ /* 0x010fe20000000000 */
[----:B------:R-:W-:-:S04]  /*6a30*/  IMAD.MOV.U32 R15, RZ, RZ, R9 ;  /* 0x000000ffff0f7224 */ /* 0x000fc800078e0009 */
[----:B------:R-:W-:Y:S02]  /*6a40*/  @!P2 IMAD.MOV R15, RZ, RZ, -R15 ;  /* 0x000000ffff0fa224 */ /* 0x000fe400078e0a0f */
[----:B------:R-:W-:Y:S02]  /*6a50*/  IMAD.MOV.U32 R9, RZ, RZ, R4 ;  /* 0x000000ffff097224 */ /* 0x000fe400078e0004 */
[----:B------:R-:W2:Y:S04]  /*6a60*/  LDL R4, [R1+0xd8] ;  /* 0x0000d80001047983 */ /* 0x000ea80000100800 */
[----:B------:R0:W-:Y:S04]  /*6a70*/  STL [R1+0x2c8], R15 ;  /* 0x0002c80f01007387 */ /* 0x0001e80000100800 */
[----:B0-----:R-:W4:Y:S01]  /*6a80*/  LDL.LU R15, [R1+0x13cc] ;  /* 0x0013cc00010f7983 */ /* 0x001f220000300800 */
[----:B------:R-:W-:-:S02]  /*6a90*/  ISETP.GT.U32.AND P3, PT, R0, R11, PT ;  /* 0x0000000b0000720c */ /* 0x000fc40003f64070 */
[----:B------:R-:W-:Y:S02]  /*6aa0*/  IABS R6, R14 ;  /* 0x0000000e00067213 */ /* 0x000fe40000000000 */
[----:B---3--:R-:W-:Y:S02]  /*6ab0*/  IABS R3, R3 ;  /* 0x0000000300037213 */ /* 0x008fe40000000000 */
[----:B------:R-:W-:Y:S01]  /*6ac0*/  ISETP.GE.AND P5, PT, R12, RZ, PT ;  /* 0x000000ff0c00720c */ /* 0x000fe20003fa6270 */
[----:B------:R-:W-:-:S04]  /*6ad0*/  IMAD.HI.U32 R12, R2, R6, RZ ;  /* 0x00000006020c7227 */ /* 0x000fc800078e00ff */
[----:B------:R-:W-:-:S04]  /*6ae0*/  IMAD.HI.U32 R8, R2, R3, RZ ;  /* 0x0000000302087227 */ /* 0x000fc800078e00ff */
[----:B------:R-:W-:Y:S02]  /*6af0*/  @!P0 IMAD.MOV R9, RZ, RZ, -R9 ;  /* 0x000000ffff098224 */ /* 0x000fe400078e0a09 */
[----:B------:R-:W-:Y:S02]  /*6b00*/  IMAD.MOV R12, RZ, RZ, -R12 ;  /* 0x000000ffff0c7224 */ /* 0x000fe400078e0a0c */
[----:B------:R-:W-:Y:S01]  /*6b10*/  IMAD.MOV R8, RZ, RZ, -R8 ;  /* 0x000000ffff087224 */ /* 0x000fe200078e0a08 */
[----:B------:R-:W-:Y:S01]  /*6b20*/  STL [R1+0x2d0], R9 ;  /* 0x0002d00901007387 */ /* 0x000fe20000100800 */
[----:B------:R-:W-:Y:S01]  /*6b30*/  @!P3 IMAD.IADD R11, R11, 0x1, -R0 ;  /* 0x000000010b0bb824 */ /* 0x000fe200078e0a00 */
[----:B------:R-:W-:Y:S01]  /*6b40*/  ISETP.GE.AND P3, PT, R14, RZ, PT ;  /* 0x000000ff0e00720c */ /* 0x000fe20003f66270 */
[C---:B------:R-:W-:Y:S01]  /*6b50*/  IMAD R6, R0.reuse, R12, R6 ;  /* 0x0000000c00067224 */ /* 0x040fe200078e0206 */
[----:B------:R-:W3:Y:S01]  /*6b60*/  LDL R14, [R1+0xdc] ;  /* 0x0000dc00010e7983 */ /* 0x000ee20000100800 */
[----:B------:R-:W-:-:S03]  /*6b70*/  IMAD R3, R0, R8, R3 ;  /* 0x0000000800037224 */ /* 0x000fc600078e0203 */
[----:B------:R-:W3:Y:S01]  /*6b80*/  LDL.LU R12, [R1+0xcc] ;  /* 0x0000cc00010c7983 */ /* 0x000ee20000300800 */
[----:B----4-:R-:W-:-:S03]  /*6b90*/  IABS R8, R15 ;  /* 0x0000000f00087213 */ /* 0x010fc60000000000 */
[----:B------:R0:W-:Y:S04]  /*6ba0*/  STL [R1+0x13c4], R15 ;  /* 0x0013c40f01007387 */ /* 0x0001e80000100800 */
[----:B0-----:R-:W4:Y:S01]  /*6bb0*/  LDL.LU R15, [R1+0xd0] ;  /* 0x0000d000010f7983 */ /* 0x001f220000300800 */
[----:B------:R-:W-:-:S13]  /*6bc0*/  ISETP.GT.U32.AND P6, PT, R0, R7, PT ;  /* 0x000000070000720c */ /* 0x000fda0003fc4070 */
[----:B------:R-:W-:Y:S01]  /*6bd0*/  @!P6 IMAD.IADD R7, R7, 0x1, -R0 ;  /* 0x000000010707e824 */ /* 0x000fe200078e0a00 */
[----:B------:R-:W-:-:S13]  /*6be0*/  ISETP.GT.U32.AND P6, PT, R0, R10, PT ;  /* 0x0000000a0000720c */ /* 0x000fda0003fc4070 */
[----:B------:R-:W-:Y:S01]  /*6bf0*/  @!P6 IMAD.IADD R10, R10, 0x1, -R0 ;  /* 0x000000010a0ae824 */ /* 0x000fe200078e0a00 */
[----:B----4-:R0:W-:Y:S03]  /*6c00*/  STL [R1+0x13c8], R15 ;  /* 0x0013c80f01007387 */ /* 0x0101e60000100800 */
[----:B0-----:R-:W-:Y:S02]  /*6c10*/  IMAD.MOV.U32 R15, RZ, RZ, R10 ;  /* 0x000000ffff0f7224 */ /* 0x001fe400078e000a */
[----:B------:R-:W4:Y:S02]  /*6c20*/  LDL R10, [R1+0xe0] ;  /* 0x0000e000010a7983 */ /* 0x000f240000100800 */
[----:B------:R-:W-:-:S05]  /*6c30*/  @!P1 IMAD.MOV R15, RZ, RZ, -R15 ;  /* 0x000000ffff0f9224 */ /* 0x000fca00078e0a0f */
[----:B------:R0:W-:Y:S04]  /*6c40*/  STL [R1+0x2e0], R15 ;  /* 0x0002e00f01007387 */ /* 0x0001e80000100800 */
[----:B0-----:R-:W4:Y:S01]  /*6c50*/  LDL.LU R15, [R1+0x13c8] ;  /* 0x0013c800010f7983 */ /* 0x001f220000300800 */
[----:B------:R-:W-:Y:S01]  /*6c60*/  ISETP.GT.U32.AND P2, PT, R0, R7, PT ;  /* 0x000000070000720c */ /* 0x000fe20003f44070 */
[----:B------:R-:W-:Y:S01]  /*6c70*/  IMAD.HI.U32 R9, R2, R13, RZ ;  /* 0x0000000d02097227 */ /* 0x000fe200078e00ff */
[----:B--2---:R-:W-:-:S03]  /*6c80*/  IABS R4, R4 ;  /* 0x0000000400047213 */ /* 0x004fc60000000000 */
[----:B------:R-:W-:-:S04]  /*6c90*/  IMAD.MOV R9, RZ, RZ, -R9 ;  /* 0x000000ffff097224 */ /* 0x000fc800078e0a09 */
[----:B------:R-:W-:Y:S01]  /*6ca0*/  IMAD R13, R0, R9, R13 ;  /* 0x00000009000d7224 */ /* 0x000fe200078e020d */
[----:B---3--:R-:W-:-:S03]  /*6cb0*/  IABS R9, R14 ;  /* 0x0000000e00097213 */ /* 0x008fc60000000000 */
[----:B------:R-:W-:Y:S01]  /*6cc0*/  @!P2 IMAD.IADD R7, R7, 0x1, -R0 ;  /* 0x000000010707a824 */ /* 0x000fe200078e0a00 */
[----:B------:R-:W-:Y:S01]  /*6cd0*/  ISETP.GT.U32.AND P2, PT, R0, R3, PT ;  /* 0x000000030000720c */ /* 0x000fe20003f44070 */
[----:B------:R-:W-:-:S04]  /*6ce0*/  IMAD.HI.U32 R14, R2, R4, RZ ;  /* 0x00000004020e7227 */ /* 0x000fc800078e00ff */
[----:B------:R-:W-:-:S04]  /*6cf0*/  IMAD.MOV R14, RZ, RZ, -R14 ;  /* 0x000000ffff0e7224 */ /* 0x000fc800078e0a0e */
[----:B------:R-:W-:-:S04]  /*6d00*/  IMAD R4, R0, R14, R4 ;  /* 0x0000000e00047224 */ /* 0x000fc800078e0204 */
[--C-:B------:R-:W-:Y:S01]  /*6d10*/  @!P2 IMAD.IADD R3, R3, 0x1, -R0.reuse ;  /* 0x000000010303a824 */ /* 0x100fe200078e0a00 */
[----:B------:R-:W-:Y:S02]  /*6d20*/  ISETP.GT.U32.AND P0, PT, R0, R11, PT ;  /* 0x0000000b0000720c */ /* 0x000fe40003f04070 */
[----:B----4-:R-:W-:Y:S02]  /*6d30*/  ISETP.GE.AND P2, PT, R15, RZ, PT ;  /* 0x000000ff0f00720c */ /* 0x010fe40003f46270 */
[----:B------:R-:W2:Y:S04]  /*6d40*/  LDL.LU R15, [R1+0x13c4] ;  /* 0x0013c400010f7983 */ /* 0x000ea80000300800 */
[----:B------:R-:W-:Y:S04]  /*6d50*/  STL [R1+0x13c0], R4 ;  /* 0x0013c00401007387 */ /* 0x000fe80000100800 */
[----:B------:R-:W3:Y:S01]  /*6d60*/  LDL.LU R14, [R1+0xe8] ;  /* 0x0000e800010e7983 */ /* 0x000ee20000300800 */
[----:B------:R-:W-:Y:S01]  /*6d70*/  @!P0 IMAD.IADD R11, R11, 0x1, -R0 ;  /* 0x000000010b0b8824 */ /* 0x000fe200078e0a00 */
[----:B------:R-:W-:Y:S01]  /*6d80*/  ISETP.GE.AND P0, PT, R12, RZ, PT ;  /* 0x000000ff0c00720c */ /* 0x000fe20003f06270 */
[----:B------:R-:W-:-:S04]  /*6d90*/  IMAD.HI.U32 R12, R2, R8, RZ ;  /* 0x00000008020c7227 */ /* 0x000fc800078e00ff */
[----:B------:R-:W-:-:S04]  /*6da0*/  IMAD.MOV R12, RZ, RZ, -R12 ;  /* 0x000000ffff0c7224 */ /* 0x000fc800078e0a0c */
[----:B------:R-:W-:Y:S01]  /*6db0*/  IMAD R12, R0, R12, R8 ;  /* 0x0000000c000c7224 */ /* 0x000fe200078e0208 */
[----:B------:R-:W-:Y:S01]  /*6dc0*/  IABS R8, R10 ;  /* 0x0000000a00087213 */ /* 0x000fe20000000000 */
[----:B------:R-:W-:-:S04]  /*6dd0*/  IMAD.MOV.U32 R10, RZ, RZ, R7 ;  /* 0x000000ffff0a7224 */ /* 0x000fc800078e0007 */
[----:B------:R-:W-:Y:S02]  /*6de0*/  @!P5 IMAD.MOV R10, RZ, RZ, -R10 ;  /* 0x000000ffff0ad224 */ /* 0x000fe400078e0a0a */
[----:B------:R-:W-:-:S04]  /*6df0*/  IMAD.HI.U32 R7, R2, R9, RZ ;  /* 0x0000000902077227 */ /* 0x000fc800078e00ff */
[----:B------:R-:W-:-:S04]  /*6e00*/  IMAD.MOV R7, RZ, RZ, -R7 ;  /* 0x000000ffff077224 */ /* 0x000fc800078e0a07 */
[C---:B------:R-:W-:Y:S01]  /*6e10*/  IMAD R7, R0.reuse, R7, R9 ;  /* 0x0000000700077224 */ /* 0x040fe200078e0209 */
[----:B------:R-:W-:Y:S01]  /*6e20*/  ISETP.GT.U32.AND P6, PT, R0, R6, PT ;  /* 0x000000060000720c */ /* 0x000fe20003fc4070 */
[----:B---3--:R0:W-:Y:S04]  /*6e30*/  STL [R1+0x13bc], R14 ;  /* 0x0013bc0e01007387 */ /* 0x0081e80000100800 */
[----:B------:R1:W-:Y:S04]  /*6e40*/  STL [R1+0x2e8], R10 ;  /* 0x0002e80a01007387 */ /* 0x0003e80000100800 */
[----:B0-----:R-:W3:Y:S01]  /*6e50*/  LDL.LU R14, [R1+0xd8] ;  /* 0x0000d800010e7983 */ /* 0x001ee20000300800 */
[----:B-1----:R-:W-:-:S03]  /*6e60*/  IMAD.MOV.U32 R10, RZ, RZ, R11 ;  /* 0x000000ffff0a7224 */ /* 0x002fc600078e000b */
[----:B------:R-:W4:Y:S01]  /*6e70*/  LDL.LU R11, [R1+0xdc] ;  /* 0x0000dc00010b7983 */ /* 0x000f220000300800 */
[----:B------:R-:W-:Y:S01]  /*6e80*/  @!P4 IMAD.MOV R10, RZ, RZ, -R10 ;  /* 0x000000ffff0ac224 */ /* 0x000fe200078e0a0a */
[----:B--2---:R-:W-:-:S04]  /*6e90*/  ISETP.GE.AND P4, PT, R15, RZ, PT ;  /* 0x000000ff0f00720c */ /* 0x004fc80003f86270 */
[----:B------:R0:W-:Y:S04]  /*6ea0*/  STL [R1+0x2ec], R10 ;  /* 0x0002ec0a01007387 */ /* 0x0001e80000100800 */
[----:B------:R-:W2:Y:S04]  /*6eb0*/  LDL R9, [R1+0xec] ;  /* 0x0000ec0001097983 */ /* 0x000ea80000100800 */
[----:B------:R-:W4:Y:S04]  /*6ec0*/  LDL R15, [R1+0xf4] ;  /* 0x0000f400010f7983 */ /* 0x000f280000100800 */
[----:B0-----:R-:W4:Y:S01]  /*6ed0*/  LDL R10, [R1+0xf0] ;  /* 0x0000f000010a7983 */ /* 0x001f220000100800 */
[----:B------:R-:W-:-:S05]  /*6ee0*/  @!P6 IMAD.IADD R6, R6, 0x1, -R0 ;  /* 0x000000010606e824 */ /* 0x000fca00078e0a00 */
[C---:B------:R-:W-:Y:S02]  /*6ef0*/  ISETP.GT.U32.AND P1, PT, R0.reuse, R6, PT ;  /* 0x000000060000720c */ /* 0x040fe40003f24070 */
[----:B------:R-:W-:-:S11]  /*6f00*/  ISETP.GT.U32.AND P5, PT, R0, R3, PT ;  /* 0x000000030000720c */ /* 0x000fd60003fa4070 */
[----:B------:R-:W-:-:S04]  /*6f10*/  @!P1 IMAD.IADD R6, R6, 0x1, -R0 ;  /* 0x0000000106069824 */ /* 0x000fc800078e0a00 */
[----:B------:R-:W-:Y:S02]  /*6f20*/  IMAD.MOV.U32 R4, RZ, RZ, R6 ;  /* 0x000000ffff047224 */ /* 0x000fe400078e0006 */
[----:B------:R-:W-:-:S04]  /*6f30*/  IMAD.HI.U32 R6, R2, R8, RZ ;  /* 0x0000000802067227 */ /* 0x000fc800078e00ff */
[----:B------:R-:W-:Y:S02]  /*6f40*/  IMAD.MOV R6, RZ, RZ, -R6 ;  /* 0x000000ffff067224 */ /* 0x000fe400078e0a06 */
[----:B------:R-:W-:Y:S02]  /*6f50*/  @!P5 IMAD.IADD R3, R3, 0x1, -R0 ;  /* 0x000000010303d824 */ /* 0x000fe400078e0a00 */
[----:B------:R-:W-:Y:S02]  /*6f60*/  IMAD R8, R0, R6, R8 ;  /* 0x0000000600087224 */ /* 0x000fe400078e0208 */
[----:B------:R-:W-:-:S05]  /*6f70*/  @!P3 IMAD.MOV R4, RZ, RZ, -R4 ;  /* 0x000000ffff04b224 */ /* 0x000fca00078e0a04 */
[----:B------:R0:W-:Y:S04]  /*6f80*/  STL [R1+0x2f0], R4 ;  /* 0x0002f00401007387 */ /* 0x0001e80000100800 */
[----:B0-----:R-:W4:Y:S01]  /*6f90*/  LDL.LU R4, [R1+0x13c0] ;  /* 0x0013c00001047983 */ /* 0x001f220000300800 */
[----:B---3--:R-:W-:-:S03]  /*6fa0*/  ISETP.GE.AND P5, PT, R14, RZ, PT ;  /* 0x000000ff0e00720c */ /* 0x008fc60003fa6270 */
[----:B------:R-:W3:Y:S01]  /*6fb0*/  LDL.LU R14, [R1+0x13bc] ;  /* 0x0013bc00010e7983 */ /* 0x000ee20000300800 */
[----:B--2---:R-:W-:Y:S02]  /*6fc0*/  IABS R6, R9 ;  /* 0x0000000900067213 */ /* 0x004fe40000000000 */
[----:B----4-:R-:W-:Y:S02]  /*6fd0*/  IABS R9, R10 ;  /* 0x0000000a00097213 */ /* 0x010fe40000000000 */
[----:B------:R-:W-:Y:S01]  /*6fe0*/  IABS R10, R15 ;  /* 0x0000000f000a7213 */ /* 0x000fe20000000000 */
[----:B------:R-:W-:-:S04]  /*6ff0*/  IMAD.MOV.U32 R15, RZ, RZ, R3 ;  /* 0x000000ffff0f7224 */ /* 0x000fc800078e0003 */
[----:B------:R-:W-:-:S05]  /*7000*/  @!P0 IMAD.MOV R15, RZ, RZ, -R15 ;  /* 0x000000ffff0f8224 */ /* 0x000fca00078e0a0f */
[----:B------:R0:W-:Y:S04]  /*7010*/  STL [R1+0x2fc], R15 ;  /* 0x0002fc0f01007387 */ /* 0x0001e80000100800 */
[----:B0-----:R-:W2:Y:S01]  /*7020*/  LDL.LU R15, [R1+0xf8] ;  /* 0x0000f800010f7983 */ /* 0x001ea20000300800 */
[----:B------:R-:W-:-:S13]  /*7030*/  ISETP.GT.U32.AND P6, PT, R0, R13, PT ;  /* 0x0000000d0000720c */ /* 0x000fda0003fc4070 */
[----:B------:R-:W-:-:S05]  /*7040*/  @!P6 IMAD.IADD R13, R13, 0x1, -R0 ;  /* 0x000000010d0de824 */ /* 0x000fca00078e0a00 */
[----:B------:R-:W-:-:S13]  /*7050*/  ISETP.GT.U32.AND P6, PT, R0, R13, PT ;  /* 0x0000000d0000720c */ /* 0x000fda0003fc4070 */
[----:B------:R-:W-:Y:S01]  /*7060*/  @!P6 IMAD.IADD R13, R13, 0x1, -R0 ;  /* 0x000000010d0de824 */ /* 0x000fe200078e0a00 */
[----:B--2---:R0:W-:Y:S03]  /*7070*/  STL [R1+0x13b8], R15 ;  /* 0x0013b80f01007387 */ /* 0x0041e60000100800 */
[----:B0-----:R-:W-:Y:S02]  /*7080*/  IMAD.MOV.U32 R15, RZ, RZ, R13 ;  /* 0x000000ffff0f7224 */ /* 0x001fe400078e000d */
[----:B------:R-:W2:Y:S02]  /*7090*/  LDL.LU R13, [R1+0xe0] ;  /* 0x0000e000010d7983 */ /* 0x000ea40000300800 */
[----:B------:R-:W-:-:S05]  /*70a0*/  @!P2 IMAD.MOV R15, RZ, RZ, -R15 ;  /* 0x000000ffff0fa224 */ /* 0x000fca00078e0a0f */
[----:B------:R0:W-:Y:S04]  /*70b0*/  STL [R1+0x300], R15 ;  /* 0x0003000f01007387 */ /* 0x0001e80000100800 */
[----:B0-----:R-:W4:Y:S01]  /*70c0*/  LDL.LU R15, [R1+0xec] ;  /* 0x0000ec00010f7983 */ /* 0x001f220000300800 */
[----:B------:R-:W-:-:S13]  /*70d0*/  ISETP.GT.U32.AND P2, PT, R0, R8, PT ;  /* 0x000000080000720c */ /* 0x000fda0003f44070 */
[----:B------:R-:W-:Y:S01]  /*70e0*/  @!P2 IMAD.IADD R8, R8, 0x1, -R0 ;  /* 0x000000010808a824 */ /* 0x000fe200078e0a00 */
[C---:B------:R-:W-:Y:S02]  /*70f0*/  ISETP.GT.U32.AND P1, PT, R0.reuse, R12, PT ;  /* 0x0000000c0000720c */ /* 0x040fe40003f24070 */
[C---:B------:R-:W-:Y:S02]  /*7100*/  ISETP.GT.U32.AND P3, PT, R0.reuse, R4, PT ;  /* 0x000000040000720c */ /* 0x040fe40003f64070 */
[----:B------:R-:W-:-:S09]  /*7110*/  ISETP.GT.U32.AND P6, PT, R0, R7, PT ;  /* 0x000000070000720c */ /* 0x000fd20003fc4070 */
[--C-:B------:R-:W-:Y:S01]  /*7120*/  @!P1 IMAD.IADD R12, R12, 0x1, -R0.reuse ;  /* 0x000000010c0c9824 */ /* 0x100fe200078e0a00 */
[----:B------:R-:W-:Y:S01]  /*7130*/  ISETP.GE.AND P1, PT, R11, RZ, PT ;  /* 0x000000ff0b00720c */ /* 0x000fe20003f26270 */
[--C-:B------:R-:W-:Y:S01]  /*7140*/  @!P3 IMAD.IADD R4, R4, 0x1, -R0.reuse ;  /* 0x000000010404b824 */ /* 0x100fe200078e0a00 */
[----:B---3--:R-:W-:Y:S01]  /*7150*/  IABS R11, R14 ;  /* 0x0000000e000b7213 */ /* 0x008fe20000000000 */
[----:B------:R-:W-:-:S03]  /*7160*/  @!P6 IMAD.IADD R7, R7, 0x1, -R0 ;  /* 0x000000010707e824 */ /* 0x000fc600078e0a00 */
[----:B------:R-:W-:Y:S01]  /*7170*/  ISETP.GT.U32.AND P6, PT, R0, R4, PT ;  /* 0x000000040000720c */ /* 0x000fe20003fc4070 */
[----:B------:R-:W-:Y:S01]  /*7180*/  IMAD.HI.U32 R3, R2, R11, RZ ;  /* 0x0000000b02037227 */ /* 0x000fe200078e00ff */
[----:B------:R-:W-:-:S03]  /*7190*/  ISETP.GT.U32.AND P3, PT, R0, R12, PT ;  /* 0x0000000c0000720c */ /* 0x000fc60003f64070 */
[----:B------:R-:W-:Y:S01]  /*71a0*/  IMAD.MOV R3, RZ, RZ, -R3 ;  /* 0x000000ffff037224 */ /* 0x000fe200078e0a03 */
[----:B----4-:R-:W-:Y:S02]  /*71b0*/  ISETP.GE.AND P2, PT, R15, RZ, PT ;  /* 0x000000ff0f00720c */ /* 0x010fe40003f46270 */
[----:B------:R-:W3:Y:S01]  /*71c0*/  LDL.LU R15, [R1+0x13b8] ;  /* 0x0013b800010f7983 */ /* 0x000ee20000300800 */
[----:B------:R-:W-:-:S04]  /*71d0*/  IMAD R3, R0, R3, R11 ;  /* 0x0000000300037224 */ /* 0x000fc800078e020b */
[--C-:B------:R-:W-:Y:S01]  /*71e0*/  @!P6 IMAD.IADD R4, R4, 0x1, -R0.reuse ;  /* 0x000000010404e824 */ /* 0x100fe200078e0a00 */
[----:B------:R-:W-:Y:S01]  /*71f0*/  ISETP.GT.U32.AND P6, PT, R0, R3, PT ;  /* 0x000000030000720c */ /* 0x000fe20003fc4070 */
[----:B------:R-:W-:Y:S01]  /*7200*/  @!P3 IMAD.IADD R12, R12, 0x1, -R0 ;  /* 0x000000010c0cb824 */ /* 0x000fe200078e0a00 */
[----:B--2---:R-:W-:Y:S01]  /*7210*/  ISETP.GE.AND P3, PT, R13, RZ, PT ;  /* 0x000000ff0d00720c */ /* 0x004fe20003f66270 */
[----:B------:R-:W-:Y:S01]  /*7220*/  IMAD.HI.U32 R13, R2, R6, RZ ;  /* 0x00000006020d7227 */ /* 0x000fe200078e00ff */
[----:B------:R-:W-:-:S03]  /*7230*/  ISETP.GT.U32.AND P0, PT, R0, R7, PT ;  /* 0x000000070000720c */ /* 0x000fc60003f04070 */
[----:B------:R-:W-:Y:S02]  /*7240*/  IMAD.MOV R13, RZ, RZ, -R13 ;  /* 0x000000ffff0d7224 */ /* 0x000fe400078e0a0d */
[----:B------:R-:W-:-:S04]  /*7250*/  IMAD.HI.U32 R11, R2, R9, RZ ;  /* 0x00000009020b7227 */ /* 0x000fc800078e00ff */
[C---:B------:R-:W-:Y:S02]  /*7260*/  IMAD R6, R0.reuse, R13, R6 ;  /* 0x0000000d00067224 */ /* 0x040fe400078e0206 */
[----:B------:R-:W-:Y:S02]  /*7270*/  IMAD.MOV.U32 R13, RZ, RZ, R4 ;  /* 0x000000ffff0d7224 */ /* 0x000fe400078e0004 */
[----:B------:R-:W-:Y:S01]  /*7280*/  @!P6 IMAD.IADD R3, R3, 0x1, -R0 ;  /* 0x000000010303e824 */ /* 0x000fe200078e0a00 */
[----:B------:R-:W2:Y:S01]  /*7290*/  LDL R4, [R1+0x100] ;  /* 0x0001000001047983 */ /* 0x000ea20000100800 */
[----:B------:R-:W-:Y:S02]  /*72a0*/  IMAD.MOV R11, RZ, RZ, -R11 ;  /* 0x000000ffff0b7224 */ /* 0x000fe400078e0a0b */
[----:B------:R-:W-:Y:S01]  /*72b0*/  @!P5 IMAD.MOV R13, RZ, RZ, -R13 ;  /* 0x000000ffff0dd224 */ /* 0x000fe200078e0a0d */
[----:B------:R-:W-:Y:S01]  /*72c0*/  ISETP.GT.U32.AND P5, PT, R0, R3, PT ;  /* 0x000000030000720c */ /* 0x000fe20003fa4070 */
[----:B------:R-:W-:-:S02]  /*72d0*/  @!P4 IMAD.MOV R12, RZ, RZ, -R12 ;  /* 0x000000ffff0cc224 */ /* 0x000fc400078e0a0c */
[----:B------:R-:W-:Y:S02]  /*72e0*/  @!P0 IMAD.IADD R7, R7, 0x1, -R0 ;  /* 0x0000000107078824 */ /* 0x000fe400078e0a00 */
[----:B------:R-:W-:Y:S01]  /*72f0*/  IMAD R9, R0, R11, R9 ;  /* 0x0000000b00097224 */ /* 0x000fe200078e0209 */
[----:B------:R-:W-:Y:S01]  /*7300*/  ISETP.GE.AND P0, PT, R14, RZ, PT ;  /* 0x000000ff0e00720c */ /* 0x000fe20003f06270 */
[----:B------:R-:W4:Y:S01]  /*7310*/  LDL R11, [R1+0x104] ;  /* 0x00010400010b7983 */ /* 0x000f220000100800 */
[----:B------:R-:W-:-:S03]  /*7320*/  IMAD.HI.U32 R14, R2, R10, RZ ;  /* 0x0000000a020e7227 */ /* 0x000fc600078e00ff */
[----:B------:R0:W-:Y:S01]  /*7330*/  STL [R1+0x30c], R12 ;  /* 0x00030c0c01007387 */ /* 0x0001e20000100800 */
[----:B------:R-:W-:Y:S02]  /*7340*/  IMAD.MOV R14, RZ, RZ, -R14 ;  /* 0x000000ffff0e7224 */ /* 0x000fe400078e0a0e */
[----:B------:R-:W-:Y:S01]  /*7350*/  @!P5 IMAD.IADD R3, R3, 0x1, -R0 ;  /* 0x000000010303d824 */ /* 0x000fe200078e0a00 */
[----:B------:R1:W-:Y:S01]  /*7360*/  STL [R1+0x314], R13 ;  /* 0x0003140d01007387 */ /* 0x0003e20000100800 */
[----:B0-----:R-:W-:-:S04]  /*7370*/  IMAD.MOV.U32 R12, RZ, RZ, R7 ;  /* 0x000000ffff0c7224 */ /* 0x001fc800078e0007 */
[----:B------:R-:W-:Y:S01]  /*7380*/  @!P1 IMAD.MOV R12, RZ, RZ, -R12 ;  /* 0x000000ffff0c9224 */ /* 0x000fe200078e0a0c */
[----:B-1----:R-:W4:Y:S01]  /*7390*/  LDL.LU R13, [R1+0xf0] ;  /* 0x0000f000010d7983 */ /* 0x002f220000300800 */
[----:B------:R-:W-:-:S03]  /*73a0*/  IMAD R10, R0, R14, R10 ;  /* 0x0000000e000a7224 */ /* 0x000fc600078e020a */
[----:B---3--:R-:W-:Y:S04]  /*73b0*/  STL [R1+0x13b4], R15 ;  /* 0x0013b40f01007387 */ /* 0x008fe80000100800 */
[----:B------:R-:W-:Y:S04]  /*73c0*/  STL [R1+0x31c], R12 ;  /* 0x00031c0c01007387 */ /* 0x000fe80000100800 */
[----:B------:R-:W3:Y:S04]  /*73d0*/  LDL.LU R14, [R1+0xf4] ;  /* 0x0000f400010e7983 */ /* 0x000ee80000300800 */
[----:B------:R0:W-:Y:S04]  /*73e0*/  STL [R1+0x13b0], R3 ;  /* 0x0013b00301007387 */ /* 0x0001e80000100800 */
[----:B0-----:R-:W3:Y:S01]  /*73f0*/  LDL R3, [R1+0x10c] ;  /* 0x00010c0001037983 */ /* 0x001ee20000100800 */
[----:B------:R-:W-:-:S02]  /*7400*/  ISETP.GT.U32.AND P4, PT, R0, R8, PT ;  /* 0x000000080000720c */ /* 0x000fc40003f84070 */
[----:B------:R-:W-:Y:S02]  /*7410*/  IABS R7, R15 ;  /* 0x0000000f00077213 */ /* 0x000fe40000000000 */
[----:B--2---:R-:W-:-:S09]  /*7420*/  IABS R4, R4 ;  /* 0x0000000400047213 */ /* 0x004fd20000000000 */
[----:B------:R-:W-:Y:S01]  /*7430*/  @!P4 IMAD.IADD R8, R8, 0x1, -R0 ;  /* 0x000000010808c824 */ /* 0x000fe200078e0a00 */
[----:B------:R-:W-:-:S03]  /*7440*/  ISETP.GT.U32.AND P4, PT, R0, R10, PT ;  /* 0x0000000a0000720c */ /* 0x000fc60003f84070 */
[----:B------:R-:W-:Y:S02]  /*7450*/  IMAD.MOV.U32 R15, RZ, RZ, R8 ;  /* 0x000000ffff0f7224 */ /* 0x000fe400078e0008 */
[----:B------:R-:W2:Y:S02]  /*7460*/  LDL R8, [R1+0x108] ;  /* 0x0001080001087983 */ /* 0x000ea40000100800 */
[----:B------:R-:W-:Y:S01]  /*7470*/  @!P3 IMAD.MOV R15, RZ, RZ, -R15 ;  /* 0x000000ffff0fb224 */ /* 0x000fe200078e0a0f */
[----:B----4-:R-:W-:Y:S01]  /*7480*/  IABS R12, R11 ;  /* 0x0000000b000c7213 */ /* 0x010fe20000000000 */
[----:B------:R-:W-:-:S03]  /*7490*/  IMAD.HI.U32 R11, R2, R4, RZ ;  /* 0x00000004020b7227 */ /* 0x000fc600078e00ff */
[----:B------:R0:W-:Y:S01]  /*74a0*/  STL [R1+0x320], R15 ;  /* 0x0003200f01007387 */ /* 0x0001e20000100800 */
[----:B------:R-:W-:Y:S02]  /*74b0*/  IMAD.MOV R11, RZ, RZ, -R11 ;  /* 0x000000ffff0b7224 */ /* 0x000fe400078e0a0b */
[----:B------:R-:W-:Y:S01]  /*74c0*/  @!P4 IMAD.IADD R10, R10, 0x1, -R0 ;  /* 0x000000010a0ac824 */ /* 0x000fe200078e0a00 */
[----:B0-----:R-:W4:Y:S01]  /*74d0*/  LDL.LU R15, [R1+0x13b4] ;  /* 0x0013b400010f7983 */ /* 0x001f220000300800 */
[----:B------:R-:W-:Y:S01]  /*74e0*/  IMAD R4, R0, R11, R4 ;  /* 0x0000000b00047224 */ /* 0x000fe200078e0204 */
[----:B---3--:R-:W-:Y:S02]  /*74f0*/  ISETP.GE.AND P4, PT, R14, RZ, PT ;  /* 0x000000ff0e00720c */ /* 0x008fe40003f86270 */
[----:B------:R-:W3:Y:S01]  /*7500*/  LDL R14, [R1+0x110] ;  /* 0x00011000010e7983 */ /* 0x000ee20000100800 */
[----:B------:R-:W-:-:S03]  /*7510*/  IABS R11, R3 ;  /* 0x00000003000b7213 */ /* 0x000fc60000000000 */
[----:B------:R-:W3:Y:S01]  /*7520*/  LDL.LU R3, [R1+0x100] ;  /* 0x0001000001037983 */ /* 0x000ee20000300800 */
[C---:B------:R-:W-:Y:S02]  /*7530*/  ISETP.GT.U32.AND P1, PT, R0.reuse, R9, PT ;  /* 0x000000090000720c */ /* 0x040fe40003f24070 */
[----:B------:R-:W-:-:S11]  /*7540*/  ISETP.GT.U32.AND P3, PT, R0, R10, PT ;  /* 0x0000000a0000720c */ /* 0x000fd60003f64070 */
[----:B------:R-:W-:-:S05]  /*7550*/  @!P1 IMAD.IADD R9, R9, 0x1, -R0 ;  /* 0x0000000109099824 */ /* 0x000fca00078e0a00 */
[----:B------:R-:W-:Y:S02]  /*7560*/  ISETP.GT.U32.AND P1, PT, R0, R9, PT ;  /* 0x000000090000720c */ /* 0x000fe40003f24070 */
[----:B--2---:R-:W-:Y:S01]  /*7570*/  IABS R8, R8 ;  /* 0x0000000800087213 */ /* 0x004fe20000000000 */
[----:B------:R-:W-:-:S10]  /*7580*/  @!P3 IMAD.IADD R10, R10, 0x1, -R0 ;  /* 0x000000010a0ab824 */ /* 0x000fd400078e0a00 */
[----:B------:R-:W-:Y:S01]  /*7590*/  @!P1 IMAD.IADD R9, R9, 0x1, -R0 ;  /* 0x0000000109099824 */ /* 0x000fe200078e0a00 */
[----:B------:R-:W-:Y:S02]  /*75a0*/  ISETP.GT.U32.AND P1, PT, R0, R4, PT ;  /* 0x000000040000720c */ /* 0x000fe40003f24070 */
[----:B----4-:R-:W-:Y:S01]  /*75b0*/  ISETP.GE.AND P3, PT, R15, RZ, PT ;  /* 0x000000ff0f00720c */ /* 0x010fe20003f66270 */
[----:B------:R-:W-:-:S04]  /*75c0*/  IMAD.HI.U32 R15, R2, R8, RZ ;  /* 0x00000008020f7227 */ /* 0x000fc800078e00ff */
[----:B------:R-:W-:-:S04]  /*75d0*/  IMAD.MOV R15, RZ, RZ, -R15 ;  /* 0x000000ffff0f7224 */ /* 0x000fc800078e0a0f */
[----:B------:R-:W-:Y:S02]  /*75e0*/  IMAD R8, R0, R15, R8 ;  /* 0x0000000f00087224 */ /* 0x000fe400078e0208 */
[----:B------:R-:W-:Y:S01]  /*75f0*/  @!P1 IMAD.IADD R4, R4, 0x1, -R0 ;  /* 0x0000000104049824 */ /* 0x000fe200078e0a00 */
[----:B---3--:R-:W-:Y:S02]  /*7600*/  ISETP.GE.AND P1, PT, R3, RZ, PT ;  /* 0x000000ff0300720c */ /* 0x008fe40003f26270 */
[----:B------:R-:W2:Y:S04]  /*7610*/  LDL.LU R3, [R1+0x13b0] ;  /* 0x0013b00001037983 */ /* 0x000ea80000300800 */
[----:B------:R-:W3:Y:S01]  /*7620*/  LDL R15, [R1+0x114] ;  /* 0x00011400010f7983 */ /* 0x000ee20000100800 */
[----:B------:R-:W-:Y:S01]  /*7630*/  ISETP.GE.AND P5, PT, R13, RZ, PT ;  /* 0x000000ff0d00720c */ /* 0x000fe20003fa6270 */
[----:B------:R-:W-:-:S04]  /*7640*/  IMAD.HI.U32 R13, R2, R7, RZ ;  /* 0x00000007020d7227 */ /* 0x000fc800078e00ff */
[----:B------:R-:W-:-:S04]  /*7650*/  IMAD.MOV R13, RZ, RZ, -R13 ;  /* 0x000000ffff0d7224 */ /* 0x000fc800078e0a0d */
[----:B------:R-:W-:Y:S02]  /*7660*/  IMAD R7, R0, R13, R7 ;  /* 0x0000000d00077224 */ /* 0x000fe400078e0207 */
[----:B------:R-:W-:-:S04]  /*7670*/  IMAD.HI.U32 R13, R2, R12, RZ ;  /* 0x0000000c020d7227 */ /* 0x000fc800078e00ff */
[----:B------:R-:W-:-:S04]  /*7680*/  IMAD.MOV R13, RZ, RZ, -R13 ;  /* 0x000000ffff0d7224 */ /* 0x000fc800078e0a0d */
[----:B------:R-:W-:Y:S02]  /*7690*/  IMAD R12, R0, R13, R12 ;  /* 0x0000000d000c7224 */ /* 0x000fe400078e020c */
[----:B------:R-:W-:-:S04]  /*76a0*/  IMAD.HI.U32 R13, R2, R11, RZ ;  /* 0x0000000b020d7227 */ /* 0x000fc800078e00ff */
[----:B------:R-:W-:Y:S01]  /*76b0*/  IMAD.MOV R13, RZ, RZ, -R13 ;  /* 0x000000ffff0d7224 */ /* 0x000fe200078e0a0d */
[----:B------:R2:W-:Y:S03]  /*76c0*/  STL [R1+0x13ac], R8 ;  /* 0x0013ac0801007387 */ /* 0x0005e60000100800 */
[C---:B------:R-:W-:Y:S01]  /*76d0*/  IMAD R13, R0.reuse, R13, R11 ;  /* 0x0000000d000d7224 */ /* 0x040fe200078e020b */
[----:B------:R-:W-:-:S13]  /*76e0*/  ISETP.GT.U32.AND P6, PT, R0, R6, PT ;  /* 0x000000060000720c */ /* 0x000fda0003fc4070 */
[----:B------:R-:W-:-:S05]  /*76f0*/  @!P6 IMAD.IADD R6, R6, 0x1, -R0 ;  /* 0x000000010606e824 */ /* 0x000fca00078e0a00 */
[----:B------:R-:W-:Y:S02]  /*7700*/  ISETP.GT.U32.AND P6, PT, R0, R6, PT ;  /* 0x000000060000720c */ /* 0x000fe40003fc4070 */
[----:B---3--:R-:W-:Y:S02]  /*7710*/  IABS R11, R15 ;  /* 0x0000000f000b7213 */ /* 0x008fe40000000000 */
[----:B------:R-:W3:Y:S09]  /*7720*/  LDL.LU R15, [R1+0x104] ;  /* 0x00010400010f7983 */ /* 0x000ef20000300800 */
[----:B------:R-:W-:-:S02]  /*7730*/  @!P6 IMAD.IADD R6, R6, 0x1, -R0 ;  /* 0x000000010606e824 */ /* 0x000fc400078e0a00 */
[----:B--2---:R-:W-:Y:S02]  /*7740*/  IMAD.MOV.U32 R8, RZ, RZ, R3 ;  /* 0x000000ffff087224 */ /* 0x004fe400078e0003 */
[----:B------:R-:W-:Y:S02]  /*7750*/  @!P2 IMAD.MOV R6, RZ, RZ, -R6 ;  /* 0x000000ffff06a224 */ /* 0x000fe400078e0a06 */
[----:B------:R-:W-:-:S03]  /*7760*/  @!P0 IMAD.MOV R8, RZ, RZ, -R8 ;  /* 0x000000ffff088224 */ /* 0x000fc600078e0a08 */
[----:B------:R0:W-:Y:S04]  /*7770*/  STL [R1+0x334], R6 ;  /* 0x0003340601007387 */ /* 0x0001e80000100800 */
[----:B------:R1:W-:Y:S04]  /*7780*/  STL [R1+0x330], R8 ;  /* 0x0003300801007387 */ /* 0x0003e80000100800 */
[----:B0-----:R-:W2:Y:S01]  /*7790*/  LDL.LU R6, [R1+0x108] ;  /* 0x0001080001067983 */ /* 0x001ea20000300800 */
[----:B-1----:R-:W-:-:S04]  /*77a0*/  IMAD.MOV.U32 R8, RZ, RZ, R9 ;  /* 0x000000ffff087224 */ /* 0x002fc800078e0009 */
[----:B------:R-:W-:Y:S02]  /*77b0*/  @!P5 IMAD.MOV R8, RZ, RZ, -R8 ;  /* 0x000000ffff08d224 */ /* 0x000fe400078e0a08 */
[----:B------:R-:W-:Y:S02]  /*77c0*/  IMAD.MOV.U32 R9, RZ, RZ, R10 ;  /* 0x000000ffff097224 */ /* 0x000fe400078e000a */
[----:B------:R-:W4:Y:S04]  /*77d0*/  LDL.LU R10, [R1+0x118] ;  /* 0x00011800010a7983 */ /* 0x000f280000300800 */
[----:B------:R0:W-:Y:S04]  /*77e0*/  STL [R1+0x340], R8 ;  /* 0x0003400801007387 */ /* 0x0001e80000100800 */
[----:B0-----:R-:W4:Y:S01]  /*77f0*/  LDL.LU R8, [R1+0x13ac] ;  /* 0x0013ac0001087983 */ /* 0x001f220000300800 */
[----:B------:R-:W-:Y:S01]  /*7800*/  @!P4 IMAD.MOV R9, RZ, RZ, -R9 ;  /* 0x000000ffff09c224 */ /* 0x000fe200078e0a09 */
[----:B------:R-:W-:-:S04]  /*7810*/  IABS R14, R14 ;  /* 0x0000000e000e7213 */ /* 0x000fc80000000000 */
[----:B------:R0:W-:Y:S01]  /*7820*/  STL [R1+0x344], R9 ;  /* 0x0003440901007387 */ /* 0x0001e20000100800 */
[----:B------:R-:W-:-:S04]  /*7830*/  IMAD.HI.U32 R3, R2, R14, RZ ;  /* 0x0000000e02037227 */ /* 0x000fc800078e00ff */
[----:B------:R-:W-:Y:S01]  /*7840*/  IMAD.MOV R3, RZ, RZ, -R3 ;  /* 0x000000ffff037224 */ /* 0x000fe200078e0a03 */
[----:B0-----:R-:W4:Y:S03]  /*7850*/  LDL.LU R9, [R1+0x10c] ;  /* 0x00010c0001097983 */ /* 0x001f260000300800 */
[C---:B------:R-:W-:Y:S01]  /*7860*/  IMAD R3, R0.reuse, R3, R14 ;  /* 0x0000000300037224 */ /* 0x040fe200078e020e */
[----:B---3--:R-:W-:Y:S02]  /*7870*/  ISETP.GE.AND P4, PT, R15, RZ, PT ;  /* 0x000000ff0f00720c */ /* 0x008fe40003f86270 */
[----:B------:R-:W3:Y:S04]  /*7880*/  LDL.LU R15, [R1+0x110] ;  /* 0x00011000010f7983 */ /* 0x000ee80000300800 */
[----:B------:R-:W3:Y:S01]  /*7890*/  LDL.LU R14, [R1+0x11c] ;  /* 0x00011c00010e7983 */ /* 0x000ee20000300800 */
[----:B------:R-:W-:-:S02]  /*78a0*/  ISETP.GT.U32.AND P6, PT, R0, R7, PT ;  /* 0x000000070000720c */ /* 0x000fc40003fc4070 */
[----:B------:R-:W-:-:S11]  /*78b0*/  ISETP.GT.U32.AND P2, PT, R0, R4, PT ;  /* 0x000000040000720c */ /* 0x000fd60003f44070 */
[----:B------:R-:W-:Y:S01]  /*78c0*/  @!P6 IMAD.IADD R7, R7, 0x1, -R0 ;  /* 0x000000010707e824 */ /* 0x000fe200078e0a00 */
[----:B------:R-:W-:-:S04]  /*78d0*/  ISETP.GT.U32.AND P6, PT, R0, R12, PT ;  /* 0x0000000c0000720c */ /* 0x000fc80003fc4070 */
[----:B------:R-:W-:Y:S01]  /*78e0*/  ISETP.GT.U32.AND P0, PT, R0, R7, PT ;  /* 0x000000070000720c */ /* 0x000fe20003f04070 */
[----:B------:R-:W-:Y:S01]  /*78f0*/  @!P2 IMAD.IADD R4, R4, 0x1, -R0 ;  /* 0x000000010404a824 */ /* 0x000fe200078e0a00 */
[----:B--2---:R-:W-:Y:S01]  /*7900*/  ISETP.GE.AND P2, PT, R6, RZ, PT ;  /* 0x000000ff0600720c */ /* 0x004fe20003f46270 */
[----:B------:R-:W-:-:S06]  /*7910*/  IMAD.HI.U32 R6, R2, R11, RZ ;  /* 0x0000000b02067227 */ /* 0x000fcc00078e00ff */
[----:B------:R-:W-:Y:S01]  /*7920*/  @!P6 IMAD.IADD R12, R12, 0x1, -R0 ;  /* 0x000000010c0ce824 */ /* 0x000fe200078e0a00 */
[----:B----4-:R-:W-:-:S03]  /*7930*/  ISETP.GT.U32.AND P5, PT, R0, R8, PT ;  /* 0x000000080000720c */ /* 0x010fc60003fa4070 */
[----:B------:R-:W-:Y:S01]  /*7940*/  @!P0 IMAD.IADD R7, R7, 0x1, -R0 ;  /* 0x0000000107078824 */ /* 0x000fe200078e0a00 */
[C---:B------:R-:W-:Y:S02]  /*7950*/  ISETP.GT.U32.AND P0, PT, R0.reuse, R13, PT ;  /* 0x0000000d0000720c */ /* 0x040fe40003f04070 */
[----:B------:R-:W-:Y:S01]  /*7960*/  ISETP.GT.U32.AND P6, PT, R0, R12, PT ;  /* 0x0000000c0000720c */ /* 0x000fe20003fc4070 */
[----:B------:R-:W-:-:S06]  /*7970*/  @!P3 IMAD.MOV R7, RZ, RZ, -R7 ;  /* 0x000000ffff07b224 */ /* 0x000fcc00078e0a07 */
[----:B------:R-:W-:Y:S02]  /*7980*/  @!P5 IMAD.IADD R8, R8, 0x1, -R0 ;  /* 0x000000010808d824 */ /* 0x000fe400078e0a00 */
[----:B------:R-:W-:-:S03]  /*7990*/  IMAD.MOV R6, RZ, RZ, -R6 ;  /* 0x000000ffff067224 */ /* 0x000fc600078e0a06 */
[C---:B------:R-:W-:Y:S01]  /*79a0*/  ISETP.GT.U32.AND P3, PT, R0.reuse, R8, PT ;  /* 0x000000080000720c */ /* 0x040fe20003f64070 */
[----:B------:R0:W-:Y:S01]  /*79b0*/  STL [R1+0x348], R7 ;  /* 0x0003480701007387 */ /* 0x0001e20000100800 */
[----:B------:R-:W-:Y:S02]  /*79c0*/  IMAD R6, R0, R6, R11 ;  /* 0x0000000600067224 */ /* 0x000fe400078e020b */
[----:B------:R-:W-:Y:S02]  /*79d0*/  IMAD.MOV.U32 R11, RZ, RZ, R10 ;  /* 0x000000ffff0b7224 */ /* 0x000fe400078e000a */
[----:B------:R-:W-:Y:S01]  /*79e0*/  @!P0 IMAD.IADD R13, R13, 0x1, -R0 ;  /* 0x000000010d0d8824 */ /* 0x000fe200078e0a00 */
[----:B0-----:R-:W-:Y:S01]  /*79f0*/  IABS R7, R10 ;  /* 0x0000000a00077213 */ /* 0x001fe20000000000 */
[----:B------:R-:W-:Y:S02]  /*7a00*/  IMAD.MOV.U32 R10, RZ, RZ, R4 ;  /* 0x000000ffff0a7224 */ /* 0x000fe400078e0004 */
[----:B------:R-:W-:-:S02]  /*7a10*/  @!P6 IMAD.IADD R12, R12, 0x1, -R0 ;  /* 0x000000010c0ce824 */ /* 0x000fc400078e0a00 */
[----:B------:R-:W-:Y:S01]  /*7a20*/  @!P1 IMAD.MOV R10, RZ, RZ, -R10 ;  /* 0x000000ffff0a9224 */ /* 0x000fe200078e0a0a */
[----:B------:R-:W-:Y:S01]  /*7a30*/  ISETP.GT.U32.AND P1, PT, R0, R13, PT ;  /* 0x0000000d0000720c */ /* 0x000fe20003f24070 */
[----:B------:R-:W-:Y:S01]  /*7a40*/  @!P3 IMAD.IADD R8, R8, 0x1, -R0 ;  /* 0x000000010808b824 */ /* 0x000fe200078e0a00 */
[----:B------:R0:W-:Y:S02]  /*7a50*/  STL [R1+0x13a8], R16 ;  /* 0x0013a81001007387 */ /* 0x0001e40000100800 */
[----:B0-----:R-:W-:Y:S02]  /*7a60*/  IMAD.MOV.U32 R16, RZ, RZ, R12 ;  /* 0x000000ffff107224 */ /* 0x001fe400078e000c */
[----:B------:R-:W-:Y:S02]  /*7a70*/  IMAD.MOV.U32 R12, RZ, RZ, R8 ;  /* 0x000000ffff0c7224 */ /* 0x000fe400078e0008 */
[----:B------:R-:W-:Y:S02]  /*7a80*/  @!P4 IMAD.MOV R16, RZ, RZ, -R16 ;  /* 0x000000ffff10c224 */ /* 0x000fe400078e0a10 */
[----:B------:R-:W-:Y:S01]  /*7a90*/  @!P2 IMAD.MOV R12, RZ, RZ, -R12 ;  /* 0x000000ffff0ca224 */ /* 0x000fe200078e0a0c */
[----:B------:R-:W-:-:S02]  /*7aa0*/  ISETP.GE.AND P5, PT, R9, RZ, PT ;  /* 0x000000ff0900720c */ /* 0x000fc40003fa6270 */
[----:B------:R-:W-:Y:S01]  /*7ab0*/  @!P1 IMAD.IADD R13, R13, 0x1, -R0 ;  /* 0x000000010d0d9824 */ /* 0x000fe200078e0a00 */
[----:B---3--:R-:W-:Y:S02]  /*7ac0*/  ISETP.GE.AND P0, PT, R15, RZ, PT ;  /* 0x000000ff0f00720c */ /* 0x008fe40003f06270 */
[----:B------:R-:W2:Y:S04]  /*7ad0*/  LDL.LU R15, [R1+0x120] ;  /* 0x00012000010f7983 */ /* 0x000ea80000300800 */
[----:B------:R0:W-:Y:S01]  /*7ae0*/  STL [R1+0x34c], R10 ;  /* 0x00034c0a01007387 */ /* 0x0001e20000100800 */
[----:B------:R-:W-:Y:S02]  /*7af0*/  IABS R9, R14 ;  /* 0x0000000e00097213 */ /* 0x000fe40000000000 */
[----:B------:R-:W-:Y:S01]  /*7b00*/  ISETP.GE.AND P1, PT, R14, RZ, PT ;  /* 0x000000ff0e00720c */ /* 0x000fe20003f26270 */
[----:B0-----:R-:W3:Y:S04]  /*7b10*/  LDL.LU R10, [R1+0x15c] ;  /* 0x00015c00010a7983 */ /* 0x001ee80000300800 */
[----:B------:R-:W4:Y:S04]  /*7b20*/  LDL.LU R8, [R1+0x114] ;  /* 0x0001140001087983 */ /* 0x000f280000300800 */
[----:B------:R0:W-:Y:S04]  /*7b30*/  STL [R1+0x354], R16 ;  /* 0x0003541001007387 */ /* 0x0001e80000100800 */
[----:B0-----:R-:W2:Y:S04]  /*7b40*/  LDL.LU R16, [R1+0x13a8] ;  /* 0x0013a80001107983 */ /* 0x001ea80000300800 */
[----:B------:R0:W-:Y:S04]  /*7b50*/  STL [R1+0x358], R12 ;  /* 0x0003580c01007387 */ /* 0x0001e80000100800 */
[----:B0-----:R-:W2:Y:S04]  /*7b60*/  LDL R12, [R1+0x128] ;  /* 0x00012800010c7983 */ /* 0x001ea80000100800 */
[----:B------:R-:W2:Y:S01]  /*7b70*/  LDL.LU R14, [R1+0x130] ;  /* 0x00013000010e7983 */ /* 0x000ea20000300800 */
[----:B------:R-:W-:-:S02]  /*7b80*/  ISETP.GT.U32.AND P6, PT, R0, R3, PT ;  /* 0x000000030000720c */ /* 0x000fc40003fc4070 */
[----:B------:R-:W-:-:S11]  /*7b90*/  ISETP.GT.U32.AND P3, PT, R0, R6, PT ;  /* 0x000000060000720c */ /* 0x000fd60003f64070 */
[----:B------:R-:W-:-:S05]  /*7ba0*/  @!P6 IMAD.IADD R3, R3, 0x1, -R0 ;  /* 0x000000010303e824 */ /* 0x000fca00078e0a00 */
[----:B------:R-:W-:Y:S02]  /*7bb0*/  ISETP.GT.U32.AND P6, PT, R0, R3, PT ;  /* 0x000000030000720c */ /* 0x000fe40003fc4070 */
[----:B------:R-:W-:Y:S01]  /*7bc0*/  ISETP.GE.AND P2, PT, R11, RZ, PT ;  /* 0x000000ff0b00720c */ /* 0x000fe20003f46270 */
[----:B------:R-:W-:-:S10]  /*7bd0*/  @!P3 IMAD.IADD R6, R6, 0x1, -R0 ;  /* 0x000000010606b824 */ /* 0x000fd400078e0a00 */
[----:B------:R-:W-:Y:S01]  /*7be0*/  @!P6 IMAD.IADD R3, R3, 0x1, -R0 ;  /* 0x000000010303e824 */ /* 0x000fe200078e0a00 */
[----:B----4-:R-:W-:Y:S01]  /*7bf0*/  ISETP.GE.AND P4, PT, R8, RZ, PT ;  /* 0x000000ff0800720c */ /* 0x010fe20003f86270 */
[----:B------:R-:W-:Y:S01]  /*7c00*/  IMAD.HI.U32 R8, R2, R9, RZ ;  /* 0x0000000902087227 */ /* 0x000fe200078e00ff */
[----:B---3--:R-:W-:-:S03]  /*7c10*/  IABS R11, R10 ;  /* 0x0000000a000b7213 */ /* 0x008fc60000000000 */
[----:B------:R-:W-:Y:S01]  /*7c20*/  IMAD.MOV R8, RZ, RZ, -R8 ;  /* 0x000000ffff087224 */ /* 0x000fe200078e0a08 */
[----:B------:R-:W-:-:S03]  /*7c30*/  ISETP.GE.AND P3, PT, R10, RZ, PT ;  /* 0x000000ff0a00720c */ /* 0x000fc60003f66270 */
[----:B------:R-:W-:Y:S02]  /*7c40*/  IMAD R10, R0, R8, R9 ;  /* 0x00000008000a7224 */ /* 0x000fe400078e0209 */
[----:B------:R-:W-:Y:S01]  /*7c50*/  IMAD.MOV.U32 R9, RZ, RZ, R11 ;  /* 0x000000ffff097224 */ /* 0x000fe200078e000b */
[----:B--2---:R0:W-:Y:S02]  /*7c60*/  STL [R1+0x13a4], R14 ;  /* 0x0013a40e01007387 */ /* 0x0041e40000100800 */
[----:B0-----:R-:W-:-:S04]  /*7c70*/  IMAD.MOV.U32 R14, RZ, RZ, R13 ;  /* 0x000000ffff0e7224 */ /* 0x001fc800078e000d */
[----:B------:R-:W-:Y:S02]  /*7c80*/  @!P5 IMAD.MOV R14, RZ, RZ, -R14 ;  /* 0x000000ffff0ed224 */ /* 0x000fe400078e0a0e */
[----:B------:R-:W-:-:S03]  /*7c90*/  IMAD.HI.U32 R13, R2, R9, RZ ;  /* 0x00000009020d7227 */ /* 0x000fc600078e00ff */
[----:B------:R0:W-:Y:S02]  /*7ca0*/  STL [R1+0x360], R14 ;  /* 0x0003600e01007387 */ /* 0x0001e40000100800 */
[----:B0-----:R-:W-:-:S04]  /*7cb0*/  IMAD.MOV.U32 R14, RZ, RZ, R3 ;  /* 0x000000ffff0e7224 */ /* 0x001fc800078e0003 */
[----:B------:R-:W-:Y:S02]  /*7cc0*/  @!P0 IMAD.MOV R14, RZ, RZ, -R14 ;  /* 0x000000ffff0e8224 */ /* 0x000fe400078e0a0e */
[----:B------:R-:W-:Y:S02]  /*7cd0*/  IMAD.MOV R3, RZ, RZ, -R13 ;  /* 0x000000ffff037224 */ /* 0x000fe400078e0a0d */
[----:B------:R-:W2:Y:S04]  /*7ce0*/  LDL R13, [R1+0x12c] ;  /* 0x00012c00010d7983 */ /* 0x000ea80000100800 */
[----:B------:R0:W-:Y:S04]  /*7cf0*/  STL [R1+0x368], R14 ;  /* 0x0003680e01007387 */ /* 0x0001e80000100800 */
[----:B0-----:R-:W3:Y:S01]  /*7d00*/  LDL.LU R14, [R1+0x13a4] ;  /* 0x0013a400010e7983 */ /* 0x001ee20000300800 */
[----:B------:R-:W-:-:S04]  /*7d10*/  IMAD.HI.U32 R4, R2, R7, RZ ;  /* 0x0000000702047227 */ /* 0x000fc800078e00ff */
[----:B------:R-:W-:-:S04]  /*7d20*/  IMAD.MOV R4, RZ, RZ, -R4 ;  /* 0x000000ffff047224 */ /* 0x000fc800078e0a04 */
[----:B------:R-:W-:-:S05]  /*7d30*/  IMAD R4, R0, R4, R7 ;  /* 0x0000000400047224 */ /* 0x000fca00078e0207 */
[C---:B------:R-:W-:Y:S02]  /*7d40*/  ISETP.GT.U32.AND P6, PT, R0.reuse, R4, PT ;  /* 0x000000040000720c */ /* 0x040fe40003fc4070 */
[C---:B------:R-:W-:Y:S02]  /*7d50*/  ISETP.GT.U32.AND P5, PT, R0.reuse, R6, PT ;  /* 0x000000060000720c */ /* 0x040fe40003fa4070 */
[C---:B------:R-:W-:Y:S02]  /*7d60*/  ISETP.GT.U32.AND P0, PT, R0.reuse, R10, PT ;  /* 0x0000000a0000720c */ /* 0x040fe40003f04070 */
[----:B------:R-:W-:Y:S01]  /*7d70*/  IABS R8, R16 ;  /* 0x0000001000087213 */ /* 0x000fe20000000000 */
[----:B------:R-:W-:-:S06]  /*7d80*/  IMAD R3, R0, R3, R9 ;  /* 0x0000000300037224 */ /* 0x000fcc00078e0209 */
[----:B------:R-:W-:Y:S02]  /*7d90*/  @!P6 IMAD.IADD R4, R4, 0x1, -R0 ;  /* 0x000000010404e824 */ /* 0x000fe400078e0a00 */
[----:B------:R-:W-:-:S03]  /*7da0*/  IMAD.HI.U32 R9, R2, R8, RZ ;  /* 0x0000000802097227 */ /* 0x000fc600078e00ff */
[----:B------:R-:W-:Y:S01]  /*7db0*/  ISETP.GT.U32.AND P6, PT, R0, R4, PT ;  /* 0x000000040000720c */ /* 0x000fe20003fc4070 */
[----:B------:R-:W-:Y:S01]  /*7dc0*/  IMAD.MOV R9, RZ, RZ, -R9 ;  /* 0x000000ffff097224 */ /* 0x000fe200078e0a09 */
[----:B------:R-:W-:Y:S01]  /*7dd0*/  IABS R7, R15 ;  /* 0x0000000f00077213 */ /* 0x000fe20000000000 */
[--C-:B------:R-:W-:Y:S02]  /*7de0*/  @!P5 IMAD.IADD R6, R6, 0x1, -R0.reuse ;  /* 0x000000010606d824 */ /* 0x100fe400078e0a00 */
[----:B------:R-:W-:Y:S01]  /*7df0*/  @!P0 IMAD.IADD R10, R10, 0x1, -R0 ;  /* 0x000000010a0a8824 */ /* 0x000fe200078e0a00 */
[----:B------:R-:W-:Y:S01]  /*7e00*/  ISETP.GE.AND P0, PT, R15, RZ, PT ;  /* 0x000000ff0f00720c */ /* 0x000fe20003f06270 */
[----:B------:R-:W-:Y:S01]  /*7e10*/  IMAD R8, R0, R9, R8 ;  /* 0x0000000900087224 */ /* 0x000fe200078e0208 */
[----:B------:R-:W4:Y:S05]  /*7e20*/  LDL.LU R15, [R1+0x138] ;  /* 0x00013800010f7983 */ /* 0x000f2a0000300800 */
[----:B------:R-:W-:-:S04]  /*7e30*/  @!P6 IMAD.IADD R4, R4, 0x1, -R0 ;  /* 0x000000010404e824 */ /* 0x000fc800078e0a00 */
[----:B------:R-:W-:Y:S01]  /*7e40*/  @!P2 IMAD.MOV R4, RZ, RZ, -R4 ;  /* 0x000000ffff04a224 */ /* 0x000fe200078e0a04 */
[----:B---3--:R-:W-:Y:S01]  /*7e50*/  IABS R9, R14 ;  /* 0x0000000e00097213 */ /* 0x008fe20000000000 */
[----:B------:R0:W-:Y:S02]  /*7e60*/  STL [R1+0x139c], R14 ;  /* 0x00139c0e01007387 */ /* 0x0001e40000100800 */
[----:B0-----:R-:W-:Y:S02]  /*7e70*/  IMAD.MOV.U32 R14, RZ, RZ, R6 ;  /* 0x000000ffff0e7224 */ /* 0x001fe400078e0006 */
[----:B------:R-:W3:Y:S02]  /*7e80*/  LDL R6, [R1+0x134] ;  /* 0x0001340001067983 */ /* 0x000ee40000100800 */
[----:B------:R-:W-:-:S05]  /*7e90*/  @!P4 IMAD.MOV R14, RZ, RZ, -R14 ;  /* 0x000000ffff0ec224 */ /* 0x000fca00078e0a0e */
[----:B------:R0:W-:Y:S04]  /*7ea0*/  STL [R1+0x370], R14 ;  /* 0x0003700e01007387 */ /* 0x0001e80000100800 */
[----:B------:R-:W-:Y:S01]  /*7eb0*/  STL [R1+0x374], R4 ;  /* 0x0003740401007387 */ /* 0x000fe20000100800 */
[----:B0-----:R-:W-:-:S03]  /*7ec0*/  IMAD.MOV.U32 R14, RZ, RZ, R16 ;  /* 0x000000ffff0e7224 */ /* 0x001fc600078e0010 */
[----:B------:R-:W2:Y:S01]  /*7ed0*/  LDL.LU R16, [R1+0x140] ;  /* 0x0001400001107983 */ /* 0x000ea20000300800 */
[----:B------:R-:W-:Y:S01]  /*7ee0*/  IABS R11, R12 ;  /* 0x0000000c000b7213 */ /* 0x000fe20000000000 */
[----:B------:R-:W-:-:S04]  /*7ef0*/  IMAD.HI.U32 R12, R2, R7, RZ ;  /* 0x00000007020c7227 */ /* 0x000fc800078e00ff */
[----:B------:R-:W-:-:S04]  /*7f00*/  IMAD.MOV R12, RZ, RZ, -R12 ;  /* 0x000000ffff0c7224 */ /* 0x000fc800078e0a0c */
[----:B------:R-:W-:-:S05]  /*7f10*/  IMAD R7, R0, R12, R7 ;  /* 0x0000000c00077224 */ /* 0x000fca00078e0207 */
[----:B------:R-:W-:-:S13]  /*7f20*/  ISETP.GT.U32.AND P6, PT, R0, R7, PT ;  /* 0x000000070000720c */ /* 0x000fda0003fc4070 */
[----:B------:R-:W-:-:S05]  /*7f30*/  @!P6 IMAD.IADD R7, R7, 0x1, -R0 ;  /* 0x000000010707e824 */ /* 0x000fca00078e0a00 */
[----:B------:R-:W-:-:S13]  /*7f40*/  ISETP.GT.U32.AND P4, PT, R0, R7, PT ;  /* 0x000000070000720c */ /* 0x000fda0003f84070 */
[----:B------:R-:W-:Y:S01]  /*7f50*/  @!P4 IMAD.IADD R7, R7, 0x1, -R0 ;  /* 0x000000010707c824 */ /* 0x000fe200078e0a00 */
[----:B------:R-:W-:Y:S01]  /*7f60*/  ISETP.GE.AND P4, PT, R14, RZ, PT ;  /* 0x000000ff0e00720c */ /* 0x000fe20003f86270 */
[----:B--2---:R0:W-:Y:S04]  /*7f70*/  STL [R1+0x13a0], R16 ;  /* 0x0013a01001007387 */ /* 0x0041e80000100800 */
[----:B0-----:R-:W2:Y:S04]  /*7f80*/  LDL.LU R16, [R1+0x128] ;  /* 0x0001280001107983 */ /* 0x001ea80000300800 */
[----:B------:R-:W4:Y:S01]  /*7f90*/  LDL.LU R14, [R1+0x12c] ;  /* 0x00012c00010e7983 */ /* 0x000f220000300800 */
[----:B------:R-:W-:-:S02]  /*7fa0*/  ISETP.GT.U32.AND P5, PT, R0, R3, PT ;  /* 0x000000030000720c */ /* 0x000fc40003fa4070 */
[----:B------:R-:W-:-:S11]  /*7fb0*/  ISETP.GT.U32.AND P2, PT, R0, R8, PT ;  /* 0x000000080000720c */ /* 0x000fd60003f44070 */
[----:B------:R-:W-:Y:S01]  /*7fc0*/  @!P5 IMAD.IADD R3, R3, 0x1, -R0 ;  /* 0x000000010303d824 */ /* 0x000fe200078e0a00 */
[----:B------:R-:W-:-:S04]  /*7fd0*/  ISETP.GT.U32.AND P5, PT, R0, R10, PT ;  /* 0x0000000a0000720c */ /* 0x000fc80003fa4070 */
[----:B------:R-:W-:Y:S01]  /*7fe0*/  ISETP.GT.U32.AND P6, PT, R0, R3, PT ;  /* 0x000000030000720c */ /* 0x000fe20003fc4070 */
[----:B------:R-:W-:-:S08]  /*7ff0*/  @!P2 IMAD.IADD R8, R8, 0x1, -R0 ;  /* 0x000000010808a824 */ /* 0x000fd000078e0a00 */
[----:B------:R-:W-:-:S04]  /*8000*/  @!P5 IMAD.IADD R10, R10, 0x1, -R0 ;  /* 0x000000010a0ad824 */ /* 0x000fc800078e0a00 */
[----:B------:R-:W-:Y:S02]  /*8010*/  @!P6 IMAD.IADD R3, R3, 0x1, -R0 ;  /* 0x000000010303e824 */ /* 0x000fe400078e0a00 */
[----:B------:R-:W-:Y:S01]  /*8020*/  @!P1 IMAD.MOV R10, RZ, RZ, -R10 ;  /* 0x000000ffff0a9224 */ /* 0x000fe200078e0a0a */
[----:B--2---:R-:W-:Y:S01]  /*8030*/  ISETP.GE.AND P2, PT, R16, RZ, PT ;  /* 0x000000ff1000720c */ /* 0x004fe20003f46270 */
[----:B------:R-:W-:Y:S02]  /*8040*/  IMAD.MOV.U32 R16, RZ, RZ, R3 ;  /* 0x000000ffff107224 */ /* 0x000fe400078e0003 */
[----:B------:R-:W2:Y:S02]  /*8050*/  LDL R3, [R1+0x13c] ;  /* 0x00013c0001037983 */ /* 0x000ea40000100800 */
[----:B------:R-:W-:Y:S02]  /*8060*/  @!P3 IMAD.MOV R16, RZ, RZ, -R16 ;  /* 0x000000ffff10b224 */ /* 0x000fe400078e0a10 */
[----:B------:R0:W-:Y:S01]  /*8070*/  STL [R1+0x378], R10 ;  /* 0x0003780a01007387 */ /* 0x0001e20000100800 */
[----:B----4-:R-:W-:-:S03]  /*8080*/  ISETP.GE.AND P3, PT, R14, RZ, PT ;  /* 0x000000ff0e00720c */ /* 0x010fc60003f66270 */
[----:B0-----:R-:W4:Y:S04]  /*8090*/  LDL.LU R10, [R1+0x134] ;  /* 0x00013400010a7983 */ /* 0x001f280000300800 */
[----:B------:R0:W-:Y:S04]  /*80a0*/  STL [R1+0x380], R16 ;  /* 0x0003801001007387 */ /* 0x0001e80000100800 */
[----:B0-----:R-:W2:Y:S04]  /*80b0*/  LDL.LU R16, [R1+0x13a0] ;  /* 0x0013a00001107983 */ /* 0x001ea80000300800 */
[----:B------:R-:W4:Y:S01]  /*80c0*/  LDL.LU R14, [R1+0x139c] ;  /* 0x00139c00010e7983 */ /* 0x000f220000300800 */
[----:B------:R-:W-:Y:S01]  /*80d0*/  IABS R12, R13 ;  /* 0x0000000d000c7213 */ /* 0x000fe20000000000 */
[----:B------:R-:W-:-:S04]  /*80e0*/  IMAD.HI.U32 R13, R2, R11, RZ ;  /* 0x0000000b020d7227 */ /* 0x000fc800078e00ff */
[----:B------:R-:W-:-:S04]  /*80f0*/  IMAD.MOV R13, RZ, RZ, -R13 ;  /* 0x000000ffff0d7224 */ /* 0x000fc800078e0a0d */
[----:B------:R-:W-:Y:S01]  /*8100*/  IMAD R11, R0, R13, R11 ;  /* 0x0000000d000b7224 */ /* 0x000fe200078e020b */
[----:B---3--:R-:W-:Y:S01]  /*8110*/  IABS R4, R6 ;  /* 0x0000000600047213 */ /* 0x008fe20000000000 */
[----:B------:R-:W-:-:S03]  /*8120*/  IMAD.HI.U32 R6, R2, R9, RZ ;  /* 0x0000000902067227 */ /* 0x000fc600078e00ff */
[----:B------:R-:W-:Y:S01]  /*8130*/  ISETP.GT.U32.AND P5, PT, R0, R11, PT ;  /* 0x0000000b0000720c */ /* 0x000fe20003fa4070 */
[----:B------:R-:W-:-:S04]  /*8140*/  IMAD.MOV R6, RZ, RZ, -R6 ;  /* 0x000000ffff067224 */ /* 0x000fc800078e0a06 */
[----:B------:R-:W-:Y:S02]  /*8150*/  IMAD R6, R0, R6, R9 ;  /* 0x0000000600067224 */ /* 0x000fe400078e0209 */
[----:B------:R-:W-:-:S03]  /*8160*/  @!P0 IMAD.MOV R7, RZ, RZ, -R7 ;  /* 0x000000ffff078224 */ /* 0x000fc600078e0a07 */
[----:B------:R-:W-:-:S03]  /*8170*/  ISETP.GT.U32.AND P0, PT, R0, R6, PT ;  /* 0x000000060000720c */ /* 0x000fc60003f04070 */
[----:B------:R-:W-:Y:S01]  /*8180*/  @!P5 IMAD.IADD R11, R11, 0x1, -R0 ;  /* 0x000000010b0bd824 */ /* 0x000fe200078e0a00 */
[----:B------:R-:W-:Y:S01]  /*8190*/  ISETP.GT.U32.AND P5, PT, R0, R8, PT ;  /* 0x000000080000720c */ /* 0x000fe20003fa4070 */
[----:B------:R-:W-:Y:S01]  /*81a0*/  STL [R1+0x384], R7 ;  /* 0x0003840701007387 */ /* 0x000fe20000100800 */
[----:B------:R-:W-:-:S07]  /*81b0*/  IABS R9, R15 ;  /* 0x0000000f00097213 */ /* 0x000fce0000000000 */
[----:B------:R-:W-:Y:S01]  /*81c0*/  @!P0 IMAD.IADD R6, R6, 0x1, -R0 ;  /* 0x0000000106068824 */ /* 0x000fe200078e0a00 */
[----:B------:R-:W-:-:S03]  /*81d0*/  ISETP.GE.AND P0, PT, R15, RZ, PT ;  /* 0x000000ff0f00720c */ /* 0x000fc60003f06270 */
[----:B------:R-:W-:Y:S01]  /*81e0*/  @!P5 IMAD.IADD R8, R8, 0x1, -R0 ;  /* 0x000000010808d824 */ /* 0x000fe200078e0a00 */
[----:B----4-:R-:W-:Y:S02]  /*81f0*/  ISETP.GE.AND P5, PT, R14, RZ, PT ;  /* 0x000000ff0e00720c */ /* 0x010fe40003fa6270 */
[----:B------:R-:W3:Y:S04]  /*8200*/  LDL R14, [R1+0x144] ;  /* 0x00014400010e7983 */ /* 0x000ee80000100800 */
[----:B--2---:R0:W-:Y:S04]  /*8210*/  STL [R1+0x1394], R16 ;  /* 0x0013941001007387 */ /* 0x0041e80000100800 */
[----:B------:R-:W2:Y:S01]  /*8220*/  LDL.LU R15, [R1+0x154] ;  /* 0x00015400010f7983 */ /* 0x000ea20000300800 */
[----:B------:R-:W-:-:S04]  /*8230*/  IMAD.HI.U32 R13, R2, R12, RZ ;  /* 0x0000000c020d7227 */ /* 0x000fc800078e00ff */
[----:B------:R-:W-:-:S04]  /*8240*/  IMAD.MOV R13, RZ, RZ, -R13 ;  /* 0x000000ffff0d7224 */ /* 0x000fc800078e0a0d */
[----:B------:R-:W-:-:S05]  /*8250*/  IMAD R12, R0, R13, R12 ;  /* 0x0000000d000c7224 */ /* 0x000fca00078e020c */
[----:B------:R-:W-:-:S13]  /*8260*/  ISETP.GT.U32.AND P6, PT, R0, R12, PT ;  /* 0x0000000c0000720c */ /* 0x000fda0003fc4070 */
[----:B------:R-:W-:-:S05]  /*8270*/  @!P6 IMAD.IADD R12, R12, 0x1, -R0 ;  /* 0x000000010c0ce824 */ /* 0x000fca00078e0a00 */
[----:B------:R-:W-:-:S13]  /*8280*/  ISETP.GT.U32.AND P1, PT, R0, R12, PT ;  /* 0x0000000c0000720c */ /* 0x000fda0003f24070 */
[----:B------:R-:W-:Y:S01]  /*8290*/  @!P1 IMAD.IADD R12, R12, 0x1, -R0 ;  /* 0x000000010c0c9824 */ /* 0x000fe200078e0a00 */
[----:B------:R-:W-:Y:S02]  /*82a0*/  ISETP.GE.AND P1, PT, R10, RZ, PT ;  /* 0x000000ff0a00720c */ /* 0x000fe40003f26270 */
[----:B------:R-:W-:Y:S01]  /*82b0*/  IABS R10, R16 ;  /* 0x00000010000a7213 */ /* 0x000fe20000000000 */
[----:B--2---:R1:W-:Y:S04]  /*82c0*/  STL [R1+0x1398], R15 ;  /* 0x0013980f01007387 */ /* 0x0043e80000100800 */
[----:B0-----:R-:W2:Y:S01]  /*82d0*/  LDL.LU R16, [R1+0x13c] ;  /* 0x00013c0001107983 */ /* 0x001ea20000300800 */
[----:B------:R-:W-:Y:S01]  /*82e0*/  ISETP.GT.U32.AND P6, PT, R0, R11, PT ;  /* 0x0000000b0000720c */ /* 0x000fe20003fc4070 */
[----:B------:R-:W-:-:S04]  /*82f0*/  IMAD.HI.U32 R13, R2, R4, RZ ;  /* 0x00000004020d7227 */ /* 0x000fc800078e00ff */
[----:B------:R-:W-:-:S04]  /*8300*/  IMAD.MOV R13, RZ, RZ, -R13 ;  /* 0x000000ffff0d7224 */ /* 0x000fc800078e0a0d */
[----:B------:R-:W-:Y:S01]  /*8310*/  IMAD R4, R0, R13, R4 ;  /* 0x0000000d00047224 */ /* 0x000fe200078e0204 */
[----:B---3--:R-:W-:Y:S01]  /*8320*/  IABS R13, R14 ;  /* 0x0000000e000d7213 */ /* 0x008fe20000000000 */
[----:B------:R-:W-:Y:S02]  /*8330*/  IMAD.MOV.U32 R14, RZ, RZ, R8 ;  /* 0x000000ffff0e7224 */ /* 0x000fe400078e0008 */
[----:B------:R-:W-:Y:S02]  /*8340*/  @!P6 IMAD.IADD R11, R11, 0x1, -R0 ;  /* 0x000000010b0be824 */ /* 0x000fe400078e0a00 */
[----:B-1----:R-:W-:Y:S02]  /*8350*/  IMAD.MOV.U32 R15, RZ, RZ, R12 ;  /* 0x000000ffff0f7224 */ /* 0x002fe400078e000c */
[----:B------:R-:W-:Y:S02]  /*8360*/  @!P4 IMAD.MOV R14, RZ, RZ, -R14 ;  /* 0x000000ffff0ec224 */ /* 0x000fe400078e0a0e */
[----:B------:R-:W-:-:S02]  /*8370*/  @!P2 IMAD.MOV R11, RZ, RZ, -R11 ;  /* 0x000000ffff0ba224 */ /* 0x000fc400078e0a0b */
[----:B------:R-:W-:Y:S01]  /*8380*/  @!P3 IMAD.MOV R15, RZ, RZ, -R15 ;  /* 0x000000ffff0fb224 */ /* 0x000fe200078e0a0f */
[----:B------:R0:W-:Y:S04]  /*8390*/  STL [R1+0x38c], R14 ;  /* 0x00038c0e01007387 */ /* 0x0001e80000100800 */
[----:B------:R1:W-:Y:S04]  /*83a0*/  STL [R1+0x394], R11 ;  /* 0x0003940b01007387 */ /* 0x0003e80000100800 */
[----:B------:R-:W3:Y:S04]  /*83b0*/  LDL R12, [R1+0x148] ;  /* 0x00014800010c7983 */ /* 0x000ee80000100800 */
[----:B0-----:R-:W4:Y:S04]  /*83c0*/  LDL R14, [R1+0x150] ;  /* 0x00015000010e7983 */ /* 0x001f280000100800 */
[----:B-1----:R-:W4:Y:S04]  /*83d0*/  LDL R11, [R1+0x14c] ;  /* 0x00014c00010b7983 */ /* 0x002f280000100800 */
[----:B------:R0:W-:Y:S04]  /*83e0*/  STL [R1+0x398], R15 ;  /* 0x0003980f01007387 */ /* 0x0001e80000100800 */
[----:B0-----:R-:W3:Y:S01]  /*83f0*/  LDL.LU R15, [R1+0x1398] ;  /* 0x00139800010f7983 */ /* 0x001ee20000300800 */
[----:B--2---:R-:W-:-:S03]  /*8400*/  ISETP.GE.AND P3, PT, R16, RZ, PT ;  /* 0x000000ff1000720c */ /* 0x004fc60003f66270 */
[----:B------:R-:W2:Y:S01]  /*8410*/  LDL.LU R16, [R1+0x1394] ;  /* 0x0013940001107983 */ /* 0x000ea20000300800 */
[----:B------:R-:W-:-:S13]  /*8420*/  ISETP.GT.U32.AND P6, PT, R0, R4, PT ;  /* 0x000000040000720c */ /* 0x000fda0003fc4070 */
[----:B------:R-:W-:-:S05]  /*8430*/  @!P6 IMAD.IADD R4, R4, 0x1, -R0 ;  /* 0x000000010404e824 */ /* 0x000fca00078e0a00 */
[----:B------:R-:W-:-:S13]  /*8440*/  ISETP.GT.U32.AND P2, PT, R0, R4, PT ;  /* 0x000000040000720c */ /* 0x000fda0003f44070 */
[----:B------:R-:W-:Y:S01]  /*8450*/  @!P2 IMAD.IADD R4, R4, 0x1, -R0 ;  /* 0x000000010404a824 */ /* 0x000fe200078e0a00 */
[----:B--2---:R-:W-:Y:S02]  /*8460*/  ISETP.GE.AND P2, PT, R16, RZ, PT ;  /* 0x000000ff1000720c */ /* 0x004fe40003f46270 */
[----:B------:R-:W2:Y:S01]  /*8470*/  LDL.LU R16, [R1+0x158] ;  /* 0x0001580001107983 */ /* 0x000ea20000300800 */
[----:B------:R-:W-:Y:S01]  /*8480*/  ISETP.GT.U32.AND P4, PT, R0, R6, PT ;  /* 0x000000060000720c */ /* 0x000fe20003f84070 */
[----:B------:R-:W-:-:S04]  /*8490*/  IMAD.HI.U32 R8, R2, R10, RZ ;  /* 0x0000000a02087227 */ /* 0x000fc800078e00ff */
[----:B------:R-:W-:-:S04]  /*84a0*/  IMAD.MOV R8, RZ, RZ, -R8 ;  /* 0x000000ffff087224 */ /* 0x000fc800078e0a08 */
[----:B------:R-:W-:Y:S01]  /*84b0*/  IMAD R8, R0, R8, R10 ;  /* 0x0000000800087224 */ /* 0x000fe200078e020a */
[----:B---3--:R-:W-:-:S03]  /*84c0*/  IABS R10, R15 ;  /* 0x0000000f000a7213 */ /* 0x008fc60000000000 */
[----:B------:R-:W-:Y:S02]  /*84d0*/  @!P4 IMAD.IADD R6, R6, 0x1, -R0 ;  /* 0x000000010606c824 */ /* 0x000fe400078e0a00 */
[----:B------:R-:W-:Y:S02]  /*84e0*/  @!P1 IMAD.MOV R4, RZ, RZ, -R4 ;  /* 0x000000ffff049224 */ /* 0x000fe400078e0a04 */
[----:B------:R-:W-:Y:S01]  /*84f0*/  IMAD.HI.U32 R7, R2, R9, RZ ;  /* 0x0000000902077227 */ /* 0x000fe200078e00ff */
[----:B------:R-:W-:-:S03]  /*8500*/  IABS R3, R3 ;  /* 0x0000000300037213 */ /* 0x000fc60000000000 */
[----:B------:R-:W-:-:S04]  /*8510*/  IMAD.MOV R7, RZ, RZ, -R7 ;  /* 0x000000ffff077224 */ /* 0x000fc800078e0a07 */
[----:B------:R-:W-:Y:S02]  /*8520*/  IMAD R9, R0, R7, R9 ;  /* 0x0000000700097224 */ /* 0x000fe400078e0209 */
[----:B------:R-:W-:-:S03]  /*8530*/  IMAD.HI.U32 R7, R2, R3, RZ ;  /* 0x0000000302077227 */ /* 0x000fc600078e00ff */
[----:B------:R-:W-:Y:S01]  /*8540*/  ISETP.GT.U32.AND P6, PT, R0, R9, PT ;  /* 0x000000090000720c */ /* 0x000fe20003fc4070 */
[----:B------:R-:W-:-:S04]  /*8550*/  IMAD.MOV R7, RZ, RZ, -R7 ;  /* 0x000000ffff077224 */ /* 0x000fc800078e0a07 */
[----:B------:R-:W-:Y:S01]  /*8560*/  IMAD R3, R0, R7, R3 ;  /* 0x0000000700037224 */ /* 0x000fe200078e0203 */
[----:B--2---:R0:W-:Y:S04]  /*8570*/  STL [R1+0x1390], R16 ;  /* 0x0013901001007387 */ /* 0x0041e80000100800 */
[----:B0-----:R-:W2:Y:S04]  /*8580*/  LDL.LU R16, [R1+0x144] ;  /* 0x0001440001107983 */ /* 0x001ea80000300800 */
[----:B------:R0:W-:Y:S02]  /*8590*/  STL [R1+0x138c], R15 ;  /* 0x00138c0f01007387 */ /* 0x0001e40000100800 */
[----:B0-----:R-:W-:-:S04]  /*85a0*/  IMAD.MOV.U32 R15, RZ, RZ, R6 ;  /* 0x000000ffff0f7224 */ /* 0x001fc800078e0006 */
[----:B------:R-:W-:-:S05]  /*85b0*/  @!P5 IMAD.MOV R15, RZ, RZ, -R15 ;  /* 0x000000ffff0fd224 */ /* 0x000fca00078e0a0f */
[----:B------:R0:W-:Y:S04]  /*85c0*/  STL [R1+0x39c], R15 ;  /* 0x00039c0f01007387 */ /* 0x0001e80000100800 */
[----:B------:R1:W-:Y:S04]  /*85d0*/  STL [R1+0x390], R4 ;  /* 0x0003900401007387 */ /* 0x0003e80000100800 */
[----:B0-----:R-:W3:Y:S01]  /*85e0*/  LDL.LU R15, [R1+0x14c] ;  /* 0x00014c00010f7983 */ /* 0x001ee20000300800 */
[C---:B------:R-:W-:Y:S01]  /*85f0*/  ISETP.GT.U32.AND P4, PT, R0.reuse, R3, PT ;  /* 0x000000030000720c */ /* 0x040fe20003f84070 */
[----:B------:R-:W-:Y:S01]  /*8600*/  @!P6 IMAD.IADD R9, R9, 0x1, -R0 ;  /* 0x000000010909e824 */ /* 0x000fe200078e0a00 */
[----:B------:R-:W-:-:S02]  /*8610*/  ISETP.GT.U32.AND P6, PT, R0, R8, PT ;  /* 0x000000080000720c */ /* 0x000fc40003fc4070 */
[----:B------:R-:W-:Y:S01]  /*8620*/  IABS R12, R12 ;  /* 0x0000000c000c7213 */ /* 0x000fe20000000000 */
[----:B------:R-:W-:-:S08]  /*8630*/  IMAD.HI.U32 R7, R2, R13, RZ ;  /* 0x0000000d02077227 */ /* 0x000fd000078e00ff */
[--C-:B------:R-:W-:Y:S02]  /*8640*/  @!P4 IMAD.IADD R3, R3, 0x1, -R0.reuse ;  /* 0x000000010303c824 */ /* 0x100fe400078e0a00 */
[----:B------:R-:W-:Y:S01]  /*8650*/  @!P6 IMAD.IADD R8, R8, 0x1, -R0 ;  /* 0x000000010808e824 */ /* 0x000fe200078e0a00 */
[----:B------:R-:W-:Y:S01]  /*8660*/  ISETP.GT.U32.AND P4, PT, R0, R9, PT ;  /* 0x000000090000720c */ /* 0x000fe20003f84070 */
[----:B------:R-:W-:Y:S01]  /*8670*/  IMAD.HI.U32 R6, R2, R12, RZ ;  /* 0x0000000c02067227 */ /* 0x000fe200078e00ff */
[----:B------:R-:W-:-:S03]  /*8680*/  ISETP.GT.U32.AND P6, PT, R0, R3, PT ;  /* 0x000000030000720c */ /* 0x000fc60003fc4070 */
[----:B------:R-:W-:Y:S02]  /*8690*/  IMAD.MOV R7, RZ, RZ, -R7 ;  /* 0x000000ffff077224 */ /* 0x000fe400078e0a07 */
[----:B------:R-:W-:Y:S02]  /*86a0*/  IMAD.MOV R6, RZ, RZ, -R6 ;  /* 0x000000ffff067224 */ /* 0x000fe400078e0a06 */
[C---:B------:R-:W-:Y:S01]  /*86b0*/  IMAD R13, R0.reuse, R7, R13 ;  /* 0x00000007000d7224 */ /* 0x040fe200078e020d */
[----:B----4-:R-:W-:Y:S01]  /*86c0*/  IABS R7, R11 ;  /* 0x0000000b00077213 */ /* 0x010fe20000000000 */
[C---:B------:R-:W-:Y:S01]  /*86d0*/  IMAD R6, R0.reuse, R6, R12 ;  /* 0x0000000600067224 */ /* 0x040fe200078e020c */
[----:B------:R-:W-:Y:S01]  /*86e0*/  IABS R11, R14 ;  /* 0x0000000e000b7213 */ /* 0x000fe20000000000 */
[--C-:B------:R-:W-:Y:S02]  /*86f0*/  @!P4 IMAD.IADD R9, R9, 0x1, -R0.reuse ;  /* 0x000000010909c824 */ /* 0x100fe400078e0a00 */
[----:B------:R-:W-:Y:S01]  /*8700*/  @!P6 IMAD.IADD R3, R3, 0x1, -R0 ;  /* 0x000000010303e824 */ /* 0x000fe200078e0a00 */
[----:B------:R-:W-:Y:S01]  /*8710*/  ISETP.GT.U32.AND P6, PT, R0, R6, PT ;  /* 0x000000060000720c */ /* 0x000fe20003fc4070 */
[----:B------:R-:W-:-:S04]  /*8720*/  IMAD.HI.U32 R14, R2, R7, RZ ;  /* 0x00000007020e7227 */ /* 0x000fc800078e00ff */
[----:B------:R-:W-:Y:S02]  /*8730*/  IMAD.MOV R14, RZ, RZ, -R14 ;  /* 0x000000ffff0e7224 */ /* 0x000fe400078e0a0e */
[----:B-1----:R-:W-:-:S04]  /*8740*/  IMAD.HI.U32 R4, R2, R11, RZ ;  /* 0x0000000b02047227 */ /* 0x002fc800078e00ff */
[----:B------:R-:W-:Y:S02]  /*8750*/  IMAD R7, R0, R14, R7 ;  /* 0x0000000e00077224 */ /* 0x000fe400078e0207 */
[----:B------:R-:W4:Y:S01]  /*8760*/  LDL.LU R14, [R1+0x160] ;  /* 0x00016000010e7983 */ /* 0x000f220000300800 */
[----:B------:R-:W-:Y:S02]  /*8770*/  IMAD.MOV R4, RZ, RZ, -R4 ;  /* 0x000000ffff047224 */ /* 0x000fe400078e0a04 */
[----:B------:R-:W-:Y:S02]  /*8780*/  @!P6 IMAD.IADD R6, R6, 0x1, -R0 ;  /* 0x000000010606e824 */ /* 0x000fe400078e0a00 */
[----:B------:R-:W-:Y:S01]  /*8790*/  IMAD R4, R0, R4, R11 ;  /* 0x0000000400047224 */ /* 0x000fe200078e020b */
[----:B--2---:R-:W-:Y:S01]  /*87a0*/  ISETP.GE.AND P4, PT, R16, RZ, PT ;  /* 0x000000ff1000720c */ /* 0x004fe20003f86270 */
[----:B------:R-:W-:Y:S02]  /*87b0*/  IMAD.MOV.U32 R16, RZ, RZ, R9 ;  /* 0x000000ffff107224 */ /* 0x000fe400078e0009 */
[----:B------:R-:W2:Y:S02]  /*87c0*/  LDL.LU R9, [R1+0x148] ;  /* 0x0001480001097983 */ /* 0x000ea40000300800 */
[----:B------:R-:W-:-:S05]  /*87d0*/  @!P0 IMAD.MOV R16, RZ, RZ, -R16 ;  /* 0x000000ffff108224 */ /* 0x000fca00078e0a10 */
[----:B------:R0:W-:Y:S04]  /*87e0*/  STL [R1+0x388], R16 ;  /* 0x0003881001007387 */ /* 0x0001e80000100800 */
[----:B0-----:R-:W4:Y:S01]  /*87f0*/  LDL.LU R16, [R1+0x1390] ;  /* 0x0013900001107983 */ /* 0x001f220000300800 */
[----:B---3--:R-:W-:-:S03]  /*8800*/  ISETP.GE.AND P6, PT, R15, RZ, PT ;  /* 0x000000ff0f00720c */ /* 0x008fc60003fc6270 */
[----:B------:R-:W3:Y:S04]  /*8810*/  LDL.LU R15, [R1+0x138c] ;  /* 0x00138c00010f7983 */ /* 0x000ee80000300800 */
[----:B------:R-:W2:Y:S01]  /*8820*/  LDL.LU R11, [R1+0x164] ;  /* 0x00016400010b7983 */ /* 0x000ea20000300800 */
[C---:B------:R-:W-:Y:S02]  /*8830*/  ISETP.GT.U32.AND P5, PT, R0.reuse, R8, PT ;  /* 0x000000080000720c */ /* 0x040fe40003fa4070 */
[----:B------:R-:W-:Y:S01]  /*8840*/  ISETP.GT.U32.AND P1, PT, R0, R13, PT ;  /* 0x0000000d0000720c */ /* 0x000fe20003f24070 */
[----:B------:R-:W-:-:S04]  /*8850*/  IMAD.HI.U32 R12, R2, R10, RZ ;  /* 0x0000000a020c7227 */ /* 0x000fc800078e00ff */
[----:B------:R-:W-:-:S06]  /*8860*/  IMAD.MOV R12, RZ, RZ, -R12 ;  /* 0x000000ffff0c7224 */ /* 0x000fcc00078e0a0c */
[--C-:B------:R-:W-:Y:S01]  /*8870*/  @!P5 IMAD.IADD R8, R8, 0x1, -R0.reuse ;  /* 0x000000010808d824 */ /* 0x100fe200078e0a00 */
[C---:B------:R-:W-:Y:S01]  /*8880*/  ISETP.GT.U32.AND P5, PT, R0.reuse, R7, PT ;  /* 0x000000070000720c */ /* 0x040fe20003fa4070 */
[----:B------:R-:W-:Y:S02]  /*8890*/  @!P1 IMAD.IADD R13, R13, 0x1, -R0 ;  /* 0x000000010d0d9824 */ /* 0x000fe400078e0a00 */
[----:B------:R-:W-:-:S03]  /*88a0*/  IMAD R10, R0, R12, R10 ;  /* 0x0000000c000a7224 */ /* 0x000fc600078e020a */
[----:B------:R-:W-:Y:S01]  /*88b0*/  ISETP.GT.U32.AND P0, PT, R0, R13, PT ;  /* 0x0000000d0000720c */ /* 0x000fe20003f04070 */
[----:B------:R-:W-:-:S04]  /*88c0*/  IMAD.MOV.U32 R12, RZ, RZ, R3 ;  /* 0x000000ffff0c7224 */ /* 0x000fc800078e0003 */
[----:B------:R-:W-:Y:S02]  /*88d0*/  @!P3 IMAD.MOV R12, RZ, RZ, -R12 ;  /* 0x000000ffff0cb224 */ /* 0x000fe400078e0a0c */
[--C-:B------:R-:W-:Y:S01]  /*88e0*/  @!P5 IMAD.IADD R7, R7, 0x1, -R0.reuse ;  /* 0x000000010707d824 */ /* 0x100fe200078e0a00 */
[----:B------:R-:W-:Y:S04]  /*88f0*/  STL [R1+0x37c], R3 ;  /* 0x00037c0301007387 */ /* 0x000fe80000100800 */
[----:B------:R0:W-:Y:S01]  /*8900*/  @!P3 STL [R1+0x37c], R12 ;  /* 0x00037c0c0100b387 */ /* 0x0001e20000100800 */
[----:B------:R-:W-:Y:S01]  /*8910*/  ISETP.GT.U32.AND P3, PT, R0, R7, PT ;  /* 0x000000070000720c */ /* 0x000fe20003f64070 */
[----:B------:R-:W-:Y:S02]  /*8920*/  @!P0 IMAD.IADD R13, R13, 0x1, -R0 ;  /* 0x000000010d0d8824 */ /* 0x000fe400078e0a00 */
[----:B0-----:R-:W-:-:S04]  /*8930*/  IMAD.MOV.U32 R12, RZ, RZ, R8 ;  /* 0x000000ffff0c7224 */ /* 0x001fc800078e0008 */
[----:B------:R-:W-:-:S06]  /*8940*/  @!P2 IMAD.MOV R12, RZ, RZ, -R12 ;  /* 0x000000ffff0ca224 */ /* 0x000fcc00078e0a0c */
[----:B------:R-:W-:Y:S02]  /*8950*/  @!P3 IMAD.IADD R7, R7, 0x1, -R0 ;  /* 0x000000010707b824 */ /* 0x000fe400078e0a00 */
[----:B--2---:R-:W-:Y:S02]  /*8960*/  IMAD.MOV.U32 R8, RZ, RZ, R11 ;  /* 0x000000ffff087224 */ /* 0x004fe400078e000b */
[----:B------:R-:W-:Y:S02]  /*8970*/  IMAD.MOV.U32 R11, RZ, RZ, R13 ;  /* 0x000000ffff0b7224 */ /* 0x000fe400078e000d */
[----:B------:R-:W2:Y:S02]  /*8980*/  LDL.LU R13, [R1+0x150] ;  /* 0x00015000010d7983 */ /* 0x000ea40000300800 */
[----:B------:R-:W-:Y:S02]  /*8990*/  @!P4 IMAD.MOV R11, RZ, RZ, -R11 ;  /* 0x000000ffff0bc224 */ /* 0x000fe400078e0a0b */
[----:B------:R0:W-:Y:S01]  /*89a0*/  STL [R1+0x36c], R12 ;  /* 0x00036c0c01007387 */ /* 0x0001e20000100800 */
[----:B---3--:R-:W-:-:S03]  /*89b0*/  ISETP.GE.AND P3, PT, R15, RZ, PT ;  /* 0x000000ff0f00720c */ /* 0x008fc60003f66270 */
[----:B0-----:R-:W3:Y:S04]  /*89c0*/  LDL R12, [R1+0x168] ;  /* 0x00016800010c7983 */ /* 0x001ee80000100800 */
[----:B------:R0:W-:Y:S04]  /*89d0*/  STL [R1+0x364], R11 ;  /* 0x0003640b01007387 */ /* 0x0001e80000100800 */
[----:B------:R-:W3:Y:S01]  /*89e0*/  LDL.LU R15, [R1+0x170] ;  /* 0x00017000010f7983 */ /* 0x000ee20000300800 */
[----:B------:R-:W-:Y:S02]  /*89f0*/  ISETP.GE.AND P1, PT, R9, RZ, PT ;  /* 0x000000ff0900720c */ /* 0x000fe40003f26270 */
[----:B----4-:R-:W-:-:S02]  /*8a00*/  IABS R9, R16 ;  /* 0x0000001000097213 */ /* 0x010fc40000000000 */
[----:B------:R-:W-:-:S03]  /*8a10*/  ISETP.GT.U32.AND P5, PT, R0, R6, PT ;  /* 0x000000060000720c */ /* 0x000fc60003fa4070 */
[----:B------:R-:W-:Y:S01]  /*8a20*/  IMAD.HI.U32 R3, R2, R9, RZ ;  /* 0x0000000902037227 */ /* 0x000fe200078e00ff */
[----:B------:R-:W-:-:S03]  /*8a30*/  ISETP.GT.U32.AND P0, PT, R0, R4, PT ;  /* 0x000000040000720c */ /* 0x000fc60003f04070 */
[----:B------:R-:W-:-:S04]  /*8a40*/  IMAD.MOV R3, RZ, RZ, -R3 ;  /* 0x000000ffff037224 */ /* 0x000fc800078e0a03 */
[----:B------:R-:W-:Y:S01]  /*8a50*/  IMAD R9, R0, R3, R9 ;  /* 0x0000000300097224 */ /* 0x000fe200078e0209 */
[----:B------:R-:W-:Y:S01]  /*8a60*/  IABS R3, R14 ;  /* 0x0000000e00037213 */ /* 0x000fe20000000000 */
[----:B------:R-:W-:Y:S01]  /*8a70*/  @!P5 IMAD.IADD R6, R6, 0x1, -R0 ;  /* 0x000000010606d824 */ /* 0x000fe200078e0a00 */
[----:B0-----:R-:W-:Y:S01]  /*8a80*/  IABS R11, R8 ;  /* 0x00000008000b7213 */ /* 0x001fe20000000000 */
[----:B------:R-:W-:Y:S02]  /*8a90*/  @!P6 IMAD.MOV R7, RZ, RZ, -R7 ;  /* 0x000000ffff07e224 */ /* 0x000fe400078e0a07 */
[----:B------:R-:W-:Y:S02]  /*8aa0*/  @!P1 IMAD.MOV R6, RZ, RZ, -R6 ;  /* 0x000000ffff069224 */ /* 0x000fe400078e0a06 */
[----:B------:R-:W-:Y:S01]  /*8ab0*/  @!P0 IMAD.IADD R4, R4, 0x1, -R0 ;  /* 0x0000000104048824 */ /* 0x000fe200078e0a00 */
[----:B------:R-:W-:Y:S02]  /*8ac0*/  ISETP.GE.AND P0, PT, R16, RZ, PT ;  /* 0x000000ff1000720c */ /* 0x000fe40003f06270 */
[----:B------:R-:W-:-:S02]  /*8ad0*/  ISETP.GE.AND P6, PT, R14, RZ, PT ;  /* 0x000000ff0e00720c */ /* 0x000fc40003fc6270 */
[----:B--2---:R-:W-:Y:S01]  /*8ae0*/  ISETP.GE.AND P2, PT, R13, RZ, PT ;  /* 0x000000ff0d00720c */ /* 0x004fe20003f46270 */
[----:B---3--:R0:W-:Y:S04]  /*8af0*/  STL [R1+0x1388], R15 ;  /* 0x0013880f01007387 */ /* 0x0081e80000100800 */
[----:B------:R-:W2:Y:S01]  /*8b00*/  LDL.LU R16, [R1+0x174] ;  /* 0x0001740001107983 */ /* 0x000ea20000300800 */
[----:B0-----:R-:W-:Y:S02]  /*8b10*/  IMAD.MOV.U32 R15, RZ, RZ, R8 ;  /* 0x000000ffff0f7224 */ /* 0x001fe400078e0008 */
[----:B------:R-:W-:Y:S01]  /*8b20*/  IMAD.HI.U32 R8, R2, R3, RZ ;  /* 0x0000000302087227 */ /* 0x000fe200078e00ff */
[----:B------:R0:W-:Y:S03]  /*8b30*/  STL [R1+0x35c], R6 ;  /* 0x00035c0601007387 */ /* 0x0001e60000100800 */
[----:B------:R-:W-:Y:S01]  /*8b40*/  IMAD.MOV R8, RZ, RZ, -R8 ;  /* 0x000000ffff087224 */ /* 0x000fe200078e0a08 */
[----:B------:R-:W3:Y:S03]  /*8b50*/  LDL R13, [R1+0x16c] ;  /* 0x00016c00010d7983 */ /* 0x000ee60000100800 */
[C---:B------:R-:W-:Y:S01]  /*8b60*/  IMAD R3, R0.reuse, R8, R3 ;  /* 0x0000000800037224 */ /* 0x040fe200078e0203 */
[----:B------:R-:W-:Y:S04]  /*8b70*/  STL [R1+0x350], R7 ;  /* 0x0003500701007387 */ /* 0x000fe80000100800 */
[----:B------:R-:W4:Y:S04]  /*8b80*/  LDL R14, [R1+0x178] ;  /* 0x00017800010e7983 */ /* 0x000f280000100800 */
[----:B------:R-:W2:Y:S01]  /*8b90*/  LDL.LU R8, [R1+0x168] ;  /* 0x0001680001087983 */ /* 0x000ea20000300800 */
[----:B------:R-:W-:-:S02]  /*8ba0*/  ISETP.GT.U32.AND P4, PT, R0, R10, PT ;  /* 0x0000000a0000720c */ /* 0x000fc40003f84070 */
[----:B------:R-:W-:Y:S02]  /*8bb0*/  IABS R12, R12 ;  /* 0x0000000c000c7213 */ /* 0x000fe40000000000 */
[----:B------:R-:W-:-:S03]  /*8bc0*/  ISETP.GT.U32.AND P5, PT, R0, R9, PT ;  /* 0x000000090000720c */ /* 0x000fc60003fa4070 */
[----:B0-----:R-:W-:-:S06]  /*8bd0*/  IMAD.MOV.U32 R6, RZ, RZ, R12 ;  /* 0x000000ffff067224 */ /* 0x001fcc00078e000c */
[----:B------:R-:W-:Y:S01]  /*8be0*/  @!P4 IMAD.IADD R10, R10, 0x1, -R0 ;  /* 0x000000010a0ac824 */ /* 0x000fe200078e0a00 */
[----:B------:R-:W-:Y:S01]  /*8bf0*/  ISETP.GT.U32.AND P4, PT, R0, R4, PT ;  /* 0x000000040000720c */ /* 0x000fe20003f84070 */
[----:B------:R-:W-:-:S04]  /*8c00*/  IMAD.HI.U32 R12, R2, R6, RZ ;  /* 0x00000006020c7227 */ /* 0x000fc800078e00ff */
[----:B------:R-:W-:Y:S02]  /*8c10*/  IMAD.MOV R12, RZ, RZ, -R12 ;  /* 0x000000ffff0c7224 */ /* 0x000fe400078e0a0c */
[----:B------:R-:W-:Y:S01]  /*8c20*/  @!P5 IMAD.IADD R9, R9, 0x1, -R0 ;  /* 0x000000010909d824 */ /* 0x000fe200078e0a00 */
[C---:B------:R-:W-:Y:S01]  /*8c30*/  ISETP.GT.U32.AND P5, PT, R0.reuse, R10, PT ;  /* 0x0000000a0000720c */ /* 0x040fe20003fa4070 */
[----:B------:R-:W-:-:S04]  /*8c40*/  IMAD R6, R0, R12, R6 ;  /* 0x0000000c00067224 */ /* 0x000fc800078e0206 */
[--C-:B------:R-:W-:Y:S01]  /*8c50*/  @!P4 IMAD.IADD R4, R4, 0x1, -R0.reuse ;  /* 0x000000010404c824 */ /* 0x100fe200078e0a00 */
[----:B------:R-:W-:Y:S02]  /*8c60*/  ISETP.GE.AND P4, PT, R15, RZ, PT ;  /* 0x000000ff0f00720c */ /* 0x000fe40003f86270 */
[----:B------:R-:W4:Y:S04]  /*8c70*/  LDL.LU R15, [R1+0x1388] ;  /* 0x00138800010f7983 */ /* 0x000f280000300800 */
[----:B------:R0:W-:Y:S01]  /*8c80*/  STL [R1+0x1384], R6 ;  /* 0x0013840601007387 */ /* 0x0001e20000100800 */
[----:B------:R-:W-:Y:S01]  /*8c90*/  ISETP.GT.U32.AND P1, PT, R0, R9, PT ;  /* 0x000000090000720c */ /* 0x000fe20003f24070 */
[----:B------:R-:W-:Y:S02]  /*8ca0*/  @!P5 IMAD.IADD R10, R10, 0x1, -R0 ;  /* 0x000000010a0ad824 */ /* 0x000fe400078e0a00 */
[----:B0-----:R-:W-:-:S04]  /*8cb0*/  IMAD.MOV.U32 R6, RZ, RZ, R4 ;  /* 0x000000ffff067224 */ /* 0x001fc800078e0004 */
[----:B------:R-:W-:-:S05]  /*8cc0*/  @!P2 IMAD.MOV R6, RZ, RZ, -R6 ;  /* 0x000000ffff06a224 */ /* 0x000fca00078e0a06 */
[----:B------:R0:W-:Y:S01]  /*8cd0*/  STL [R1+0x33c], R6 ;  /* 0x00033c0601007387 */ /* 0x0001e20000100800 */
[----:B------:R-:W-:Y:S02]  /*8ce0*/  @!P1 IMAD.IADD R9, R9, 0x1, -R0 ;  /* 0x0000000109099824 */ /* 0x000fe400078e0a00 */
[----:B0-----:R-:W-:Y:S02]  /*8cf0*/  IMAD.MOV.U32 R6, RZ, RZ, R10 ;  /* 0x000000ffff067224 */ /* 0x001fe400078e000a */
[----:B------:R-:W4:Y:S02]  /*8d00*/  LDL.LU R10, [R1+0x16c] ;  /* 0x00016c00010a7983 */ /* 0x000f240000300800 */
[----:B------:R-:W-:Y:S02]  /*8d10*/  @!P3 IMAD.MOV R6, RZ, RZ, -R6 ;  /* 0x000000ffff06b224 */ /* 0x000fe400078e0a06 */
[----:B------:R-:W-:-:S03]  /*8d20*/  @!P0 IMAD.MOV R9, RZ, RZ, -R9 ;  /* 0x000000ffff098224 */ /* 0x000fc600078e0a09 */
[----:B------:R0:W-:Y:S04]  /*8d30*/  STL [R1+0x338], R6 ;  /* 0x0003380601007387 */ /* 0x0001e80000100800 */
[----:B0-----:R-:W4:Y:S04]  /*8d40*/  LDL.LU R6, [R1+0x1384] ;  /* 0x0013840001067983 */ /* 0x001f280000300800 */
[----:B------:R0:W-:Y:S01]  /*8d50*/  STL [R1+0x32c], R9 ;  /* 0x00032c0901007387 */ /* 0x0001e20000100800 */
[----:B---3--:R-:W-:Y:S02]  /*8d60*/  IABS R13, R13 ;  /* 0x0000000d000d7213 */ /* 0x008fe40000000000 */
[----:B--2---:R-:W-:-:S02]  /*8d70*/  ISETP.GE.AND P1, PT, R8, RZ, PT ;  /* 0x000000ff0800720c */ /* 0x004fc40003f26270 */
[----:B----4-:R-:W-:Y:S01]  /*8d80*/  IABS R8, R14 ;  /* 0x0000000e00087213 */ /* 0x010fe20000000000 */
[----:B------:R-:W-:-:S04]  /*8d90*/  IMAD.HI.U32 R14, R2, R13, RZ ;  /* 0x0000000d020e7227 */ /* 0x000fc800078e00ff */
[----:B------:R-:W-:-:S04]  /*8da0*/  IMAD.MOV R14, RZ, RZ, -R14 ;  /* 0x000000ffff0e7224 */ /* 0x000fc800078e0a0e */
[C---:B0-----:R-:W-:Y:S02]  /*8db0*/  IMAD R9, R0.reuse, R14, R13 ;  /* 0x0000000e00097224 */ /* 0x041fe400078e020d */
[----:B------:R-:W2:Y:S01]  /*8dc0*/  LDL R13, [R1+0x17c] ;  /* 0x00017c00010d7983 */ /* 0x000ea20000100800 */
[----:B------:R-:W-:Y:S01]  /*8dd0*/  ISETP.GT.U32.AND P5, PT, R0, R3, PT ;  /* 0x000000030000720c */ /* 0x000fe20003fa4070 */
[----:B------:R-:W-:Y:S02]  /*8de0*/  IMAD.HI.U32 R7, R2, R11, RZ ;  /* 0x0000000b02077227 */ /* 0x000fe400078e00ff */
[----:B------:R-:W3:Y:S02]  /*8df0*/  LDL.LU R14, [R1+0x180] ;  /* 0x00018000010e7983 */ /* 0x000ee40000300800 */
[----:B------:R-:W-:-:S08]  /*8e00*/  IMAD.MOV R7, RZ, RZ, -R7 ;  /* 0x000000ffff077224 */ /* 0x000fd000078e0a07 */
[----:B------:R-:W-:Y:S01]  /*8e10*/  @!P5 IMAD.IADD R3, R3, 0x1, -R0 ;  /* 0x000000010303d824 */ /* 0x000fe200078e0a00 */
[----:B------:R-:W-:-:S04]  /*8e20*/  IABS R12, R15 ;  /* 0x0000000f000c7213 */ /* 0x000fc80000000000 */
[C---:B------:R-:W-:Y:S01]  /*8e30*/  ISETP.GT.U32.AND P5, PT, R0.reuse, R3, PT ;  /* 0x000000030000720c */ /* 0x040fe20003fa4070 */
[----:B------:R-:W-:Y:S01]  /*8e40*/  IMAD R11, R0, R7, R11 ;  /* 0x00000007000b7224 */ /* 0x000fe200078e020b */
[----:B------:R-:W-:Y:S01]  /*8e50*/  IABS R7, R16 ;  /* 0x0000001000077213 */ /* 0x000fe20000000000 */
[----:B------:R-:W-:-:S10]  /*8e60*/  IMAD.HI.U32 R4, R2, R12, RZ ;  /* 0x0000000c02047227 */ /* 0x000fd400078e00ff */
[----:B------:R-:W-:-:S04]  /*8e70*/  @!P5 IMAD.IADD R3, R3, 0x1, -R0 ;  /* 0x000000010303d824 */ /* 0x000fc800078e0a00 */
[----:B------:R-:W-:Y:S01]  /*8e80*/  @!P6 IMAD.MOV R3, RZ, RZ, -R3 ;  /* 0x000000ffff03e224 */ /* 0x000fe200078e0a03 */
[----:B------:R-:W-:Y:S01]  /*8e90*/  ISETP.GE.AND P0, PT, R10, RZ, PT ;  /* 0x000000ff0a00720c */ /* 0x000fe20003f06270 */
[----:B------:R-:W-:Y:S02]  /*8ea0*/  IMAD.MOV.U32 R10, RZ, RZ, R8 ;  /* 0x000000ffff0a7224 */ /* 0x000fe400078e0008 */
[----:B------:R-:W-:Y:S02]  /*8eb0*/  IMAD.MOV R8, RZ, RZ, -R4 ;  /* 0x000000ffff087224 */ /* 0x000fe400078e0a04 */
[----:B------:R-:W-:-:S04]  /*8ec0*/  IMAD.HI.U32 R4, R2, R7, RZ ;  /* 0x0000000702047227 */ /* 0x000fc800078e00ff */
[----:B------:R-:W-:Y:S02]  /*8ed0*/  IMAD R8, R0, R8, R12 ;  /* 0x0000000800087224 */ /* 0x000fe400078e020c */
[----:B------:R-:W-:Y:S02]  /*8ee0*/  IMAD.MOV R12, RZ, RZ, -R4 ;  /* 0x000000ffff0c7224 */ /* 0x000fe400078e0a04 */
[----:B------:R-:W-:Y:S01]  /*8ef0*/  IMAD.HI.U32 R4, R2, R10, RZ ;  /* 0x0000000a02047227 */ /* 0x000fe200078e00ff */
[----:B------:R0:W-:Y:S03]  /*8f00*/  STL [R1+0x328], R3 ;  /* 0x0003280301007387 */ /* 0x0001e60000100800 */
[----:B------:R-:W-:-:S04]  /*8f10*/  IMAD.MOV R4, RZ, RZ, -R4 ;  /* 0x000000ffff047224 */ /* 0x000fc800078e0a04 */
[C---:B0-----:R-:W-:Y:S01]  /*8f20*/  IMAD R3, R0.reuse, R4, R10 ;  /* 0x0000000400037224 */ /* 0x041fe200078e020a */
[----:B--2---:R-:W-:Y:S02]  /*8f30*/  IABS R10, R13 ;  /* 0x0000000d000a7213 */ /* 0x004fe40000000000 */
[----:B------:R-:W2:Y:S01]  /*8f40*/  LDL.LU R13, [R1+0x178] ;  /* 0x00017800010d7983 */ /* 0x000ea20000300800 */
[C---:B------:R-:W-:Y:S02]  /*8f50*/  ISETP.GT.U32.AND P2, PT, R0.reuse, R11, PT ;  /* 0x0000000b0000720c */ /* 0x040fe40003f44070 */
[C---:B------:R-:W-:Y:S02]  /*8f60*/  ISETP.GT.U32.AND P3, PT, R0.reuse, R6, PT ;  /* 0x000000060000720c */ /* 0x040fe40003f64070 */
[----:B------:R-:W-:-:S09]  /*8f70*/  ISETP.GT.U32.AND P5, PT, R0, R9, PT ;  /* 0x000000090000720c */ /* 0x000fd20003fa4070 */
[----:B------:R-:W-:-:S05]  /*8f80*/  @!P2 IMAD.IADD R11, R11, 0x1, -R0 ;  /* 0x000000010b0ba824 */ /* 0x000fca00078e0a00 */
[----:B------:R-:W-:Y:S01]  /*8f90*/  ISETP.GT.U32.AND P2, PT, R0, R11, PT ;  /* 0x0000000b0000720c */ /* 0x000fe20003f44070 */
[--C-:B------:R-:W-:Y:S02]  /*8fa0*/  @!P3 IMAD.IADD R6, R6, 0x1, -R0.reuse ;  /* 0x000000010606b824 */ /* 0x100fe400078e0a00 */
[C---:B------:R-:W-:Y:S02]  /*8fb0*/  IMAD R7, R0.reuse, R12, R7 ;  /* 0x0000000c00077224 */ /* 0x040fe400078e0207 */
[----:B------:R-:W-:Y:S01]  /*8fc0*/  @!P5 IMAD.IADD R9, R9, 0x1, -R0 ;  /* 0x000000010909d824 */ /* 0x000fe200078e0a00 */
[C---:B------:R-:W-:Y:S02]  /*8fd0*/  ISETP.GT.U32.AND P3, PT, R0.reuse, R6, PT ;  /* 0x000000060000720c */ /* 0x040fe40003f64070 */
[----:B------:R-:W-:-:S05]  /*8fe0*/  ISETP.GT.U32.AND P6, PT, R0, R8, PT ;  /* 0x000000080000720c */ /* 0x000fca0003fc4070 */
[----:B------:R-:W-:Y:S01]  /*8ff0*/  @!P2 IMAD.IADD R11, R11, 0x1, -R0 ;  /* 0x000000010b0ba824 */ /* 0x000fe200078e0a00 */
[----:B------:R-:W-:-:S03]  /*9000*/  ISETP.GT.U32.AND P2, PT, R0, R7, PT ;  /* 0x000000070000720c */ /* 0x000fc60003f44070 */
[----:B------:R-:W-:Y:S01]  /*9010*/  IMAD.MOV.U32 R12, RZ, RZ, R11 ;  /* 0x000000ffff0c7224 */ /* 0x000fe200078e000b */
[----:B------:R-:W-:-:S03]  /*9020*/  ISETP.GT.U32.AND P5, PT, R0, R9, PT ;  /* 0x000000090000720c */ /* 0x000fc60003fa4070 */
[----:B------:R-:W-:-:S05]  /*9030*/  @!P4 IMAD.MOV R12, RZ, RZ, -R12 ;  /* 0x000000ffff0cc224 */ /* 0x000fca00078e0a0c */
[----:B------:R0:W-:Y:S01]  /*9040*/  STL [R1+0x324], R12 ;  /* 0x0003240c01007387 */ /* 0x0001e20000100800 */
[--C-:B------:R-:W-:Y:S02]  /*9050*/  @!P3 IMAD.IADD R6, R6, 0x1, -R0.reuse ;  /* 0x000000010606b824 */ /* 0x100fe400078e0a00 */
[--C-:B------:R-:W-:Y:S01]  /*9060*/  @!P6 IMAD.IADD R8, R8, 0x1, -R0.reuse ;  /* 0x000000010808e824 */ /* 0x100fe200078e0a00 */
[----:B------:R-:W-:Y:S01]  /*9070*/  ISETP.GE.AND P6, PT, R15, RZ, PT ;  /* 0x000000ff0f00720c */ /* 0x000fe20003fc6270 */
[----:B------:R-:W-:Y:S01]  /*9080*/  @!P2 IMAD.IADD R7, R7, 0x1, -R0 ;  /* 0x000000010707a824 */ /* 0x000fe200078e0a00 */
[----:B------:R-:W4:Y:S01]  /*9090*/  LDL.LU R15, [R1+0x184] ;  /* 0x00018400010f7983 */ /* 0x000f220000300800 */
[----:B0-----:R-:W-:-:S04]  /*90a0*/  IMAD.HI.U32 R12, R2, R10, RZ ;  /* 0x0000000a020c7227 */ /* 0x001fc800078e00ff */
[----:B------:R-:W-:Y:S02]  /*90b0*/  IMAD.MOV R12, RZ, RZ, -R12 ;  /* 0x000000ffff0c7224 */ /* 0x000fe400078e0a0c */
[----:B------:R-:W-:Y:S01]  /*90c0*/  @!P5 IMAD.IADD R9, R9, 0x1, -R0 ;  /* 0x000000010909d824 */ /* 0x000fe200078e0a00 */
[----:B------:R-:W-:Y:S02]  /*90d0*/  ISETP.GE.AND P5, PT, R16, RZ, PT ;  /* 0x000000ff1000720c */ /* 0x000fe40003fa6270 */
[----:B------:R-:W4:Y:S01]  /*90e0*/  LDL.LU R16, [R1+0x188] ;  /* 0x0001880001107983 */ /* 0x000f220000300800 */
[----:B--2---:R-:W-:Y:S01]  /*90f0*/  ISETP.GE.AND P2, PT, R13, RZ, PT ;  /* 0x000000ff0d00720c */ /* 0x004fe20003f46270 */
[----:B------:R-:W-:Y:S02]  /*9100*/  IMAD.MOV.U32 R13, RZ, RZ, R6 ;  /* 0x000000ffff0d7224 */ /* 0x000fe400078e0006 */
[C---:B------:R-:W-:Y:S02]  /*9110*/  IMAD R6, R0.reuse, R12, R10 ;  /* 0x0000000c00067224 */ /* 0x040fe400078e020a */
[----:B------:R-:W2:Y:S01]  /*9120*/  LDL.LU R10, [R1+0x17c] ;  /* 0x00017c00010a7983 */ /* 0x000ea20000300800 */
[----:B------:R-:W-:-:S02]  /*9130*/  ISETP.GT.U32.AND P3, PT, R0, R3, PT ;  /* 0x000000030000720c */ /* 0x000fc40003f64070 */
[----:B------:R-:W-:Y:S02]  /*9140*/  ISETP.GT.U32.AND P4, PT, R0, R8, PT ;  /* 0x000000080000720c */ /* 0x000fe40003f84070 */
[----:B---3--:R-:W-:-:S05]  /*9150*/  IABS R4, R14 ;  /* 0x0000000e00047213 */ /* 0x008fca0000000000 */
[----:B------:R-:W-:-:S04]  /*9160*/  IMAD.HI.U32 R11, R2, R4, RZ ;  /* 0x00000004020b7227 */ /* 0x000fc800078e00ff */
[--C-:B------:R-:W-:Y:S02]  /*9170*/  @!P3 IMAD.IADD R3, R3, 0x1, -R0.reuse ;  /* 0x000000010303b824 */ /* 0x100fe400078e0a00 */
[----:B------:R-:W-:Y:S02]  /*9180*/  IMAD.MOV R11, RZ, RZ, -R11 ;  /* 0x000000ffff0b7224 */ /* 0x000fe400078e0a0b */
[----:B------:R-:W-:Y:S01]  /*9190*/  @!P4 IMAD.IADD R8, R8, 0x1, -R0 ;  /* 0x000000010808c824 */ /* 0x000fe200078e0a00 */
[C---:B------:R-:W-:Y:S01]  /*91a0*/  ISETP.GT.U32.AND P3, PT, R0.reuse, R3, PT ;  /* 0x000000030000720c */ /* 0x040fe20003f64070 */
[C---:B------:R-:W-:Y:S01]  /*91b0*/  IMAD R4, R0.reuse, R11, R4 ;  /* 0x0000000b00047224 */ /* 0x040fe200078e0204 */
[----:B------:R-:W-:Y:S01]  /*91c0*/  ISETP.GT.U32.AND P4, PT, R0, R6, PT ;  /* 0x000000060000720c */ /* 0x000fe20003f84070 */
[----:B------:R-:W-:Y:S02]  /*91d0*/  IMAD.MOV.U32 R12, RZ, RZ, R9 ;  /* 0x000000ffff0c7224 */ /* 0x000fe400078e0009 */
[----:B------:R-:W-:-:S02]  /*91e0*/  IMAD.MOV.U32 R11, RZ, RZ, R8 ;  /* 0x000000ffff0b7224 */ /* 0x000fc400078e0008 */
[----:B------:R-:W-:Y:S02]  /*91f0*/  @!P1 IMAD.MOV R13, RZ, RZ, -R13 ;  /* 0x000000ffff0d9224 */ /* 0x000fe400078e0a0d */
[----:B------:R-:W-:Y:S02]  /*9200*/  @!P0 IMAD.MOV R12, RZ, RZ, -R12 ;  /* 0x000000ffff0c8224 */ /* 0x000fe400078e0a0c */
[----:B------:R-:W-:Y:S01]  /*9210*/  @!P6 IMAD.MOV R11, RZ, RZ, -R11 ;  /* 0x000000ffff0be224 */ /* 0x000fe200078e0a0b */
[----:B------:R0:W-:Y:S01]  /*9220*/  STL [R1+0x318], R13 ;  /* 0x0003180d01007387 */ /* 0x0001e20000100800 */
[--C-:B------:R-:W-:Y:S02]  /*9230*/  @!P3 IMAD.IADD R3, R3, 0x1, -R0.reuse ;  /* 0x000000010303b824 */ /* 0x100fe400078e0a00 */
[----:B------:R-:W-:Y:S01]  /*9240*/  @!P4 IMAD.IADD R6, R6, 0x1, -R0 ;  /* 0x000000010606c824 */ /* 0x000fe200078e0a00 */
[----:B0-----:R-:W3:Y:S04]  /*9250*/  LDL.LU R13, [R1+0x198] ;  /* 0x00019800010d7983 */ /* 0x001ee80000300800 */
[----:B------:R-:W-:Y:S01]  /*9260*/  STL [R1+0x310], R12 ;  /* 0x0003100c01007387 */ /* 0x000fe20000100800 */
[----:B----4-:R-:W-:-:S02]  /*9270*/  IABS R9, R15 ;  /* 0x0000000f00097213 */ /* 0x010fc40000000000 */
[----:B------:R-:W-:Y:S01]  /*9280*/  ISETP.GE.AND P3, PT, R15, RZ, PT ;  /* 0x000000ff0f00720c */ /* 0x000fe20003f66270 */
[----:B------:R0:W-:Y:S04]  /*9290*/  STL [R1+0x308], R11 ;  /* 0x0003080b01007387 */ /* 0x0001e80000100800 */
[----:B------:R-:W4:Y:S01]  /*92a0*/  LDL R15, [R1+0x18c] ;  /* 0x00018c00010f7983 */ /* 0x000f220000100800 */
[----:B------:R-:W-:Y:S02]  /*92b0*/  ISETP.GE.AND P4, PT, R16, RZ, PT ;  /* 0x000000ff1000720c */ /* 0x000fe40003f86270 */
[----:B--2---:R-:W-:Y:S02]  /*92c0*/  ISETP.GE.AND P0, PT, R10, RZ, PT ;  /* 0x000000ff0a00720c */ /* 0x004fe40003f06270 */
[----:B------:R-:W-:-:S02]  /*92d0*/  IABS R10, R16 ;  /* 0x00000010000a7213 */ /* 0x000fc40000000000 */
[----:B------:R-:W2:Y:S01]  /*92e0*/  LDL R16, [R1+0x19c] ;  /* 0x00019c0001107983 */ /* 0x000ea20000100800 */
[C---:B------:R-:W-:Y:S02]  /*92f0*/  ISETP.GT.U32.AND P1, PT, R0.reuse, R7, PT ;  /* 0x000000070000720c */ /* 0x040fe40003f24070 */
[----:B------:R-:W-:Y:S01]  /*9300*/  ISETP.GT.U32.AND P6, PT, R0, R4, PT ;  /* 0x000000040000720c */ /* 0x000fe20003fc4070 */
[----:B------:R-:W-:Y:S02]  /*9310*/  IMAD.MOV.U32 R8, RZ, RZ, R9 ;  /* 0x000000ffff087224 */ /* 0x000fe400078e0009 */
[----:B------:R-:W-:-:S04]  /*9320*/  IMAD.MOV.U32 R9, RZ, RZ, R10 ;  /* 0x000000ffff097224 */ /* 0x000fc800078e000a */
[----:B0-----:R-:W-:-:S04]  /*9330*/  IMAD.HI.U32 R11, R2, R9, RZ ;  /* 0x00000009020b7227 */ /* 0x001fc800078e00ff */
[--C-:B------:R-:W-:Y:S02]  /*9340*/  @!P1 IMAD.IADD R7, R7, 0x1, -R0.reuse ;  /* 0x0000000107079824 */ /* 0x100fe400078e0a00 */
[--C-:B------:R-:W-:Y:S01]  /*9350*/  @!P6 IMAD.IADD R4, R4, 0x1, -R0.reuse ;  /* 0x000000010404e824 */ /* 0x100fe200078e0a00 */
[C---:B------:R-:W-:Y:S01]  /*9360*/  ISETP.GT.U32.AND P6, PT, R0.reuse, R6, PT ;  /* 0x000000060000720c */ /* 0x040fe20003fc4070 */
[----:B------:R-:W-:Y:S02]  /*9370*/  @!P5 IMAD.MOV R7, RZ, RZ, -R7 ;  /* 0x000000ffff07d224 */ /* 0x000fe400078e0a07 */
[----:B------:R-:W-:Y:S02]  /*9380*/  IMAD.MOV R11, RZ, RZ, -R11 ;  /* 0x000000ffff0b7224 */ /* 0x000fe400078e0a0b */
[----:B------:R-:W-:Y:S01]  /*9390*/  @!P2 IMAD.MOV R3, RZ, RZ, -R3 ;  /* 0x000000ffff03a224 */ /* 0x000fe200078e0a03 */
[----:B------:R0:W-:Y:S04]  /*93a0*/  STL [R1+0x304], R7 ;  /* 0x0003040701007387 */ /* 0x0001e80000100800 */
[----:B------:R1:W-:Y:S01]  /*93b0*/  STL [R1+0x2f8], R3 ;  /* 0x0002f80301007387 */ /* 0x0003e20000100800 */
[----:B0-----:R-:W-:Y:S01]  /*93c0*/  IMAD R7, R0, R11, R9 ;  /* 0x0000000b00077224 */ /* 0x001fe200078e0209 */
[----:B---3--:R-:W-:Y:S01]  /*93d0*/  IABS R10, R13 ;  /* 0x0000000d000a7213 */ /* 0x008fe20000000000 */
[----:B------:R-:W-:-:S04]  /*93e0*/  @!P6 IMAD.IADD R6, R6, 0x1, -R0 ;  /* 0x000000010606e824 */ /* 0x000fc800078e0a00 */
[----:B-1----:R-:W-:Y:S01]  /*93f0*/  IMAD.MOV.U32 R3, RZ, RZ, R10 ;  /* 0x000000ffff037224 */ /* 0x002fe200078e000a */
[----:B----4-:R-:W-:Y:S01]  /*9400*/  IABS R9, R15 ;  /* 0x0000000f00097213 */ /* 0x010fe20000000000 */
[----:B------:R0:W-:Y:S01]  /*9410*/  STL [R1+0x1380], R20 ;  /* 0x0013801401007387 */ /* 0x0001e20000100800 */
[----:B------:R-:W-:Y:S02]  /*9420*/  ISETP.GE.AND P2, PT, R13, RZ, PT ;  /* 0x000000ff0d00720c */ /* 0x000fe40003f46270 */
[----:B------:R-:W-:Y:S01]  /*9430*/  IABS R13, R20 ;  /* 0x00000014000d7213 */ /* 0x000fe20000000000 */
[----:B0-----:R-:W-:-:S04]  /*9440*/  IMAD.MOV.U32 R20, RZ, RZ, R6 ;  /* 0x000000ffff147224 */ /* 0x001fc800078e0006 */
[----:B------:R-:W-:Y:S01]  /*9450*/  @!P0 IMAD.MOV R20, RZ, RZ, -R20 ;  /* 0x000000ffff148224 */ /* 0x000fe200078e0a14 */
[----:B--2---:R-:W-:Y:S01]  /*9460*/  IABS R10, R16 ;  /* 0x00000010000a7213 */ /* 0x004fe20000000000 */
[----:B------:R-:W-:-:S04]  /*9470*/  IMAD.HI.U32 R16, R2, R9, RZ ;  /* 0x0000000902107227 */ /* 0x000fc800078e00ff */
[----:B------:R-:W-:Y:S02]  /*9480*/  IMAD.MOV R6, RZ, RZ, -R16 ;  /* 0x000000ffff067224 */ /* 0x000fe400078e0a10 */
[----:B------:R-:W2:Y:S04]  /*9490*/  LDL.LU R16, [R1+0x18c] ;  /* 0x00018c0001107983 */ /* 0x000ea80000300800 */
[----:B------:R0:W-:Y:S04]  /*94a0*/  STL [R1+0x2f4], R20 ;  /* 0x0002f41401007387 */ /* 0x0001e80000100800 */
[----:B0-----:R-:W3:Y:S01]  /*94b0*/  LDL.LU R20, [R1+0x1380] ;  /* 0x0013800001147983 */ /* 0x001ee20000300800 */
[----:B------:R-:W-:Y:S01]  /*94c0*/  IMAD.HI.U32 R12, R2, R8, RZ ;  /* 0x00000008020c7227 */ /* 0x000fe200078e00ff */
[----:B------:R-:W-:-:S03]  /*94d0*/  ISETP.GT.U32.AND P5, PT, R0, R4, PT ;  /* 0x000000040000720c */ /* 0x000fc60003fa4070 */
[----:B------:R-:W-:Y:S01]  /*94e0*/  IMAD.MOV R12, RZ, RZ, -R12 ;  /* 0x000000ffff0c7224 */ /* 0x000fe200078e0a0c */
[----:B------:R-:W-:-:S03]  /*94f0*/  ISETP.GE.AND P1, PT, R14, RZ, PT ;  /* 0x000000ff0e00720c */ /* 0x000fc60003f26270 */
[----:B------:R-:W-:Y:S02]  /*9500*/  IMAD R8, R0, R12, R8 ;  /* 0x0000000c00087224 */ /* 0x000fe400078e0208 */
[----:B------:R-:W-:-:S04]  /*9510*/  IMAD.HI.U32 R12, R2, R3, RZ ;  /* 0x00000003020c7227 */ /* 0x000fc800078e00ff */
[----:B------:R-:W-:Y:S01]  /*9520*/  IMAD.MOV R12, RZ, RZ, -R12 ;  /* 0x000000ffff0c7224 */ /* 0x000fe200078e0a0c */
[----:B------:R-:W-:Y:S01]  /*9530*/  ISETP.GT.U32.AND P6, PT, R0, R8, PT ;  /* 0x000000080000720c */ /* 0x000fe20003fc4070 */
[----:B------:R-:W-:Y:S02]  /*9540*/  @!P5 IMAD.IADD R4, R4, 0x1, -R0 ;  /* 0x000000010404d824 */ /* 0x000fe400078e0a00 */
[----:B------:R-:W-:Y:S02]  /*9550*/  IMAD R3, R0, R12, R3 ;  /* 0x0000000c00037224 */ /* 0x000fe400078e0203 */
[----:B------:R-:W-:Y:S01]  /*9560*/  IMAD.HI.U32 R15, R2, R13, RZ ;  /* 0x0000000d020f7227 */ /* 0x000fe200078e00ff */
[----:B------:R-:W-:-:S03]  /*9570*/  ISETP.GT.U32.AND P5, PT, R0, R7, PT ;  /* 0x000000070000720c */ /* 0x000fc60003fa4070 */
[----:B------:R-:W-:-:S04]  /*9580*/  IMAD.HI.U32 R12, R2, R10, RZ ;  /* 0x0000000a020c7227 */ /* 0x000fc800078e00ff */
[----:B------:R-:W-:Y:S02]  /*9590*/  @!P1 IMAD.MOV R4, RZ, RZ, -R4 ;  /* 0x000000ffff049224 */ /* 0x000fe400078e0a04 */
[----:B------:R-:W-:Y:S02]  /*95a0*/  IMAD.MOV R15, RZ, RZ, -R15 ;  /* 0x000000ffff0f7224 */ /* 0x000fe400078e0a0f */
[----:B------:R-:W-:Y:S01]  /*95b0*/  IMAD.MOV R12, RZ, RZ, -R12 ;  /* 0x000000ffff0c7224 */ /* 0x000fe200078e0a0c */
[----:B------:R0:W-:Y:S01]  /*95c0*/  STL [R1+0x2e4], R4 ;  /* 0x0002e40401007387 */ /* 0x0001e20000100800 */
[----:B------:R-:W-:Y:S02]  /*95d0*/  IMAD R13, R0, R15, R13 ;  /* 0x0000000f000d7224 */ /* 0x000fe400078e020d */
[----:B------:R-:W-:Y:S02]  /*95e0*/  @!P6 IMAD.IADD R8, R8, 0x1, -R0 ;  /* 0x000000010808e824 */ /* 0x000fe400078e0a00 */
[----:B0-----:R-:W-:-:S02]  /*95f0*/  IMAD R4, R0, R12, R10 ;  /* 0x0000000c00047224 */ /* 0x001fc400078e020a */
[----:B------:R-:W-:Y:S01]  /*9600*/  @!P5 IMAD.IADD R7, R7, 0x1, -R0 ;  /* 0x000000010707d824 */ /* 0x000fe200078e0a00 */
[C---:B------:R-:W-:Y:S02]  /*9610*/  ISETP.GT.U32.AND P5, PT, R0.reuse, R8, PT ;  /* 0x000000080000720c */ /* 0x040fe40003fa4070 */
[----:B------:R-:W-:Y:S02]  /*9620*/  IABS R11, R17 ;  /* 0x00000011000b7213 */ /* 0x000fe40000000000 */
[----:B------:R-:W-:-:S03]  /*9630*/  ISETP.GT.U32.AND P0, PT, R0, R7, PT ;  /* 0x000000070000720c */ /* 0x000fc60003f04070 */
[----:B------:R-:W-:-:S04]  /*9640*/  IMAD.HI.U32 R14, R2, R11, RZ ;  /* 0x0000000b020e7227 */ /* 0x000fc800078e00ff */
[----:B------:R-:W-:Y:S02]  /*9650*/  IMAD.MOV R14, RZ, RZ, -R14 ;  /* 0x000000ffff0e7224 */ /* 0x000fe400078e0a0e */
[----:B------:R-:W-:Y:S02]  /*9660*/  @!P5 IMAD.IADD R8, R8, 0x1, -R0 ;  /* 0x000000010808d824 */ /* 0x000fe400078e0a00 */
[C---:B------:R-:W-:Y:S02]  /*9670*/  IMAD R9, R0.reuse, R6, R9 ;  /* 0x0000000600097224 */ /* 0x040fe400078e0209 */
[----:B------:R-:W-:Y:S02]  /*9680*/  IMAD R6, R0, R14, R11 ;  /* 0x0000000e00067224 */ /* 0x000fe400078e020b */
[----:B------:R-:W-:Y:S02]  /*9690*/  IMAD.MOV.U32 R14, RZ, RZ, R17 ;  /* 0x000000ffff0e7224 */ /* 0x000fe400078e0011 */
[----:B------:R-:W-:-:S02]  /*96a0*/  IMAD.MOV.U32 R17, RZ, RZ, R8 ;  /* 0x000000ffff117224 */ /* 0x000fc400078e0008 */
[----:B------:R-:W-:Y:S02]  /*96b0*/  @!P0 IMAD.IADD R7, R7, 0x1, -R0 ;  /* 0x0000000107078824 */ /* 0x000fe400078e0a00 */
[----:B------:R-:W-:Y:S02]  /*96c0*/  @!P3 IMAD.MOV R17, RZ, RZ, -R17 ;  /* 0x000000ffff11b224 */ /* 0x000fe400078e0a11 */
[----:B------:R-:W-:Y:S01]  /*96d0*/  @!P4 IMAD.MOV R7, RZ, RZ, -R7 ;  /* 0x000000ffff07c224 */ /* 0x000fe200078e0a07 */
[----:B--2---:R-:W-:Y:S02]  /*96e0*/  ISETP.GE.AND P1, PT, R16, RZ, PT ;  /* 0x000000ff1000720c */ /* 0x004fe40003f26270 */
[----:B------:R-:W2:Y:S04]  /*96f0*/  LDL.LU R16, [R1+0x1a8] ;  /* 0x0001a80001107983 */ /* 0x000ea80000300800 */
[----:B------:R-:W4:Y:S04]  /*9700*/  LDL.LU R15, [R1+0x1a4] ;  /* 0x0001a400010f7983 */ /* 0x000f280000300800 */
[----:B------:R-:W2:Y:S01]  /*9710*/  LDL.LU R12, [R1+0x1a0] ;  /* 0x0001a000010c7983 */ /* 0x000ea20000300800 */
[----:B---3--:R-:W-:-:S03]  /*9720*/  IMAD.MOV.U32 R11, RZ, RZ, R20 ;  /* 0x000000ffff0b7224 */ /* 0x008fc600078e0014 */
[----:B------:R-:W3:Y:S04]  /*9730*/  LDL.LU R20, [R1+0x1ac] ;  /* 0x0001ac0001147983 */ /* 0x000ee80000300800 */
[----:B------:R0:W-:Y:S01]  /*9740*/  STL [R1+0x2dc], R17 ;  /* 0x0002dc1101007387 */ /* 0x0001e20000100800 */
[----:B------:R-:W-:-:S03]  /*9750*/  ISETP.GE.AND P4, PT, R11, RZ, PT ;  /* 0x000000ff0b00720c */ /* 0x000fc60003f86270 */
[----:B0-----:R-:W3:Y:S04]  /*9760*/  LDL.LU R17, [R1+0x1b0] ;  /* 0x0001b00001117983 */ /* 0x001ee80000300800 */
[----:B------:R0:W-:Y:S04]  /*9770*/  STL [R1+0x2d4], R7 ;  /* 0x0002d40701007387 */ /* 0x0001e80000100800 */
[----:B------:R-:W3:Y:S01]  /*9780*/  LDL.LU R11, [R1+0x19c] ;  /* 0x00019c00010b7983 */ /* 0x000ee20000300800 */
[----:B------:R-:W-:-:S13]  /*9790*/  ISETP.GT.U32.AND P6, PT, R0, R3, PT ;  /* 0x000000030000720c */ /* 0x000fda0003fc4070 */
[----:B------:R-:W-:-:S05]  /*97a0*/  @!P6 IMAD.IADD R3, R3, 0x1, -R0 ;  /* 0x000000010303e824 */ /* 0x000fca00078e0a00 */
[C---:B------:R-:W-:Y:S02]  /*97b0*/  ISETP.GT.U32.AND P6, PT, R0.reuse, R3, PT ;  /* 0x000000030000720c */ /* 0x040fe40003fc4070 */
[C---:B------:R-:W-:Y:S02]  /*97c0*/  ISETP.GT.U32.AND P0, PT, R0.reuse, R13, PT ;  /* 0x0000000d0000720c */ /* 0x040fe40003f04070 */
[C---:B------:R-:W-:Y:S02]  /*97d0*/  ISETP.GT.U32.AND P3, PT, R0.reuse, R6, PT ;  /* 0x000000060000720c */ /* 0x040fe40003f64070 */
[----:B------:R-:W-:-:S07]  /*97e0*/  ISETP.GT.U32.AND P5, PT, R0, R9, PT ;  /* 0x000000090000720c */ /* 0x000fce0003fa4070 */
[--C-:B------:R-:W-:Y:S01]  /*97f0*/  @!P6 IMAD.IADD R3, R3, 0x1, -R0.reuse ;  /* 0x000000010303e824 */ /* 0x100fe200078e0a00 */
[----:B------:R-:W-:Y:S01]  /*9800*/  ISETP.GT.U32.AND P6, PT, R0, R4, PT ;  /* 0x000000040000720c */ /* 0x000fe20003fc4070 */
[--C-:B------:R-:W-:Y:S02]  /*9810*/  @!P0 IMAD.IADD R13, R13, 0x1, -R0.reuse ;  /* 0x000000010d0d8824 */ /* 0x100fe400078e0a00 */
[--C-:B------:R-:W-:Y:S02]  /*9820*/  @!P3 IMAD.IADD R6, R6, 0x1, -R0.reuse ;  /* 0x000000010606b824 */ /* 0x100fe400078e0a00 */
[----:B------:R-:W-:Y:S01]  /*9830*/  @!P5 IMAD.IADD R9, R9, 0x1, -R0 ;  /* 0x000000010909d824 */ /* 0x000fe200078e0a00 */
[----:B------:R-:W-:Y:S02]  /*9840*/  ISETP.GT.U32.AND P3, PT, R0, R13, PT ;  /* 0x0000000d0000720c */ /* 0x000fe40003f64070 */
[----:B------:R-:W-:Y:S01]  /*9850*/  ISETP.GE.AND P5, PT, R14, RZ, PT ;  /* 0x000000ff0e00720c */ /* 0x000fe20003fa6270 */
[----:B------:R-:W-:-:S04]  /*9860*/  IMAD.MOV.U32 R14, RZ, RZ, R3 ;  /* 0x000000ffff0e7224 */ /* 0x000fc800078e0003 */
[----:B------:R-:W-:Y:S01]  /*9870*/  @!P6 IMAD.IADD R4, R4, 0x1, -R0 ;  /* 0x000000010404e824 */ /* 0x000fe200078e0a00 */
[C---:B------:R-:W-:Y:S02]  /*9880*/  ISETP.GT.U32.AND P6, PT, R0.reuse, R6, PT ;  /* 0x000000060000720c */ /* 0x040fe40003fc4070 */
[----:B------:R-:W-:-:S03]  /*9890*/  ISETP.GT.U32.AND P0, PT, R0, R9, PT ;  /* 0x000000090000720c */ /* 0x000fc60003f04070 */
[----:B------:R-:W-:-:S08]  /*98a0*/  @!P3 IMAD.IADD R13, R13, 0x1, -R0 ;  /* 0x000000010d0db824 */ /* 0x000fd000078e0a00 */
[--C-:B------:R-:W-:Y:S02]  /*98b0*/  @!P6 IMAD.IADD R6, R6, 0x1, -R0.reuse ;  /* 0x000000010606e824 */ /* 0x100fe400078e0a00 */
[----:B------:R-:W-:Y:S02]  /*98c0*/  @!P0 IMAD.IADD R9, R9, 0x1, -R0 ;  /* 0x0000000109098824 */ /* 0x000fe400078e0a00 */
[----:B------:R-:W-:Y:S01]  /*98d0*/  @!P2 IMAD.MOV R14, RZ, RZ, -R14 ;  /* 0x000000ffff0ea224 */ /* 0x000fe200078e0a0e */
[----:B------:R-:W-:-:S04]  /*98e0*/  ISETP.GT.U32.AND P2, PT, R0, R4, PT ;  /* 0x000000040000720c */ /* 0x000fc80003f44070 */
[----:B------:R1:W-:Y:S01]  /*98f0*/  STL [R1+0x2cc], R14 ;  /* 0x0002cc0e01007387 */ /* 0x0003e20000100800 */
[----:B------:R-:W-:Y:S02]  /*9900*/  @!P4 IMAD.MOV R13, RZ, RZ, -R13 ;  /* 0x000000ffff0dc224 */ /* 0x000fe400078e0a0d */
[----:B------:R-:W-:-:S06]  /*9910*/  @!P5 IMAD.MOV R6, RZ, RZ, -R6 ;  /* 0x000000ffff06d224 */ /* 0x000fcc00078e0a06 */
[----:B------:R-:W-:Y:S01]  /*9920*/  @!P2 IMAD.IADD R4, R4, 0x1, -R0 ;  /* 0x000000010404a824 */ /* 0x000fe200078e0a00 */
[----:B----4-:R-:W-:Y:S02]  /*9930*/  IABS R8, R15 ;  /* 0x0000000f00087213 */ /* 0x010fe40000000000 */
[----:B--2---:R-:W-:-:S03]  /*9940*/  IABS R10, R12 ;  /* 0x0000000c000a7213 */ /* 0x004fc60000000000 */
[----:B------:R-:W-:-:S04]  /*9950*/  IMAD.HI.U32 R3, R2, R8, RZ ;  /* 0x0000000802037227 */ /* 0x000fc800078e00ff */
[----:B0-----:R-:W-:-:S04]  /*9960*/  IMAD.HI.U32 R7, R2, R10, RZ ;  /* 0x0000000a02077227 */ /* 0x001fc800078e00ff */
[----:B------:R-:W-:Y:S02]  /*9970*/  IMAD.MOV R7, RZ, RZ, -R7 ;  /* 0x000000ffff077224 */ /* 0x000fe400078e0a07 */
[----:B------:R-:W-:Y:S02]  /*9980*/  IMAD.MOV R3, RZ, RZ, -R3 ;  /* 0x000000ffff037224 */ /* 0x000fe400078e0a03 */
[C---:B------:R-:W-:Y:S02]  /*9990*/  IMAD R10, R0.reuse, R7, R10 ;  /* 0x00000007000a7224 */ /* 0x040fe400078e020a */
[----:B------:R-:W-:-:S03]  /*99a0*/  IMAD R3, R0, R3, R8 ;  /* 0x0000000300037224 */ /* 0x000fc600078e0208 */
[C---:B------:R-:W-:Y:S02]  /*99b0*/  ISETP.GT.U32.AND P3, PT, R0.reuse, R10, PT ;  /* 0x0000000a0000720c */ /* 0x040fe40003f64070 */
[----:B------:R-:W-:Y:S02]  /*99c0*/  ISETP.GT.U32.AND P6, PT, R0, R3, PT ;  /* 0x000000030000720c */ /* 0x000fe40003fc4070 */
[----:B------:R-:W-:-:S09]  /*99d0*/  IABS R7, R16 ;  /* 0x0000001000077213 */ /* 0x000fd20000000000 */
[--C-:B------:R-:W-:Y:S01]  /*99e0*/  @!P3 IMAD.IADD R10, R10, 0x1, -R0.reuse ;  /* 0x000000010a0ab824 */ /* 0x100fe200078e0a00 */
[----:B------:R-:W-:Y:S01]  /*99f0*/  ISETP.GE.AND P3, PT, R15, RZ, PT ;  /* 0x000000ff0f00720c */ /* 0x000fe20003f66270 */
[----:B------:R-:W-:Y:S02]  /*9a00*/  IMAD.MOV.U32 R15, RZ, RZ, R9 ;  /* 0x000000ffff0f7224 */ /* 0x000fe400078e0009 */
[----:B------:R-:W-:Y:S01]  /*9a10*/  @!P6 IMAD.IADD R3, R3, 0x1, -R0 ;  /* 0x000000010303e824 */ /* 0x000fe200078e0a00 */
[----:B---3--:R-:W-:Y:S01]  /*9a20*/  ISETP.GE.AND P0, PT, R11, RZ, PT ;  /* 0x000000ff0b00720c */ /* 0x008fe20003f06270 */
[----:B------:R-:W-:Y:S01]  /*9a30*/  @!P1 IMAD.MOV R15, RZ, RZ, -R15 ;  /* 0x000000ffff0f9224 */ /* 0x000fe200078e0a0f */
[----:B------:R-:W-:Y:S01]  /*9a40*/  ISETP.GT.U32.AND P1, PT, R0, R10, PT ;  /* 0x0000000a0000720c */ /* 0x000fe20003f24070 */
[----:B-1----:R-:W-:Y:S01]  /*9a50*/  IMAD.HI.U32 R14, R2, R7, RZ ;  /* 0x00000007020e7227 */ /* 0x002fe200078e00ff */
[----:B------:R-:W-:Y:S02]  /*9a60*/  ISETP.GT.U32.AND P6, PT, R0, R3, PT ;  /* 0x000000030000720c */ /* 0x000fe40003fc4070 */
[----:B------:R-:W-:Y:S01]  /*9a70*/  IABS R11, R20 ;  /* 0x00000014000b7213 */ /* 0x000fe20000000000 */
[----:B------:R-:W-:Y:S01]  /*9a80*/  IMAD.MOV R14, RZ, RZ, -R14 ;  /* 0x000000ffff0e7224 */ /* 0x000fe200078e0a0e */
[----:B------:R-:W-:Y:S01]  /*9a90*/  ISETP.GE.AND P2, PT, R12, RZ, PT ;  /* 0x000000ff0c00720c */ /* 0x000fe20003f46270 */
[----:B------:R0:W-:Y:S02]  /*9aa0*/  STL [R1+0x2c4], R15 ;  /* 0x0002c40f01007387 */ /* 0x0001e40000100800 */
[----:B------:R-:W-:-:S04]  /*9ab0*/  IMAD.HI.U32 R12, R2, R11, RZ ;  /* 0x0000000b020c7227 */ /* 0x000fc800078e00ff */
[----:B------:R-:W-:Y:S02]  /*9ac0*/  IMAD R7, R0, R14, R7 ;  /* 0x0000000e00077224 */ /* 0x000fe400078e0207 */
[----:B------:R-:W2:Y:S01]  /*9ad0*/  LDL.LU R14, [R1+0x1b4] ;  /* 0x0001b400010e7983 */ /* 0x000ea20000300800 */
[----:B------:R-:W-:Y:S01]  /*9ae0*/  @!P0 IMAD.MOV R4, RZ, RZ, -R4 ;  /* 0x000000ffff048224 */ /* 0x000fe200078e0a04 */
[----:B------:R-:W-:Y:S01]  /*9af0*/  ISETP.GE.AND P5, PT, R16, RZ, PT ;  /* 0x000000ff1000720c */ /* 0x000fe20003fa6270 */
[----:B------:R-:W-:Y:S01]  /*9b00*/  IMAD.MOV R12, RZ, RZ, -R12 ;  /* 0x000000ffff0c7224 */ /* 0x000fe200078e0a0c */
[----:B------:R-:W-:Y:S01]  /*9b10*/  STL [R1+0x2bc], R13 ;  /* 0x0002bc0d01007387 */ /* 0x000fe20000100800 */
[--C-:B------:R-:W-:Y:S02]  /*9b20*/  @!P1 IMAD.IADD R10, R10, 0x1, -R0.reuse ;  /* 0x000000010a0a9824 */ /* 0x100fe400078e0a00 */
[----:B------:R-:W-:Y:S01]  /*9b30*/  @!P6 IMAD.IADD R3, R3, 0x1, -R0 ;  /* 0x000000010303e824 */ /* 0x000fe200078e0a00 */
[----:B------:R1:W-:Y:S04]  /*9b40*/  STL [R1+0x2b4], R6 ;  /* 0x0002b40601007387 */ /* 0x0003e80000100800 */
[----:B0-----:R-:W3:Y:S04]  /*9b50*/  LDL.LU R15, [R1+0x1bc] ;  /* 0x0001bc00010f7983 */ /* 0x001ee80000300800 */
[----:B------:R-:W4:Y:S01]  /*9b60*/  LDL R16, [R1+0x1b8] ;  /* 0x0001b80001107983 */ /* 0x000f220000100800 */
[----:B-1----:R-:W-:-:S03]  /*9b70*/  IMAD R6, R0, R12, R11 ;  /* 0x0000000c00067224 */ /* 0x002fc600078e020b */
[----:B------:R0:W-:Y:S01]  /*9b80*/  STL [R1+0x2b0], R4 ;  /* 0x0002b00401007387 */ /* 0x0001e20000100800 */
[----:B------:R-:W-:Y:S01]  /*9b90*/  IMAD.MOV.U32 R11, RZ, RZ, R3 ;  /* 0x000000ffff0b7224 */ /* 0x000fe200078e0003 */
[----:B------:R-:W-:-:S03]  /*9ba0*/  IABS R8, R17 ;  /* 0x0000001100087213 */ /* 0x000fc60000000000 */
[----:B------:R-:W-:Y:S02]  /*9bb0*/  @!P3 IMAD.MOV R11, RZ, RZ, -R11 ;  /* 0x000000ffff0bb224 */ /* 0x000fe400078e0a0b */
[----:B0-----:R-:W-:Y:S01]  /*9bc0*/  IMAD.MOV.U32 R4, RZ, RZ, R10 ;  /* 0x000000ffff047224 */ /* 0x001fe200078e000a */
[----:B------:R-:W-:Y:S02]  /*9bd0*/  ISETP.GE.AND P0, PT, R20, RZ, PT ;  /* 0x000000ff1400720c */ /* 0x000fe40003f06270 */
[----:B------:R-:W-:Y:S01]  /*9be0*/  ISETP.GE.AND P1, PT, R17, RZ, PT ;  /* 0x000000ff1100720c */ /* 0x000fe20003f26270 */
[----:B------:R-:W-:Y:S01]  /*9bf0*/  @!P2 IMAD.MOV R4, RZ, RZ, -R4 ;  /* 0x000000ffff04a224 */ /* 0x000fe200078e0a04 */
[----:B------:R-:W4:Y:S04]  /*9c00*/  LDL R20, [R1+0x1c0] ;  /* 0x0001c00001147983 */ /* 0x000f280000100800 */
[----:B------:R-:W4:Y:S04]  /*9c10*/  LDL R17, [R1+0x1c4] ;  /* 0x0001c40001117983 */ /* 0x000f280000100800 */
[----:B------:R-:W-:Y:S04]  /*9c20*/  STL [R1+0x2a8], R4 ;  /* 0x0002a80401007387 */ /* 0x000fe80000100800 */
[----:B------:R-:W-:Y:S04]  /*9c30*/  STL [R1+0x2a0], R11 ;  /* 0x0002a00b01007387 */ /* 0x000fe80000100800 */
[----:B------:R0:W-:Y:S04]  /*9c40*/  STL [R1+0x137c], R28 ;  /* 0x00137c1c01007387 */ /* 0x0001e80000100800 */
[----:B0-----:R-:W4:Y:S01]  /*9c50*/  LDL.LU R28, [R1+0x1b8] ;  /* 0x0001b800011c7983 */ /* 0x001f220000300800 */
[----:B------:R-:W-:Y:S01]  /*9c60*/  ISETP.GT.U32.AND P4, PT, R0, R7, PT ;  /* 0x000000070000720c */ /* 0x000fe20003f84070 */
[----:B------:R-:W-:-:S12]  /*9c70*/  IMAD.HI.U32 R9, R2, R8, RZ ;  /* 0x0000000802097227 */ /* 0x000fd800078e00ff */
[----:B------:R-:W-:-:S05]  /*9c80*/  @!P4 IMAD.IADD R7, R7, 0x1, -R0 ;  /* 0x000000010707c824 */ /* 0x000fca00078e0a00 */
[----:B------:R-:W-:Y:S01]  /*9c90*/  ISETP.GT.U32.AND P4, PT, R0, R7, PT ;  /* 0x000000070000720c */ /* 0x000fe20003f84070 */
[----:B------:R-:W-:-:S04]  /*9ca0*/  IMAD.MOV R9, RZ, RZ, -R9 ;  /* 0x000000ffff097224 */ /* 0x000fc800078e0a09 */
[----:B------:R-:W-:-:S08]  /*9cb0*/  IMAD R8, R0, R9, R8 ;  /* 0x0000000900087224 */ /* 0x000fd000078e0208 */
[----:B------:R-:W-:Y:S01]  /*9cc0*/  @!P4 IMAD.IADD R7, R7, 0x1, -R0 ;  /* 0x000000010707c824 */ /* 0x000fe200078e0a00 */
[----:B------:R-:W-:-:S13]  /*9cd0*/  ISETP.GT.U32.AND P4, PT, R0, R8, PT ;  /* 0x000000080000720c */ /* 0x000fda0003f84070 */
[----:B------:R-:W-:Y:S01]  /*9ce0*/  @!P4 IMAD.IADD R8, R8, 0x1, -R0 ;  /* 0x000000010808c824 */ /* 0x000fe200078e0a00 */
[----:B--2---:R-:W-:Y:S02]  /*9cf0*/  ISETP.GE.AND P2, PT, R14, RZ, PT ;  /* 0x000000ff0e00720c */ /* 0x004fe40003f46270 */
[----:B------:R-:W-:Y:S02]  /*9d00*/  IABS R4, R14 ;  /* 0x0000000e00047213 */ /* 0x000fe40000000000 */
[----:B---3--:R-:W-:Y:S02]  /*9d10*/  IABS R14, R15 ;  /* 0x0000000f000e7213 */ /* 0x008fe40000000000 */
[----:B------:R-:W-:-:S03]  /*9d20*/  ISETP.GE.AND P3, PT, R15, RZ, PT ;  /* 0x000000ff0f00720c */ /* 0x000fc60003f66270 */
[----:B------:R-:W-:Y:S01]  /*9d30*/  IMAD.HI.U32 R15, R2, R14, RZ ;  /* 0x0000000e020f7227 */ /* 0x000fe200078e00ff */
[----:B----4-:R-:W-:Y:S02]  /*9d40*/  IABS R13, R16 ;  /* 0x00000010000d7213 */ /* 0x010fe40000000000 */
[----:B------:R-:W2:Y:S01]  /*9d50*/  LDL R16, [R1+0x1cc] ;  /* 0x0001cc0001107983 */ /* 0x000ea20000100800 */
[----:B------:R-:W-:-:S04]  /*9d60*/  IMAD.MOV R15, RZ, RZ, -R15 ;  /* 0x000000ffff0f7224 */ /* 0x000fc800078e0a0f */
[----:B------:R-:W-:Y:S01]  /*9d70*/  IMAD R14, R0, R15, R14 ;  /* 0x0000000f000e7224 */ /* 0x000fe200078e020e */
[----:B------:R-:W-:Y:S02]  /*9d80*/  IABS R12, R20 ;  /* 0x00000014000c7213 */ /* 0x000fe40000000000 */
[----:B------:R-:W3:Y:S01]  /*9d90*/  LDL R20, [R1+0x1d0] ;  /* 0x0001d00001147983 */ /* 0x000ee20000100800 */
[----:B------:R-:W-:-:S03]  /*9da0*/  IABS R11, R17 ;  /* 0x00000011000b7213 */ /* 0x000fc60000000000 */
[----:B------:R-:W4:Y:S01]  /*9db0*/  LDL R17, [R1+0x1d4] ;  /* 0x0001d40001117983 */ /* 0x000f220000100800 */
[----:B------:R-:W-:-:S03]  /*9dc0*/  ISETP.GE.AND P4, PT, R28, RZ, PT ;  /* 0x000000ff1c00720c */ /* 0x000fc60003f86270 */
[----:B------:R-:W4:Y:S04]  /*9dd0*/  LDL.LU R28, [R1+0x137c] ;  /* 0x00137c00011c7983 */ /* 0x000f280000300800 */
[----:B------:R-:W4:Y:S01]  /*9de0*/  LDL R15, [R1+0x1c8] ;  /* 0x0001c800010f7983 */ /* 0x000f220000100800 */
[----:B------:R-:W-:-:S13]  /*9df0*/  ISETP.GT.U32.AND P6, PT, R0, R6, PT ;  /* 0x000000060000720c */ /* 0x000fda0003fc4070 */
[----:B------:R-:W-:-:S05]  /*9e00*/  @!P6 IMAD.IADD R6, R6, 0x1, -R0 ;  /* 0x000000010606e824 */ /* 0x000fca00078e0a00 */
[----:B------:R-:W-:Y:S01]  /*9e10*/  ISETP.GT.U32.AND P6, PT, R0, R6, PT ;  /* 0x000000060000720c */ /* 0x000fe20003fc4070 */
[----:B------:R-:W-:Y:S02]  /*9e20*/  @!P5 IMAD.MOV R7, RZ, RZ, -R7 ;  /* 0x000000ffff07d224 */ /* 0x000fe400078e0a07 */
[----:B------:R-:W-:-:S04]  /*9e30*/  IMAD.HI.U32 R3, R2, R4, RZ ;  /* 0x0000000402037227 */ /* 0x000fc800078e00ff */
[----:B------:R-:W-:Y:S01]  /*9e40*/  IMAD.HI.U32 R10, R2, R13, RZ ;  /* 0x0000000d020a7227 */ /* 0x000fe200078e00ff */
[----:B------:R0:W-:Y:S05]  /*9e50*/  STL [R1+0x29c], R7 ;  /* 0x00029c0701007387 */ /* 0x0001ea0000100800 */
[----:B------:R-:W-:Y:S02]  /*9e60*/  @!P6 IMAD.IADD R6, R6, 0x1, -R0 ;  /* 0x000000010606e824 */ /* 0x000fe400078e0a00 */
[----:B------:R-:W-:Y:S02]  /*9e70*/  IMAD.MOV R3, RZ, RZ, -R3 ;  /* 0x000000ffff037224 */ /* 0x000fe400078e0a03 */
[----:B------:R-:W-:-:S02]  /*9e80*/  IMAD.MOV R10, RZ, RZ, -R10 ;  /* 0x000000ffff0a7224 */ /* 0x000fc400078e0a0a */
[----:B0-----:R-:W-:Y:S02]  /*9e90*/  IMAD.MOV.U32 R7, RZ, RZ, R6 ;  /* 0x000000ffff077224 */ /* 0x001fe400078e0006 */
[----:B------:R-:W-:Y:S02]  /*9ea0*/  IMAD R4, R0, R3, R4 ;  /* 0x0000000300047224 */ /* 0x000fe400078e0204 */
[----:B------:R-:W-:-:S04]  /*9eb0*/  IMAD.HI.U32 R9, R2, R12, RZ ;  /* 0x0000000c02097227 */ /* 0x000fc800078e00ff */
[----:B------:R-:W-:-:S04]  /*9ec0*/  IMAD.HI.U32 R3, R2, R11, RZ ;  /* 0x0000000b02037227 */ /* 0x000fc800078e00ff */
[C---:B------:R-:W-:Y:S02]  /*9ed0*/  IMAD R13, R0.reuse, R10, R13 ;  /* 0x0000000a000d7224 */ /* 0x040fe400078e020d */
[----:B------:R-:W-:Y:S02]  /*9ee0*/  @!P0 IMAD.MOV R7, RZ, RZ, -R7 ;  /* 0x000000ffff078224 */ /* 0x000fe400078e0a07 */
[----:B------:R-:W-:Y:S02]  /*9ef0*/  IMAD.MOV R9, RZ, RZ, -R9 ;  /* 0x000000ffff097224 */ /* 0x000fe400078e0a09 */
[----:B------:R-:W-:Y:S01]  /*9f00*/  IMAD.MOV R3, RZ, RZ, -R3 ;  /* 0x000000ffff037224 */ /* 0x000fe200078e0a03 */
[----:B------:R0:W-:Y:S01]  /*9f10*/  STL [R1+0x290], R7 ;  /* 0x0002900701007387 */ /* 0x0001e20000100800 */
[C---:B------:R-:W-:Y:S02]  /*9f20*/  IMAD R12, R0.reuse, R9, R12 ;  /* 0x00000009000c7224 */ /* 0x040fe400078e020c */
[----:B------:R-:W-:Y:S01]  /*9f30*/  IMAD R11, R0, R3, R11 ;  /* 0x00000003000b7224 */ /* 0x000fe200078e020b */
[----:B--2---:R-:W-:-:S05]  /*9f40*/  IABS R9, R16 ;  /* 0x0000001000097213 */ /* 0x004fca0000000000 */
[----:B------:R-:W-:-:S04]  /*9f50*/  IMAD.HI.U32 R16, R2, R9, RZ ;  /* 0x0000000902107227 */ /* 0x000fc800078e00ff */
[----:B------:R-:W-:Y:S01]  /*9f60*/  IMAD.MOV R16, RZ, RZ, -R16 ;  /* 0x000000ffff107224 */ /* 0x000fe200078e0a10 */
[----:B---3--:R-:W-:Y:S02]  /*9f70*/  IABS R3, R20 ;  /* 0x0000001400037213 */ /* 0x008fe40000000000 */
[----:B----4-:R-:W-:Y:S01]  /*9f80*/  IABS R6, R17 ;  /* 0x0000001100067213 */ /* 0x010fe20000000000 */
[----:B------:R-:W2:Y:S01]  /*9f90*/  LDL.LU R20, [R1+0x1d8] ;  /* 0x0001d80001147983 */ /* 0x000ea20000300800 */
[----:B------:R-:W-:-:S03]  /*9fa0*/  IMAD R9, R0, R16, R9 ;  /* 0x0000001000097224 */ /* 0x000fc600078e0209 */
[----:B------:R-:W3:Y:S04]  /*9fb0*/  LDL.LU R17, [R1+0x1dc] ;  /* 0x0001dc0001117983 */ /* 0x000ee80000300800 */
[----:B------:R-:W4:Y:S01]  /*9fc0*/  LDL.LU R16, [R1+0x1c0] ;  /* 0x0001c00001107983 */ /* 0x000f220000300800 */
[----:B------:R-:W-:-:S05]  /*9fd0*/  IABS R10, R15 ;  /* 0x0000000f000a7213 */ /* 0x000fca0000000000 */
[----:B0-----:R-:W-:-:S04]  /*9fe0*/  IMAD.HI.U32 R7, R2, R10, RZ ;  /* 0x0000000a02077227 */ /* 0x001fc800078e00ff */
[----:B------:R-:W-:Y:S02]  /*9ff0*/  IMAD.MOV R7, RZ, RZ, -R7 ;  /* 0x000000ffff077224 */ /* 0x000fe400078e0a07 */
[----:B------:R-:W-:-:S04]  /*a000*/  IMAD.HI.U32 R15, R2, R3, RZ ;  /* 0x00000003020f7227 */ /* 0x000fc800078e00ff */
[----:B------:R-:W-:Y:S02]  /*a010*/  IMAD R10, R0, R7, R10 ;  /* 0x00000007000a7224 */ /* 0x000fe400078e020a */
[----:B------:R-:W-:-:S04]  /*a020*/  IMAD.HI.U32 R7, R2, R6, RZ ;  /* 0x0000000602077227 */ /* 0x000fc800078e00ff */
[----:B------:R-:W-:Y:S02]  /*a030*/  IMAD.MOV R15, RZ, RZ, -R15 ;  /* 0x000000ffff0f7224 */ /* 0x000fe400078e0a0f */
[----:B------:R-:W-:Y:S02]  /*a040*/  IMAD.MOV R7, RZ, RZ, -R7 ;  /* 0x000000ffff077224 */ /* 0x000fe400078e0a07 */
[C---:B------:R-:W-:Y:S02]  /*a050*/  IMAD R3, R0.reuse, R15, R3 ;  /* 0x0000000f00037224 */ /* 0x040fe400078e0203 */
[----:B------:R-:W3:Y:S01]  /*a060*/  LDL.LU R15, [R1+0x1c4] ;  /* 0x0001c400010f7983 */ /* 0x000ee20000300800 */
[----:B------:R-:W-:-:S03]  /*a070*/  IMAD R6, R0, R7, R6 ;  /* 0x0000000700067224 */ /* 0x000fc600078e0206 */
[----:B------:R-:W4:Y:S01]  /*a080*/  LDL.LU R7, [R1+0x1e0] ;  /* 0x0001e00001077983 */ /* 0x000f220000300800 */
[----:B------:R-:W-:-:S13]  /*a090*/  ISETP.GT.U32.AND P6, PT, R0, R4, PT ;  /* 0x000000040000720c */ /* 0x000fda0003fc4070 */
[----:B------:R-:W-:Y:S01]  /*a0a0*/  @!P6 IMAD.IADD R4, R4, 0x1, -R0 ;  /* 0x000000010404e824 */ /* 0x000fe200078e0a00 */
[----:B------:R-:W-:-:S13]  /*a0b0*/  ISETP.GT.U32.AND P6, PT, R0, R8, PT ;  /* 0x000000080000720c */ /* 0x000fda0003fc4070 */
[----:B------:R-:W-:Y:S01]  /*a0c0*/  @!P6 IMAD.IADD R8, R8, 0x1, -R0 ;  /* 0x000000010808e824 */ /* 0x000fe200078e0a00 */
[C---:B------:R-:W-:Y:S02]  /*a0d0*/  ISETP.GT.U32.AND P6, PT, R0.reuse, R13, PT ;  /* 0x0000000d0000720c */ /* 0x040fe40003fc4070 */
[----:B------:R-:W-:-:S11]  /*a0e0*/  ISETP.GT.U32.AND P5, PT, R0, R4, PT ;  /* 0x000000040000720c */ /* 0x000fd60003fa4070 */
[----:B------:R-:W-:Y:S01]  /*a0f0*/  @!P6 IMAD.IADD R13, R13, 0x1, -R0 ;  /* 0x000000010d0de824 */ /* 0x000fe200078e0a00 */
[----:B------:R-:W-:Y:S01]  /*a100*/  ISETP.GT.U32.AND P6, PT, R0, R10, PT ;  /* 0x0000000a0000720c */ /* 0x000fe20003fc4070 */
[----:B------:R-:W-:Y:S02]  /*a110*/  @!P1 IMAD.MOV R8, RZ, RZ, -R8 ;  /* 0x000000ffff089224 */ /* 0x000fe400078e0a08 */
[----:B------:R-:W-:-:S03]  /*a120*/  @!P5 IMAD.IADD R4, R4, 0x1, -R0 ;  /* 0x000000010404d824 */ /* 0x000fc600078e0a00 */
[----:B------:R2:W-:Y:S07]  /*a130*/  STL [R1+0x288], R8 ;  /* 0x0002880801007387 */ /* 0x0005ee0000100800 */
[----:B------:R-:W-:-:S05]  /*a140*/  @!P6 IMAD.IADD R10, R10, 0x1, -R0 ;  /* 0x000000010a0ae824 */ /* 0x000fca00078e0a00 */
[----:B------:R-:W-:Y:S01]  /*a150*/  ISETP.GT.U32.AND P6, PT, R0, R10, PT ;  /* 0x0000000a0000720c */ /* 0x000fe20003fc4070 */
[----:B------:R-:W-:-:S12]  /*a160*/  @!P2 IMAD.MOV R4, RZ, RZ, -R4 ;  /* 0x000000ffff04a224 */ /* 0x000fd800078e0a04 */
[----:B------:R-:W-:Y:S01]  /*a170*/  @!P6 IMAD.IADD R10, R10, 0x1, -R0 ;  /* 0x000000010a0ae824 */ /* 0x000fe200078e0a00 */
[----:B--2---:R-:W-:Y:S01]  /*a180*/  IABS R8, R20 ;  /* 0x0000001400087213 */ /* 0x004fe20000000000 */
[----:B------:R4:W-:Y:S02]  /*a190*/  STL [R1+0x1370], R20 ;  /* 0x0013701401007387 */ /* 0x0009e40000100800 */
[----:B----4-:R-:W-:-:S05]  /*a1a0*/  IMAD.MOV.U32 R20, RZ, RZ, R7 ;  /* 0x000000ffff147224 */ /* 0x010fca00078e0007 */
[----:B------:R3:W-:Y:S04]  /*a1b0*/  STL [R1+0x1378], R20 ;  /* 0x0013781401007387 */ /* 0x0007e80000100800 */
[----:B------:R0:W-:Y:S04]  /*a1c0*/  STL [R1+0x284], R4 ;  /* 0x0002840401007387 */ /* 0x0001e80000100800 */
[----:B------:R-:W2:Y:S01]  /*a1d0*/  LDL.LU R7, [R1+0x1cc] ;  /* 0x0001cc0001077983 */ /* 0x000ea20000300800 */
[----:B---3--:R-:W-:-:S03]  /*a1e0*/  IMAD.MOV.U32 R20, RZ, RZ, R15 ;  /* 0x000000ffff147224 */ /* 0x008fc600078e000f */
[----:B------:R1:W-:Y:S01]  /*a1f0*/  STL [R1+0x1374], R17 ;  /* 0x0013741101007387 */ /* 0x0003e20000100800 */
[----:B0-----:R-:W-:Y:S02]  /*a200*/  IABS R4, R17 ;  /* 0x0000001100047213 */ /* 0x001fe40000000000 */
[----:B------:R-:W-:Y:S01]  /*a210*/  ISETP.GE.AND P6, PT, R20, RZ, PT ;  /* 0x000000ff1400720c */ /* 0x000fe20003fc6270 */
[----:B-1----:R-:W3:Y:S04]  /*a220*/  LDL.LU R17, [R1+0x1c8] ;  /* 0x0001c80001117983 */ /* 0x002ee80000300800 */
[----:B------:R-:W4:Y:S01]  /*a230*/  LDL.LU R20, [R1+0x1378] ;  /* 0x0013780001147983 */ /* 0x000f220000300800 */
[C---:B------:R-:W-:Y:S02]  /*a240*/  ISETP.GT.U32.AND P0, PT, R0.reuse, R14, PT ;  /* 0x0000000e0000720c */ /* 0x040fe40003f04070 */
[----:B------:R-:W-:-:S11]  /*a250*/  ISETP.GT.U32.AND P5, PT, R0, R12, PT ;  /* 0x0000000c0000720c */ /* 0x000fd60003fa4070 */
[--C-:B------:R-:W-:Y:S01]  /*a260*/  @!P0 IMAD.IADD R14, R14, 0x1, -R0.reuse ;  /* 0x000000010e0e8824 */ /* 0x100fe200078e0a00 */
[----:B------:R-:W-:Y:S01]  /*a270*/  ISETP.GT.U32.AND P0, PT, R0, R11, PT ;  /* 0x0000000b0000720c */ /* 0x000fe20003f04070 */
[----:B------:R-:W-:-:S03]  /*a280*/  @!P5 IMAD.IADD R12, R12, 0x1, -R0 ;  /* 0x000000010c0cd824 */ /* 0x000fc600078e0a00 */
[----:B------:R-:W-:-:S09]  /*a290*/  ISETP.GT.U32.AND P5, PT, R0, R14, PT ;  /* 0x0000000e0000720c */ /* 0x000fd20003fa4070 */
[--C-:B------:R-:W-:Y:S01]  /*a2a0*/  @!P0 IMAD.IADD R11, R11, 0x1, -R0.reuse ;  /* 0x000000010b0b8824 */ /* 0x100fe200078e0a00 */
[C---:B------:R-:W-:Y:S02]  /*a2b0*/  ISETP.GT.U32.AND P0, PT, R0.reuse, R13, PT ;  /* 0x0000000d0000720c */ /* 0x040fe40003f04070 */
[----:B------:R-:W-:Y:S01]  /*a2c0*/  ISETP.GT.U32.AND P1, PT, R0, R12, PT ;  /* 0x0000000c0000720c */ /* 0x000fe20003f24070 */
[----:B------:R-:W-:Y:S01]  /*a2d0*/  @!P5 IMAD.IADD R14, R14, 0x1, -R0 ;  /* 0x000000010e0ed824 */ /* 0x000fe200078e0a00 */
[----:B------:R-:W-:-:S09]  /*a2e0*/  ISETP.GT.U32.AND P5, PT, R0, R9, PT ;  /* 0x000000090000720c */ /* 0x000fd20003fa4070 */
[--C-:B------:R-:W-:Y:S01]  /*a2f0*/  @!P0 IMAD.IADD R13, R13, 0x1, -R0.reuse ;  /* 0x000000010d0d8824 */ /* 0x100fe200078e0a00 */
[----:B------:R-:W-:Y:S01]  /*a300*/  ISETP.GT.U32.AND P0, PT, R0, R3, PT ;  /* 0x000000030000720c */ /* 0x000fe20003f04070 */
[----:B------:R-:W-:Y:S01]  /*a310*/  @!P1 IMAD.IADD R12, R12, 0x1, -R0 ;  /* 0x000000010c0c9824 */ /* 0x000fe200078e0a00 */
[----:B------:R-:W-:Y:S01]  /*a320*/  ISETP.GE.AND P1, PT, R16, RZ, PT ;  /* 0x000000ff1000720c */ /* 0x000fe20003f26270 */
[----:B------:R-:W-:-:S04]  /*a330*/  IMAD.HI.U32 R16, R2, R8, RZ ;  /* 0x0000000802107227 */ /* 0x000fc800078e00ff */
[----:B------:R-:W-:-:S04]  /*a340*/  IMAD.HI.U32 R15, R2, R4, RZ ;  /* 0x00000004020f7227 */ /* 0x000fc800078e00ff */
[--C-:B------:R-:W-:Y:S02]  /*a350*/  @!P5 IMAD.IADD R9, R9, 0x1, -R0.reuse ;  /* 0x000000010909d824 */ /* 0x100fe400078e0a00 */
[----:B------:R-:W-:Y:S02]  /*a360*/  @!P0 IMAD.IADD R3, R3, 0x1, -R0 ;  /* 0x0000000103038824 */ /* 0x000fe400078e0a00 */
[----:B------:R-:W-:Y:S02]  /*a370*/  IMAD.MOV R16, RZ, RZ, -R16 ;  /* 0x000000ffff107224 */ /* 0x000fe400078e0a10 */
[----:B------:R-:W-:Y:S02]  /*a380*/  IMAD.MOV R15, RZ, RZ, -R15 ;  /* 0x000000ffff0f7224 */ /* 0x000fe400078e0a0f */
[C---:B------:R-:W-:Y:S02]  /*a390*/  IMAD R8, R0.reuse, R16, R8 ;  /* 0x0000001000087224 */ /* 0x040fe400078e0208 */
[----:B------:R-:W4:Y:S01]  /*a3a0*/  LDL.LU R16, [R1+0x1d4] ;  /* 0x0001d40001107983 */ /* 0x000f220000300800 */
[----:B------:R-:W-:-:S03]  /*a3b0*/  IMAD R4, R0, R15, R4 ;  /* 0x0000000f00047224 */ /* 0x000fc600078e0204 */
[----:B------:R-:W4:Y:S01]  /*a3c0*/  LDL.LU R15, [R1+0x1d0] ;  /* 0x0001d000010f7983 */ /* 0x000f220000300800 */
[----:B--2---:R-:W-:Y:S02]  /*a3d0*/  ISETP.GE.AND P0, PT, R7, RZ, PT ;  /* 0x000000ff0700720c */ /* 0x004fe40003f06270 */
[----:B---3--:R-:W-:Y:S01]  /*a3e0*/  ISETP.GE.AND P5, PT, R17, RZ, PT ;  /* 0x000000ff1100720c */ /* 0x008fe20003fa6270 */
[----:B------:R-:W-:Y:S01]  /*a3f0*/  IMAD.MOV.U32 R17, RZ, RZ, R14 ;  /* 0x000000ffff117224 */ /* 0x000fe200078e000e */
[----:B----4-:R-:W-:Y:S01]  /*a400*/  IABS R7, R20 ;  /* 0x0000001400077213 */ /* 0x010fe20000000000 */
[----:B------:R-:W-:Y:S02]  /*a410*/  IMAD.MOV.U32 R14, RZ, RZ, R20 ;  /* 0x000000ffff0e7224 */ /* 0x000fe400078e0014 */
[----:B------:R-:W-:Y:S02]  /*a420*/  IMAD.MOV.U32 R20, RZ, RZ, R13 ;  /* 0x000000ffff147224 */ /* 0x000fe400078e000d */
[----:B------:R-:W-:-:S02]  /*a430*/  @!P3 IMAD.MOV R17, RZ, RZ, -R17 ;  /* 0x000000ffff11b224 */ /* 0x000fc400078e0a11 */
[----:B------:R-:W-:-:S03]  /*a440*/  @!P4 IMAD.MOV R20, RZ, RZ, -R20 ;  /* 0x000000ffff14c224 */ /* 0x000fc600078e0a14 */
[----:B------:R0:W-:Y:S04]  /*a450*/  STL [R1+0x27c], R17 ;  /* 0x00027c1101007387 */ /* 0x0001e80000100800 */
[----:B0-----:R-:W2:Y:S04]  /*a460*/  LDL.LU R17, [R1+0x1374] ;  /* 0x0013740001117983 */ /* 0x001ea80000300800 */
[----:B------:R0:W-:Y:S04]  /*a470*/  STL [R1+0x274], R20 ;  /* 0x0002741401007387 */ /* 0x0001e80000100800 */
[----:B0-----:R-:W3:Y:S01]  /*a480*/  LDL.LU R20, [R1+0x1370] ;  /* 0x0013700001147983 */ /* 0x001ee20000300800 */
[----:B------:R-:W-:-:S13]  /*a490*/  ISETP.GT.U32.AND P2, PT, R0, R11, PT ;  /* 0x0000000b0000720c */ /* 0x000fda0003f44070 */
[----:B------:R-:W-:Y:S01]  /*a4a0*/  @!P2 IMAD.IADD R11, R11, 0x1, -R0 ;  /* 0x000000010b0ba824 */ /* 0x000fe200078e0a00 */
[C---:B------:R-:W-:Y:S01]  /*a4b0*/  ISETP.GT.U32.AND P2, PT, R0.reuse, R6, PT ;  /* 0x000000060000720c */ /* 0x040fe20003f44070 */
[----:B------:R-:W-:Y:S01]  /*a4c0*/  IMAD.MOV.U32 R13, RZ, RZ, R12 ;  /* 0x000000ffff0d7224 */ /* 0x000fe200078e000c */
[----:B------:R-:W-:Y:S01]  /*a4d0*/  ISETP.GT.U32.AND P3, PT, R0, R3, PT ;  /* 0x000000030000720c */ /* 0x000fe20003f64070 */
[----:B------:R-:W-:Y:S02]  /*a4e0*/  IMAD.MOV.U32 R12, RZ, RZ, R11 ;  /* 0x000000ffff0c7224 */ /* 0x000fe400078e000b */
[----:B------:R-:W-:-:S08]  /*a4f0*/  IMAD.MOV.U32 R11, RZ, RZ, R10 ;  /* 0x000000ffff0b7224 */ /* 0x000fd000078e000a */
[----:B------:R-:W-:Y:S01]  /*a500*/  @!P2 IMAD.IADD R6, R6, 0x1, -R0 ;  /* 0x000000010606a824 */ /* 0x000fe200078e0a00 */
[----:B------:R-:W-:Y:S01]  /*a510*/  ISETP.GT.U32.AND P2, PT, R0, R9, PT ;  /* 0x000000090000720c */ /* 0x000fe20003f44070 */
[----:B------:R-:W-:-:S03]  /*a520*/  @!P1 IMAD.MOV R13, RZ, RZ, -R13 ;  /* 0x000000ffff0d9224 */ /* 0x000fc600078e0a0d */
[----:B------:R-:W-:Y:S01]  /*a530*/  ISETP.GT.U32.AND P4, PT, R0, R6, PT ;  /* 0x000000060000720c */ /* 0x000fe20003f84070 */
[----:B------:R-:W-:Y:S02]  /*a540*/  @!P6 IMAD.MOV R12, RZ, RZ, -R12 ;  /* 0x000000ffff0ce224 */ /* 0x000fe400078e0a0c */
[----:B------:R-:W-:Y:S01]  /*a550*/  @!P5 IMAD.MOV R11, RZ, RZ, -R11 ;  /* 0x000000ffff0bd224 */ /* 0x000fe200078e0a0b */
[----:B------:R-:W-:Y:S01]  /*a560*/  STL [R1+0x270], R13 ;  /* 0x0002700d01007387 */ /* 0x000fe20000100800 */
[----:B------:R-:W-:-:S03]  /*a570*/  ISETP.GE.AND P6, PT, R15, RZ, PT ;  /* 0x000000ff0f00720c */ /* 0x000fc60003fc6270 */
[----:B------:R-:W-:Y:S01]  /*a580*/  STL [R1+0x26c], R12 ;  /* 0x00026c0c01007387 */ /* 0x000fe20000100800 */
[--C-:B------:R-:W-:Y:S01]  /*a590*/  @!P2 IMAD.IADD R9, R9, 0x1, -R0.reuse ;  /* 0x000000010909a824 */ /* 0x100fe200078e0a00 */
[----:B------:R-:W-:Y:S02]  /*a5a0*/  ISETP.GE.AND P2, PT, R16, RZ, PT ;  /* 0x000000ff1000720c */ /* 0x000fe40003f46270 */
[----:B------:R-:W-:Y:S01]  /*a5b0*/  STL [R1+0x268], R11 ;  /* 0x0002680b01007387 */ /* 0x000fe20000100800 */
[----:B------:R-:W-:-:S03]  /*a5c0*/  @!P3 IMAD.IADD R3, R3, 0x1, -R0 ;  /* 0x000000010303b824 */ /* 0x000fc600078e0a00 */
[----:B------:R-:W4:Y:S01]  /*a5d0*/  LDL.LU R15, [R1+0x1ec] ;  /* 0x0001ec00010f7983 */ /* 0x000f220000300800 */
[----:B------:R-:W-:-:S03]  /*a5e0*/  @!P4 IMAD.IADD R6, R6, 0x1, -R0 ;  /* 0x000000010606c824 */ /* 0x000fc600078e0a00 */
[----:B------:R-:W4:Y:S01]  /*a5f0*/  LDL.LU R16, [R1+0x1e4] ;  /* 0x0001e40001107983 */ /* 0x000f220000300800 */
[----:B--2---:R-:W-:Y:S02]  /*a600*/  ISETP.GE.AND P4, PT, R17, RZ, PT ;  /* 0x000000ff1100720c */ /* 0x004fe40003f86270 */
[----:B---3--:R-:W-:Y:S02]  /*a610*/  ISETP.GE.AND P3, PT, R20, RZ, PT ;  /* 0x000000ff1400720c */ /* 0x008fe40003f66270 */
[----:B------:R-:W2:Y:S04]  /*a620*/  LDL.LU R20, [R1+0x1e8] ;  /* 0x0001e80001147983 */ /* 0x000ea80000300800 */
[----:B------:R-:W3:Y:S01]  /*a630*/  LDL.LU R17, [R1+0x1f0] ;  /* 0x0001f00001117983 */ /* 0x000ee20000300800 */
[C---:B------:R-:W-:Y:S01]  /*a640*/  ISETP.GT.U32.AND P1, PT, R0.reuse, R8, PT ;  /* 0x000000080000720c */ /* 0x040fe20003f24070 */
[----:B------:R-:W-:Y:S01]  /*a650*/  @!P0 IMAD.MOV R9, RZ, RZ, -R9 ;  /* 0x000000ffff098224 */ /* 0x000fe200078e0a09 */
[----:B------:R-:W-:Y:S01]  /*a660*/  ISETP.GT.U32.AND P5, PT, R0, R4, PT ;  /* 0x000000040000720c */ /* 0x000fe20003fa4070 */
[----:B------:R-:W-:-:S02]  /*a670*/  @!P6 IMAD.MOV R3, RZ, RZ, -R3 ;  /* 0x000000ffff03e224 */ /* 0x000fc400078e0a03 */
[----:B------:R-:W-:Y:S01]  /*a680*/  IMAD.HI.U32 R10, R2, R7, RZ ;  /* 0x00000007020a7227 */ /* 0x000fe200078e00ff */
[----:B------:R-:W-:Y:S03]  /*a690*/  STL [R1+0x25c], R9 ;  /* 0x00025c0901007387 */ /* 0x000fe60000100800 */
[----:B------:R-:W-:Y:S01]  /*a6a0*/  @!P2 IMAD.MOV R6, RZ, RZ, -R6 ;  /* 0x000000ffff06a224 */ /* 0x000fe200078e0a06 */
[----:B------:R0:W-:Y:S01]  /*a6b0*/  STL [R1+0x250], R3 ;  /* 0x0002500301007387 */ /* 0x0001e20000100800 */
[----:B------:R-:W-:Y:S02]  /*a6c0*/  IMAD.MOV R10, RZ, RZ, -R10 ;  /* 0x000000ffff0a7224 */ /* 0x000fe400078e0a0a */
[----:B------:R-:W-:Y:S01]  /*a6d0*/  @!P1 IMAD.IADD R8, R8, 0x1, -R0 ;  /* 0x0000000108089824 */ /* 0x000fe200078e0a00 */
[----:B------:R-:W-:Y:S01]  /*a6e0*/  ISETP.GE.AND P1, PT, R14, RZ, PT ;  /* 0x000000ff0e00720c */ /* 0x000fe20003f26270 */
[----:B------:R-:W-:-:S02]  /*a6f0*/  IMAD R7, R0, R10, R7 ;  /* 0x0000000a00077224 */ /* 0x000fc400078e0207 */
[----:B------:R-:W-:Y:S01]  /*a700*/  @!P5 IMAD.IADD R4, R4, 0x1, -R0 ;  /* 0x000000010404d824 */ /* 0x000fe200078e0a00 */
[----:B------:R-:W-:-:S04]  /*a710*/  ISETP.GT.U32.AND P0, PT, R0, R8, PT ;  /* 0x000000080000720c */ /* 0x000fc80003f04070 */
[----:B------:R-:W-:Y:S02]  /*a720*/  ISETP.GT.U32.AND P5, PT, R0, R4, PT ;  /* 0x000000040000720c */ /* 0x000fe40003fa4070 */
[----:B----4-:R-:W-:Y:S02]  /*a730*/  ISETP.GE.AND P6, PT, R15, RZ, PT ;  /* 0x000000ff0f00720c */ /* 0x010fe40003fc6270 */
[----:B0-----:R-:W-:Y:S02]  /*a740*/  IABS R3, R15 ;  /* 0x0000000f00037213 */ /* 0x001fe40000000000 */
[----:B------:R-:W4:Y:S04]  /*a750*/  LDL.LU R15, [R1+0x1f4] ;  /* 0x0001f400010f7983 */ /* 0x000f280000300800 */
[----:B------:R-:W4:Y:S04]  /*a760*/  LDL.LU R14, [R1+0x1f8] ;  /* 0x0001f800010e7983 */ /* 0x000f280000300800 */
[----:B------:R-:W-:Y:S01]  /*a770*/  STL [R1+0x2d8], R6 ;  /* 0x0002d80601007387 */ /* 0x000fe20000100800 */
[--C-:B------:R-:W-:Y:S01]  /*a780*/  @!P5 IMAD.IADD R4, R4, 0x1, -R0.reuse ;  /* 0x000000010404d824 */ /* 0x100fe200078e0a00 */
[----:B------:R-:W-:Y:S01]  /*a790*/  IABS R13, R16 ;  /* 0x00000010000d7213 */ /* 0x000fe20000000000 */
[----:B------:R-:W-:Y:S01]  /*a7a0*/  @!P0 IMAD.IADD R8, R8, 0x1, -R0 ;  /* 0x0000000108088824 */ /* 0x000fe200078e0a00 */
[----:B------:R-:W-:Y:S01]  /*a7b0*/  ISETP.GE.AND P0, PT, R16, RZ, PT ;  /* 0x000000ff1000720c */ /* 0x000fe20003f06270 */
[----:B------:R-:W-:-:S02]  /*a7c0*/  IMAD.MOV.U32 R16, RZ, RZ, R4 ;  /* 0x000000ffff107224 */ /* 0x000fc400078e0004 */
[----:B------:R-:W-:Y:S02]  /*a7d0*/  @!P3 IMAD.MOV R8, RZ, RZ, -R8 ;  /* 0x000000ffff08b224 */ /* 0x000fe400078e0a08 */
[----:B------:R-:W-:Y:S01]  /*a7e0*/  @!P4 IMAD.MOV R16, RZ, RZ, -R16 ;  /* 0x000000ffff10c224 */ /* 0x000fe200078e0a10 */
[----:B---3--:R-:W-:Y:S01]  /*a7f0*/  IABS R10, R17 ;  /* 0x00000011000a7213 */ /* 0x008fe20000000000 */
[----:B------:R0:W-:Y:S04]  /*a800*/  STL [R1+0x136c], R17 ;  /* 0x00136c1101007387 */ /* 0x0001e80000100800 */
[----:B0-----:R-:W3:Y:S01]  /*a810*/  LDL R17, [R1+0x200] ;  /* 0x0002000001117983 */ /* 0x001ee20000100800 */
[----:B--2---:R-:W-:Y:S02]  /*a820*/  IABS R11, R20 ;  /* 0x00000014000b7213 */ /* 0x004fe40000000000 */
[----:B------:R-:W-:Y:S01]  /*a830*/  ISETP.GE.AND P5, PT, R20, RZ, PT ;  /* 0x000000ff1400720c */ /* 0x000fe20003fa6270 */
[----:B------:R-:W-:Y:S04]  /*a840*/  STL [R1+0x240], R8 ;  /* 0x0002400801007387 */ /* 0x000fe80000100800 */
[----:B------:R0:W-:Y:S04]  /*a850*/  STL [R1+0x22c], R16 ;  /* 0x00022c1001007387 */ /* 0x0001e80000100800 */
[----:B------:R-:W2:Y:S01]  /*a860*/  LDL.LU R20, [R1+0x210] ;  /* 0x0002100001147983 */ /* 0x000ea20000300800 */
[----:B------:R-:W-:Y:S01]  /*a870*/  ISETP.GT.U32.AND P2, PT, R0, R7, PT ;  /* 0x000000070000720c */ /* 0x000fe20003f44070 */
[----:B------:R-:W-:-:S04]  /*a880*/  IMAD.HI.U32 R12, R2, R3, RZ ;  /* 0x00000003020c7227 */ /* 0x000fc800078e00ff */
[----:B------:R-:W-:Y:S01]  /*a890*/  IMAD.HI.U32 R9, R2, R13, RZ ;  /* 0x0000000d02097227 */ /* 0x000fe200078e00ff */
[----:B0-----:R-:W2:Y:S07]  /*a8a0*/  LDL.LU R16, [R1+0x214] ;  /* 0x0002140001107983 */ /* 0x001eae0000300800 */
[----:B------:R-:W-:Y:S02]  /*a8b0*/  @!P2 IMAD.IADD R7, R7, 0x1, -R0 ;  /* 0x000000010707a824 */ /* 0x000fe400078e0a00 */
[----:B------:R-:W-:-:S02]  /*a8c0*/  IMAD.MOV R12, RZ, RZ, -R12 ;  /* 0x000000ffff0c7224 */ /* 0x000fc400078e0a0c */
[----:B------:R-:W-:Y:S01]  /*a8d0*/  IMAD.HI.U32 R6, R2, R11, RZ ;  /* 0x0000000b02067227 */ /* 0x000fe200078e00ff */
[----:B------:R-:W-:-:S03]  /*a8e0*/  ISETP.GT.U32.AND P2, PT, R0, R7, PT ;  /* 0x000000070000720c */ /* 0x000fc60003f44070 */
[----:B------:R-:W-:Y:S02]  /*a8f0*/  IMAD.MOV R9, RZ, RZ, -R9 ;  /* 0x000000ffff097224 */ /* 0x000fe400078e0a09 */
[C---:B------:R-:W-:Y:S02]  /*a900*/  IMAD R3, R0.reuse, R12, R3 ;  /* 0x0000000c00037224 */ /* 0x040fe400078e0203 */
[----:B------:R-:W-:Y:S02]  /*a910*/  IMAD.MOV R6, RZ, RZ, -R6 ;  /* 0x000000ffff067224 */ /* 0x000fe400078e0a06 */
[C---:B------:R-:W-:Y:S01]  /*a920*/  IMAD R13, R0.reuse, R9, R13 ;  /* 0x00000009000d7224 */ /* 0x040fe200078e020d */
[C---:B------:R-:W-:Y:S01]  /*a930*/  ISETP.GT.U32.AND P3, PT, R0.reuse, R3, PT ;  /* 0x000000030000720c */ /* 0x040fe20003f64070 */
[----:B------:R-:W-:-:S03]  /*a940*/  IMAD R11, R0, R6, R11 ;  /* 0x00000006000b7224 */ /* 0x000fc600078e020b */
[C---:B------:R-:W-:Y:S01]  /*a950*/  ISETP.GT.U32.AND P4, PT, R0.reuse, R13, PT ;  /* 0x0000000d0000720c */ /* 0x040fe20003f84070 */
[----:B------:R-:W-:Y:S01]  /*a960*/  @!P2 IMAD.IADD R7, R7, 0x1, -R0 ;  /* 0x000000010707a824 */ /* 0x000fe200078e0a00 */
[----:B------:R-:W-:Y:S01]  /*a970*/  ISETP.GT.U32.AND P2, PT, R0, R11, PT ;  /* 0x0000000b0000720c */ /* 0x000fe20003f44070 */
[----:B------:R-:W-:Y:S01]  /*a980*/  IMAD.HI.U32 R6, R2, R10, RZ ;  /* 0x0000000a02067227 */ /* 0x000fe200078e00ff */
[----:B----4-:R-:W-:Y:S02]  /*a990*/  IABS R8, R15 ;  /* 0x0000000f00087213 */ /* 0x010fe40000000000 */
[----:B------:R-:W-:Y:S01]  /*a9a0*/  IABS R12, R14 ;  /* 0x0000000e000c7213 */ /* 0x000fe20000000000 */
[----:B------:R-:W-:Y:S02]  /*a9b0*/  IMAD.MOV R4, RZ, RZ, -R6 ;  /* 0x000000ffff047224 */ /* 0x000fe400078e0a06 */
[----:B------:R-:W-:-:S04]  /*a9c0*/  @!P3 IMAD.IADD R3, R3, 0x1, -R0 ;  /* 0x000000010303b824 */ /* 0x000fc800078e0a00 */
[--C-:B------:R-:W-:Y:S01]  /*a9d0*/  @!P4 IMAD.IADD R13, R13, 0x1, -R0.reuse ;  /* 0x000000010d0dc824 */ /* 0x100fe200078e0a00 */
[C---:B------:R-:W-:Y:S01]  /*a9e0*/  ISETP.GT.U32.AND P4, PT, R0.reuse, R3, PT ;  /* 0x000000030000720c */ /* 0x040fe20003f84070 */
[----:B------:R-:W-:Y:S02]  /*a9f0*/  @!P2 IMAD.IADD R11, R11, 0x1, -R0 ;  /* 0x000000010b0ba824 */ /* 0x000fe400078e0a00 */
[----:B------:R-:W-:Y:S02]  /*aa00*/  IMAD R10, R0, R4, R10 ;  /* 0x00000004000a7224 */ /* 0x000fe400078e020a */
[----:B------:R-:W-:Y:S01]  /*aa10*/  IMAD.HI.U32 R6, R2, R8, RZ ;  /* 0x0000000802067227 */ /* 0x000fe200078e00ff */
[----:B------:R-:W-:-:S03]  /*aa20*/  ISETP.GT.U32.AND P2, PT, R0, R11, PT ;  /* 0x0000000b0000720c */ /* 0x000fc60003f44070 */
[----:B------:R-:W-:-:S04]  /*aa30*/  IMAD.HI.U32 R4, R2, R12, RZ ;  /* 0x0000000c02047227 */ /* 0x000fc800078e00ff */
[----:B------:R-:W-:Y:S02]  /*aa40*/  IMAD.MOV R6, RZ, RZ, -R6 ;  /* 0x000000ffff067224 */ /* 0x000fe400078e0a06 */
[----:B------:R-:W-:Y:S02]  /*aa50*/  IMAD.MOV R4, RZ, RZ, -R4 ;  /* 0x000000ffff047224 */ /* 0x000fe400078e0a04 */
[C---:B------:R-:W-:Y:S02]  /*aa60*/  IMAD R8, R0.reuse, R6, R8 ;  /* 0x0000000600087224 */ /* 0x040fe400078e0208 */
[C---:B------:R-:W-:Y:S02]  /*aa70*/  IMAD R12, R0.reuse, R4, R12 ;  /* 0x00000004000c7224 */ /* 0x040fe400078e020c */
[--C-:B------:R-:W-:Y:S01]  /*aa80*/  @!P4 IMAD.IADD R3, R3, 0x1, -R0.reuse ;  /* 0x000000010303c824 */ /* 0x100fe200078e0a00 */
[----:B------:R-:W-:Y:S01]  /*aa90*/  ISETP.GT.U32.AND P4, PT, R0, R8, PT ;  /* 0x000000080000720c */ /* 0x000fe20003f84070 */
[----:B------:R-:W-:-:S12]  /*aaa0*/  @!P2 IMAD.IADD R11, R11, 0x1, -R0 ;  /* 0x000000010b0ba824 */ /* 0x000fd800078e0a00 */
[----:B------:R-:W-:Y:S01]  /*aab0*/  @!P4 IMAD.IADD R8, R8, 0x1, -R0 ;  /* 0x000000010808c824 */ /* 0x000fe200078e0a00 */
[----:B------:R-:W-:Y:S02]  /*aac0*/  ISETP.GE.AND P4, PT, R15, RZ, PT ;  /* 0x000000ff0f00720c */ /* 0x000fe40003f86270 */
[----:B---3--:R-:W-:Y:S01]  /*aad0*/  IABS R9, R17 ;  /* 0x0000001100097213 */ /* 0x008fe20000000000 */
[----:B------:R-:W-:Y:S02]  /*aae0*/  IMAD.MOV.U32 R17, RZ, RZ, R7 ;  /* 0x000000ffff117224 */ /* 0x000fe400078e0007 */
[----:B------:R-:W3:Y:S02]  /*aaf0*/  LDL R7, [R1+0x204] ;  /* 0x0002040001077983 */ /* 0x000ee40000100800 */
[----:B------:R-:W-:Y:S01]  /*ab00*/  @!P1 IMAD.MOV R17, RZ, RZ, -R17 ;  /* 0x000000ffff119224 */ /* 0x000fe200078e0a11 */
[----:B------:R-:W-:-:S04]  /*ab10*/  ISETP.GT.U32.AND P1, PT, R0, R13, PT ;  /* 0x0000000d0000720c */ /* 0x000fc80003f24070 */
[----:B------:R0:W-:Y:S09]  /*ab20*/  STL [R1+0x228], R17 ;  /* 0x0002281101007387 */ /* 0x0001f20000100800 */
[----:B------:R-:W-:Y:S01]  /*ab30*/  @!P1 IMAD.IADD R13, R13, 0x1, -R0 ;  /* 0x000000010d0d9824 */ /* 0x000fe200078e0a00 */
[----:B------:R-:W-:Y:S01]  /*ab40*/  ISETP.GT.U32.AND P1, PT, R0, R12, PT ;  /* 0x0000000c0000720c */ /* 0x000fe20003f24070 */
[----:B0-----:R-:W4:Y:S04]  /*ab50*/  LDL.LU R17, [R1+0x136c] ;  /* 0x00136c0001117983 */ /* 0x001f280000300800 */
[----:B------:R0:W-:Y:S01]  /*ab60*/  STL [R1+0x1368], R11 ;  /* 0x0013680b01007387 */ /* 0x0001e20000100800 */
[----:B--2---:R-:W-:-:S03]  /*ab70*/  IABS R6, R20 ;  /* 0x0000001400067213 */ /* 0x004fc60000000000 */
[----:B------:R1:W-:Y:S04]  /*ab80*/  STL [R1+0x1364], R20 ;  /* 0x0013641401007387 */ /* 0x0003e80000100800 */
[----:B------:R-:W-:Y:S01]  /*ab90*/  @!P1 IMAD.IADD R12, R12, 0x1, -R0 ;  /* 0x000000010c0c9824 */ /* 0x000fe200078e0a00 */
[----:B------:R-:W2:Y:S01]  /*aba0*/  LDL.LU R15, [R1+0x21c] ;  /* 0x00021c00010f7983 */ /* 0x000ea20000300800 */
[----:B0-----:R-:W-:Y:S01]  /*abb0*/  IMAD.MOV.U32 R11, RZ, RZ, R3 ;  /* 0x000000ffff0b7224 */ /* 0x001fe200078e0003 */
[----:B------:R-:W-:Y:S02]  /*abc0*/  ISETP.GE.AND P1, PT, R14, RZ, PT ;  /* 0x000000ff0e00720c */ /* 0x000fe40003f26270 */
[----:B------:R-:W2:Y:S01]  /*abd0*/  LDL.LU R14, [R1+0x220] ;  /* 0x00022000010e7983 */ /* 0x000ea20000300800 */
[----:B------:R-:W-:-:S02]  /*abe0*/  @!P6 IMAD.MOV R11, RZ, RZ, -R11 ;  /* 0x000000ffff0be224 */ /* 0x000fc400078e0a0b */
[----:B-1----:R-:W-:Y:S02]  /*abf0*/  IMAD.MOV.U32 R20, RZ, RZ, R13 ;  /* 0x000000ffff147224 */ /* 0x002fe400078e000d */
[----:B------:R-:W3:Y:S04]  /*ac00*/  LDL.LU R13, [R1+0x204] ;  /* 0x00020400010d7983 */ /* 0x000ee80000300800 */
[----:B------:R0:W-:Y:S04]  /*ac10*/  STL [R1+0x224], R11 ;  /* 0x0002240b01007387 */ /* 0x0001e80000100800 */
[----:B0-----:R-:W4:Y:S01]  /*ac20*/  LDL.LU R11, [R1+0x1368] ;  /* 0x00136800010b7983 */ /* 0x001f220000300800 */
[----:B------:R-:W-:-:S05]  /*ac30*/  @!P0 IMAD.MOV R20, RZ, RZ, -R20 ;  /* 0x000000ffff148224 */ /* 0x000fca00078e0a14 */
[----:B------:R4:W-:Y:S01]  /*ac40*/  STL [R1+0x20c], R20 ;  /* 0x00020c1401007387 */ /* 0x0009e20000100800 */
[----:B------:R-:W-:Y:S01]  /*ac50*/  ISETP.GT.U32.AND P3, PT, R0, R10, PT ;  /* 0x0000000a0000720c */ /* 0x000fe20003f64070 */
[----:B------:R-:W-:-:S12]  /*ac60*/  IMAD.HI.U32 R4, R2, R9, RZ ;  /* 0x0000000902047227 */ /* 0x000fd800078e00ff */
[----:B------:R-:W-:-:S05]  /*ac70*/  @!P3 IMAD.IADD R10, R10, 0x1, -R0 ;  /* 0x000000010a0ab824 */ /* 0x000fca00078e0a00 */
[----:B------:R-:W-:Y:S01]  /*ac80*/  ISETP.GT.U32.AND P3, PT, R0, R10, PT ;  /* 0x0000000a0000720c */ /* 0x000fe20003f64070 */
[----:B------:R-:W-:-:S04]  /*ac90*/  IMAD.MOV R4, RZ, RZ, -R4 ;  /* 0x000000ffff047224 */ /* 0x000fc800078e0a04 */
[----:B------:R-:W-:Y:S02]  /*aca0*/  IMAD R9, R0, R4, R9 ;  /* 0x0000000400097224 */ /* 0x000fe400078e0209 */
[----:B----4-:R-:W-:Y:S02]  /*acb0*/  IMAD.MOV.U32 R20, RZ, RZ, R11 ;  /* 0x000000ffff147224 */ /* 0x010fe400078e000b */
[----:B------:R-:W4:Y:S02]  /*acc0*/  LDL.LU R11, [R1+0x200] ;  /* 0x00020000010b7983 */ /* 0x000f240000300800 */
[----:B------:R-:W-:-:S05]  /*acd0*/  @!P5 IMAD.MOV R20, RZ, RZ, -R20 ;  /* 0x000000ffff14d224 */ /* 0x000fca00078e0a14 */
[----:B------:R0:W-:Y:S04]  /*ace0*/  STL [R1+0x208], R20 ;  /* 0x0002081401007387 */ /* 0x0001e80000100800 */
[----:B0-----:R-:W2:Y:S01]  /*acf0*/  LDL.LU R20, [R1+0x1364] ;  /* 0x0013640001147983 */ /* 0x001ea20000300800 */
[----:B------:R-:W-:Y:S01]  /*ad00*/  @!P3 IMAD.IADD R10, R10, 0x1, -R0 ;  /* 0x000000010a0ab824 */ /* 0x000fe200078e0a00 */
[----:B------:R-:W-:Y:S02]  /*ad10*/  ISETP.GT.U32.AND P3, PT, R0, R9, PT ;  /* 0x000000090000720c */ /* 0x000fe40003f64070 */
[----:B------:R-:W-:-:S11]  /*ad20*/  ISETP.GE.AND P2, PT, R17, RZ, PT ;  /* 0x000000ff1100720c */ /* 0x000fd60003f46270 */
[----:B------:R-:W-:Y:S01]  /*ad30*/  @!P3 IMAD.IADD R9, R9, 0x1, -R0 ;  /* 0x000000010909b824 */ /* 0x000fe200078e0a00 */
[C---:B------:R-:W-:Y:S02]  /*ad40*/  ISETP.GT.U32.AND P3, PT, R0.reuse, R8, PT ;  /* 0x000000080000720c */ /* 0x040fe40003f64070 */
[C---:B------:R-:W-:Y:S02]  /*ad50*/  ISETP.GT.U32.AND P6, PT, R0.reuse, R12, PT ;  /* 0x0000000c0000720c */ /* 0x040fe40003fc4070 */
[----:B------:R-:W-:Y:S01]  /*ad60*/  ISETP.GT.U32.AND P0, PT, R0, R9, PT ;  /* 0x000000090000720c */ /* 0x000fe20003f04070 */
[----:B------:R-:W-:-:S08]  /*ad70*/  @!P2 IMAD.MOV R10, RZ, RZ, -R10 ;  /* 0x000000ffff0aa224 */ /* 0x000fd000078e0a0a */
[----:B------:R-:W-:Y:S01]  /*ad80*/  @!P3 IMAD.IADD R8, R8, 0x1, -R0 ;  /* 0x000000010808b824 */ /* 0x000fe200078e0a00 */
[----:B---3--:R-:W-:-:S03]  /*ad90*/  ISETP.GE.AND P3, PT, R13, RZ, PT ;  /* 0x000000ff0d00720c */ /* 0x008fc60003f66270 */
[----:B------:R-:W-:Y:S01]  /*ada0*/  IMAD.MOV.U32 R13, RZ, RZ, R8 ;  /* 0x000000ffff0d7224 */ /* 0x000fe200078e0008 */
[----:B------:R0:W-:Y:S01]  /*adb0*/  STL [R1+0x1fc], R10 ;  /* 0x0001fc0a01007387 */ /* 0x0001e20000100800 */
[--C-:B------:R-:W-:Y:S02]  /*adc0*/  @!P6 IMAD.IADD R12, R12, 0x1, -R0.reuse ;  /* 0x000000010c0ce824 */ /* 0x100fe400078e0a00 */
[----:B------:R-:W-:Y:S02]  /*add0*/  @!P4 IMAD.MOV R13, RZ, RZ, -R13 ;  /* 0x000000ffff0dc224 */ /* 0x000fe400078e0a0d */
[----:B------:R-:W-:Y:S01]  /*ade0*/  @!P0 IMAD.IADD R9, R9, 0x1, -R0 ;  /* 0x0000000109098824 */ /* 0x000fe200078e0a00 */
[----:B------:R-:W-:Y:S02]  /*adf0*/  IABS R17, R16 ;  /* 0x0000001000117213 */ /* 0x000fe40000000000 */
[----:B------:R-:W-:Y:S02]  /*ae00*/  ISETP.GE.AND P4, PT, R16, RZ, PT ;  /* 0x000000ff1000720c */ /* 0x000fe40003f86270 */
[----:B0-----:R-:W-:-:S02]  /*ae10*/  IABS R10, R18 ;  /* 0x00000012000a7213 */ /* 0x001fc40000000000 */
[----:B------:R-:W-:Y:S02]  /*ae20*/  IABS R7, R7 ;  /* 0x0000000700077213 */ /* 0x000fe40000000000 */
[----:B--2---:R-:W-:Y:S02]  /*ae30*/  ISETP.GE.AND P0, PT, R20, RZ, PT ;  /* 0x000000ff1400720c */ /* 0x004fe40003f06270 */
[----:B------:R-:W2:Y:S04]  /*ae40*/  LDL.LU R20, [R1+0x230] ;  /* 0x0002300001147983 */ /* 0x000ea80000300800 */
[----:B------:R0:W-:Y:S04]  /*ae50*/  STL [R1+0x1ec], R13 ;  /* 0x0001ec0d01007387 */ /* 0x0001e80000100800 */
[----:B------:R-:W3:Y:S01]  /*ae60*/  LDL.LU R16, [R1+0x3b8] ;  /* 0x0003b80001107983 */ /* 0x000ee20000300800 */
[----:B0-----:R-:W-:-:S04]  /*ae70*/  IMAD.MOV.U32 R13, RZ, RZ, R12 ;  /* 0x000000ffff0d7224 */ /* 0x001fc800078e000c */
[----:B------:R-:W-:Y:S02]  /*ae80*/  @!P1 IMAD.MOV R13, RZ, RZ, -R13 ;  /* 0x000000ffff0d9224 */ /* 0x000fe400078e0a0d */
[----:B------:R-:W-:Y:S02]  /*ae90*/  IMAD.MOV.U32 R12, RZ, RZ, R18 ;  /* 0x000000ffff0c7224 */ /* 0x000fe400078e0012 */
[----:B------:R-:W-:Y:S01]  /*aea0*/  IMAD.MOV.U32 R18, RZ, RZ, R19 ;  /* 0x000000ffff127224 */ /* 0x000fe200078e0013 */
[----:B------:R0:W-:Y:S04]  /*aeb0*/  STL [R1+0x1e8], R13 ;  /* 0x0001e80d01007387 */ /* 0x0001e80000100800 */
[----:B------:R-:W2:Y:S01]  /*aec0*/  LDL R19, [R1+0x3d0] ;  /* 0x0003d00001137983 */ /* 0x000ea20000100800 */
[----:B------:R-:W-:-:S04]  /*aed0*/  IMAD.HI.U32 R4, R2, R7, RZ ;  /* 0x0000000702047227 */ /* 0x000fc800078e00ff */
[----:B------:R-:W-:Y:S01]  /*aee0*/  IMAD.MOV R4, RZ, RZ, -R4 ;  /* 0x000000ffff047224 */ /* 0x000fe200078e0a04 */
[----:B----4-:R-:W-:Y:S01]  /*aef0*/  ISETP.GE.AND P5, PT, R11, RZ, PT ;  /* 0x000000ff0b00720c */ /* 0x010fe20003fa6270 */
[----:B------:R-:W-:Y:S01]  /*af00*/  IMAD.HI.U32 R3, R2, R17, RZ ;  /* 0x0000001102037227 */ /* 0x000fe200078e00ff */
[----:B0-----:R-:W4:Y:S03]  /*af10*/  LDL R13, [R1+0x3cc] ;  /* 0x0003cc00010d7983 */ /* 0x001f260000100800 */
[----:B------:R-:W-:Y:S02]  /*af20*/  IMAD R7, R0, R4, R7 ;  /* 0x0000000400077224 */ /* 0x000fe400078e0207 */
[----:B------:R-:W-:-:S03]  /*af30*/  IMAD.HI.U32 R4, R2, R6, RZ ;  /* 0x0000000602047227 */ /* 0x000fc600078e00ff */
[C---:B------:R-:W-:Y:S01]  /*af40*/  ISETP.GT.U32.AND P2, PT, R0.reuse, R7, PT ;  /* 0x000000070000720c */ /* 0x040fe20003f44070 */
[----:B------:R-:W-:Y:S02]  /*af50*/  IMAD.MOV R4, RZ, RZ, -R4 ;  /* 0x000000ffff047224 */ /* 0x000fe400078e0a04 */
[----:B------:R-:W-:Y:S02]  /*af60*/  IMAD.MOV R3, RZ, RZ, -R3 ;  /* 0x000000ffff037224 */ /* 0x000fe400078e0a03 */
[C---:B------:R-:W-:Y:S02]  /*af70*/  IMAD R6, R0.reuse, R4, R6 ;  /* 0x0000000400067224 */ /* 0x040fe400078e0206 */
[----:B------:R-:W-:-:S03]  /*af80*/  IMAD R17, R0, R3, R17 ;  /* 0x0000000300117224 */ /* 0x000fc600078e0211 */
[----:B------:R-:W-:-:S03]  /*af90*/  ISETP.GT.U32.AND P6, PT, R0, R6, PT ;  /* 0x000000060000720c */ /* 0x000fc60003fc4070 */
[----:B------:R-:W-:Y:S01]  /*afa0*/  @!P2 IMAD.IADD R7, R7, 0x1, -R0 ;  /* 0x000000010707a824 */ /* 0x000fe200078e0a00 */
[----:B------:R-:W-:Y:S02]  /*afb0*/  ISETP.GT.U32.AND P2, PT, R0, R17, PT ;  /* 0x000000110000720c */ /* 0x000fe40003f44070 */
[----:B------:R-:W-:-:S07]  /*afc0*/  IABS R4, R15 ;  /* 0x0000000f00047213 */ /* 0x000fce0000000000 */
[----:B------:R-:W-:Y:S01]  /*afd0*/  @!P6 IMAD.IADD R6, R6, 0x1, -R0 ;  /* 0x000000010606e824 */ /* 0x000fe200078e0a00 */
[----:B------:R-:W-:-:S03]  /*afe0*/  ISETP.GT.U32.AND P6, PT, R0, R7, PT ;  /* 0x000000070000720c */ /* 0x000fc60003fc4070 */
[----:B------:R-:W-:Y:S01]  /*aff0*/  @!P2 IMAD.IADD R17, R17, 0x1, -R0 ;  /* 0x000000011111a824 */ /* 0x000fe200078e0a00 */
[----:B------:R-:W-:Y:S01]  /*b000*/  ISETP.GT.U32.AND P2, PT, R0, R6, PT ;  /* 0x000000060000720c */ /* 0x000fe20003f44070 */
[----:B------:R-:W-:-:S04]  /*b010*/  IMAD.HI.U32 R11, R2, R4, RZ ;  /* 0x00000004020b7227 */ /* 0x000fc800078e00ff */
[----:B------:R-:W-:-:S04]  /*b020*/  IMAD.MOV R11, RZ, RZ, -R11 ;  /* 0x000000ffff0b7224 */ /* 0x000fc800078e0a0b */
[----:B------:R-:W-:Y:S02]  /*b030*/  @!P6 IMAD.IADD R7, R7, 0x1, -R0 ;  /* 0x000000010707e824 */ /* 0x000fe400078e0a00 */
[----:B------:R-:W-:Y:S02]  /*b040*/  IMAD R4, R0, R11, R4 ;  /* 0x0000000b00047224 */ /* 0x000fe400078e0204 */
[----:B------:R-:W-:Y:S02]  /*b050*/  IMAD.MOV.U32 R11, RZ, RZ, R12 ;  /* 0x000000ffff0b7224 */ /* 0x000fe400078e000c */
[----:B------:R-:W-:Y:S02]  /*b060*/  IMAD.MOV.U32 R12, RZ, RZ, R7 ;  /* 0x000000ffff0c7224 */ /* 0x000fe400078e0007 */
[----:B------:R-:W-:Y:S02]  /*b070*/  @!P2 IMAD.IADD R6, R6, 0x1, -R0 ;  /* 0x000000010606a824 */ /* 0x000fe400078e0a00 */
[----:B------:R-:W-:-:S02]  /*b080*/  @!P5 IMAD.MOV R9, RZ, RZ, -R9 ;  /* 0x000000ffff09d224 */ /* 0x000fc400078e0a09 */
[----:B------:R-:W-:Y:S02]  /*b090*/  @!P3 IMAD.MOV R12, RZ, RZ, -R12 ;  /* 0x000000ffff0cb224 */ /* 0x000fe400078e0a0c */
[----:B------:R-:W-:Y:S01]  /*b0a0*/  @!P0 IMAD.MOV R6, RZ, RZ, -R6 ;  /* 0x000000ffff068224 */ /* 0x000fe200078e0a06 */
[----:B------:R-:W-:Y:S04]  /*b0b0*/  STL [R1+0x1e4], R9 ;  /* 0x0001e40901007387 */ /* 0x000fe80000100800 */
[----:B------:R2:W-:Y:S04]  /*b0c0*/  STL [R1+0x1e0], R12 ;  /* 0x0001e00c01007387 */ /* 0x0005e80000100800 */
[----:B------:R0:W-:Y:S01]  /*b0d0*/  STL [R1+0x280], R6 ;  /* 0x0002800601007387 */ /* 0x0001e20000100800 */
[----:B------:R-:W-:Y:S01]  /*b0e0*/  IMAD.HI.U32 R8, R2, R10, RZ ;  /* 0x0000000a02087227 */ /* 0x000fe200078e00ff */
[----:B------:R-:W-:-:S02]  /*b0f0*/  IABS R3, R14 ;  /* 0x0000000e00037213 */ /* 0x000fc40000000000 */
[----:B------:R-:W-:Y:S02]  /*b100*/  ISETP.GE.AND P3, PT, R15, RZ, PT ;  /* 0x000000ff0f00720c */ /* 0x000fe40003f66270 */
[----:B--2---:R-:W-:Y:S01]  /*b110*/  IABS R12, R19 ;  /* 0x00000013000c7213 */ /* 0x004fe20000000000 */
[----:B------:R-:W2:Y:S04]  /*b120*/  LDL R9, [R1+0x3dc] ;  /* 0x0003dc0001097983 */ /* 0x000ea80000100800 */
[----:B------:R-:W4:Y:S01]  /*b130*/  LDL R19, [R1+0x3d8] ;  /* 0x0003d80001137983 */ /* 0x000f220000100800 */
[----:B------:R-:W-:-:S04]  /*b140*/  IMAD.MOV R8, RZ, RZ, -R8 ;  /* 0x000000ffff087224 */ /* 0x000fc800078e0a08 */
[----:B------:R-:W-:-:S05]  /*b150*/  IMAD R10, R0, R8, R10 ;  /* 0x00000008000a7224 */ /* 0x000fca00078e020a */
[----:B------:R-:W-:Y:S01]  /*b160*/  ISETP.GT.U32.AND P6, PT, R0, R10, PT ;  /* 0x0000000a0000720c */ /* 0x000fe20003fc4070 */
[----:B------:R-:W-:-:S04]  /*b170*/  IMAD.HI.U32 R8, R2, R3, RZ ;  /* 0x0000000302087227 */ /* 0x000fc800078e00ff */
[----:B------:R-:W-:-:S08]  /*b180*/  IMAD.MOV R8, RZ, RZ, -R8 ;  /* 0x000000ffff087224 */ /* 0x000fd000078e0a08 */
[----:B------:R-:W-:Y:S01]  /*b190*/  @!P6 IMAD.IADD R10, R10, 0x1, -R0 ;  /* 0x000000010a0ae824 */ /* 0x000fe200078e0a00 */
[----:B------:R-:W-:Y:S02]  /*b1a0*/  ISETP.GE.AND P6, PT, R14, RZ, PT ;  /* 0x000000ff0e00720c */ /* 0x000fe40003fc6270 */
[----:B---3--:R-:W-:Y:S02]  /*b1b0*/  IABS R14, R16 ;  /* 0x00000010000e7213 */ /* 0x008fe40000000000 */
[C---:B------:R-:W-:Y:S01]  /*b1c0*/  ISETP.GT.U32.AND P0, PT, R0.reuse, R10, PT ;  /* 0x0000000a0000720c */ /* 0x040fe20003f04070 */
[----:B------:R-:W-:Y:S02]  /*b1d0*/  IMAD R3, R0, R8, R3 ;  /* 0x0000000800037224 */ /* 0x000fe400078e0203 */
[----:B------:R-:W-:-:S04]  /*b1e0*/  IMAD.HI.U32 R8, R2, R14, RZ ;  /* 0x0000000e02087227 */ /* 0x000fc800078e00ff */
[----:B------:R-:W-:Y:S01]  /*b1f0*/  IMAD.MOV R8, RZ, RZ, -R8 ;  /* 0x000000ffff087224 */ /* 0x000fe200078e0a08 */
[----:B------:R-:W-:-:S03]  /*b200*/  IABS R15, R20 ;  /* 0x00000014000f7213 */ /* 0x000fc60000000000 */
[----:B------:R-:W-:Y:S02]  /*b210*/  IMAD R14, R0, R8, R14 ;  /* 0x00000008000e7224 */ /* 0x000fe400078e020e */
[----:B------:R-:W-:Y:S01]  /*b220*/  @!P0 IMAD.IADD R10, R10, 0x1, -R0 ;  /* 0x000000010a0a8824 */ /* 0x000fe200078e0a00 */
[----:B------:R-:W-:Y:S01]  /*b230*/  ISETP.GE.AND P0, PT, R20, RZ, PT ;  /* 0x000000ff1400720c */ /* 0x000fe20003f06270 */
[----:B------:R-:W3:Y:S01]  /*b240*/  LDL R8, [R1+0x3e8] ;  /* 0x0003e80001087983 */ /* 0x000ee20000100800 */
[----:B------:R-:W-:-:S03]  /*b250*/  ISETP.GE.AND P5, PT, R11, RZ, PT ;  /* 0x000000ff0b00720c */ /* 0x000fc60003fa6270 */
[----:B------:R-:W3:Y:S01]  /*b260*/  LDL R20, [R1+0x3ec] ;  /* 0x0003ec0001147983 */ /* 0x000ee20000100800 */
[C---:B------:R-:W-:Y:S02]  /*b270*/  ISETP.GT.U32.AND P1, PT, R0.reuse, R17, PT ;  /* 0x000000110000720c */ /* 0x040fe40003f24070 */
[----:B----4-:R-:W-:Y:S02]  /*b280*/  IABS R11, R19 ;  /* 0x00000013000b7213 */ /* 0x010fe40000000000 */
[----:B------:R-:W4:Y:S09]  /*b290*/  LDL R19, [R1+0x3f0] ;  /* 0x0003f00001137983 */ /* 0x000f320000100800 */
[----:B------:R-:W-:Y:S01]  /*b2a0*/  @!P1 IMAD.IADD R17, R17, 0x1, -R0 ;  /* 0x0000000111119824 */ /* 0x000fe200078e0a00 */
[----:B------:R-:W-:-:S13]  /*b2b0*/  ISETP.GT.U32.AND P1, PT, R0, R3, PT ;  /* 0x000000030000720c */ /* 0x000fda0003f24070 */
[----:B------:R-:W-:-:S05]  /*b2c0*/  @!P1 IMAD.IADD R3, R3, 0x1, -R0 ;  /* 0x0000000103039824 */ /* 0x000fca00078e0a00 */
[----:B------:R-:W-:Y:S01]  /*b2d0*/  ISETP.GT.U32.AND P1, PT, R0, R3, PT ;  /* 0x000000030000720c */ /* 0x000fe20003f24070 */
[----:B0-----:R-:W-:Y:S01]  /*b2e0*/  IMAD.HI.U32 R6, R2, R15, RZ ;  /* 0x0000000f02067227 */ /* 0x001fe200078e00ff */
[----:B------:R-:W-:Y:S02]  /*b2f0*/  IABS R13, R13 ;  /* 0x0000000d000d7213 */ /* 0x000fe40000000000 */
[----:B------:R-:W-:Y:S01]  /*b300*/  ISETP.GT.U32.AND P2, PT, R0, R4, PT ;  /* 0x000000040000720c */ /* 0x000fe20003f44070 */
[----:B------:R-:W-:Y:S02]  /*b310*/  IMAD.MOV R6, RZ, RZ, -R6 ;  /* 0x000000ffff067224 */ /* 0x000fe400078e0a06 */
[----:B------:R-:W-:-:S06]  /*b320*/  IMAD.HI.U32 R7, R2, R13, RZ ;  /* 0x0000000d02077227 */ /* 0x000fcc00078e00ff */
[----:B------:R-:W-:Y:S01]  /*b330*/  @!P1 IMAD.IADD R3, R3, 0x1, -R0 ;  /* 0x0000000103039824 */ /* 0x000fe200078e0a00 */
[C---:B------:R-:W-:Y:S01]  /*b340*/  ISETP.GT.U32.AND P1, PT, R0.reuse, R14, PT ;  /* 0x0000000e0000720c */ /* 0x040fe20003f24070 */
[----:B------:R-:W-:Y:S02]  /*b350*/  IMAD R15, R0, R6, R15 ;  /* 0x00000006000f7224 */ /* 0x000fe400078e020f */
[----:B------:R-:W-:-:S04]  /*b360*/  IMAD.HI.U32 R6, R2, R12, RZ ;  /* 0x0000000c02067227 */ /* 0x000fc800078e00ff */
[----:B------:R-:W-:Y:S02]  /*b370*/  IMAD.MOV R7, RZ, RZ, -R7 ;  /* 0x000000ffff077224 */ /* 0x000fe400078e0a07 */
[----:B------:R-:W-:Y:S02]  /*b380*/  IMAD.MOV R6, RZ, RZ, -R6 ;  /* 0x000000ffff067224 */ /* 0x000fe400078e0a06 */
[----:B------:R-:W-:Y:S02]  /*b390*/  IMAD R13, R0, R7, R13 ;  /* 0x00000007000d7224 */ /* 0x000fe400078e020d */
[----:B------:R-:W-:Y:S02]  /*b3a0*/  @!P2 IMAD.IADD R4, R4, 0x1, -R0 ;  /* 0x000000010404a824 */ /* 0x000fe400078e0a00 */
[----:B------:R-:W-:Y:S01]  /*b3b0*/  IMAD.HI.U32 R7, R2, R11, RZ ;  /* 0x0000000b02077227 */ /* 0x000fe200078e00ff */
[----:B--2---:R-:W-:-:S03]  /*b3c0*/  IABS R9, R9 ;  /* 0x0000000900097213 */ /* 0x004fc60000000000 */
[----:B------:R-:W-:Y:S01]  /*b3d0*/  IMAD R12, R0, R6, R12 ;  /* 0x00000006000c7224 */ /* 0x000fe200078e020c */
[----:B---3--:R-:W-:Y:S01]  /*b3e0*/  IABS R6, R8 ;  /* 0x0000000800067213 */ /* 0x008fe20000000000 */
[----:B------:R-:W-:Y:S01]  /*b3f0*/  @!P1 IMAD.IADD R14, R14, 0x1, -R0 ;  /* 0x000000010e0e9824 */ /* 0x000fe200078e0a00 */
[----:B------:R-:W-:Y:S01]  /*b400*/  ISETP.GT.U32.AND P2, PT, R0, R4, PT ;  /* 0x000000040000720c */ /* 0x000fe20003f44070 */
[----:B------:R-:W-:Y:S01]  /*b410*/  IMAD.MOV R7, RZ, RZ, -R7 ;  /* 0x000000ffff077224 */ /* 0x000fe200078e0a07 */
[----:B------:R-:W-:Y:S01]  /*b420*/  IABS R8, R20 ;  /* 0x0000001400087213 */ /* 0x000fe20000000000 */
[----:B------:R-:W-:Y:S01]  /*b430*/  IMAD.HI.U32 R20, R2, R9, RZ ;  /* 0x0000000902147227 */ /* 0x000fe200078e00ff */
[----:B------:R0:W-:Y:S03]  /*b440*/  STL [R1+0x1360], R14 ;  /* 0x0013600e01007387 */ /* 0x0001e60000100800 */
[----:B------:R-:W-:-:S02]  /*b450*/  IMAD R11, R0, R7, R11 ;  /* 0x00000007000b7224 */ /* 0x000fc400078e020b */
[----:B------:R-:W-:Y:S02]  /*b460*/  IMAD.MOV R20, RZ, RZ, -R20 ;  /* 0x000000ffff147224 */ /* 0x000fe400078e0a14 */
[----:B0-----:R-:W-:Y:S02]  /*b470*/  IMAD.MOV.U32 R14, RZ, RZ, R18 ;  /* 0x000000ffff0e7224 */ /* 0x001fe400078e0012 */
[----:B------:R-:W-:-:S04]  /*b480*/  IMAD.HI.U32 R18, R2, R8, RZ ;  /* 0x0000000802127227 */ /* 0x000fc800078e00ff */
[----:B------:R-:W-:Y:S02]  /*b490*/  IMAD.MOV R18, RZ, RZ, -R18 ;  /* 0x000000ffff127224 */ /* 0x000fe400078e0a12 */
[----:B------:R-:W-:Y:S02]  /*b4a0*/  @!P4 IMAD.MOV R17, RZ, RZ, -R17 ;  /* 0x000000ffff11c224 */ /* 0x000fe400078e0a11 */
[----:B------:R-:W-:Y:S02]  /*b4b0*/  @!P2 IMAD.IADD R4, R4, 0x1, -R0 ;  /* 0x000000010404a824 */ /* 0x000fe400078e0a00 */
[C---:B------:R-:W-:Y:S02]  /*b4c0*/  IMAD R9, R0.reuse, R20, R9 ;  /* 0x0000001400097224 */ /* 0x040fe400078e0209 */
[----:B------:R-:W-:Y:S01]  /*b4d0*/  IMAD R8, R0, R18, R8 ;  /* 0x0000001200087224 */ /* 0x000fe200078e0208 */
[----:B------:R-:W2:Y:S01]  /*b4e0*/  LDL.LU R20, [R1+0x564] ;  /* 0x0005640001147983 */ /* 0x000ea20000300800 */
[----:B------:R-:W-:-:S02]  /*b4f0*/  IMAD.MOV.U32 R18, RZ, RZ, R14 ;  /* 0x000000ffff127224 */ /* 0x000fc400078e000e */
[----:B------:R-:W-:-:S04]  /*b500*/  IMAD.MOV.U32 R14, RZ, RZ, R10 ;  /* 0x000000ffff0e7224 */ /* 0x000fc800078e000a */
[----:B------:R-:W-:Y:S02]  /*b510*/  @!P5 IMAD.MOV R14, RZ, RZ, -R14 ;  /* 0x000000ffff0ed224 */ /* 0x000fe400078e0a0e */
[----:B------:R-:W-:Y:S01]  /*b520*/  IMAD.MOV.U32 R10, RZ, RZ, R3 ;  /* 0x000000ffff0a7224 */ /* 0x000fe200078e0003 */
[----:B----4-:R-:W-:Y:S01]  /*b530*/  IABS R7, R19 ;  /* 0x0000001300077213 */ /* 0x010fe20000000000 */
[----:B------:R-:W-:-:S04]  /*b540*/  IMAD.HI.U32 R19, R2, R6, RZ ;  /* 0x0000000602137227 */ /* 0x000fc800078e00ff */
[----:B------:R-:W-:-:S04]  /*b550*/  IMAD.MOV R19, RZ, RZ, -R19 ;  /* 0x000000ffff137224 */ /* 0x000fc800078e0a13 */
[----:B------:R-:W-:Y:S02]  /*b560*/  IMAD R6, R0, R19, R6 ;  /* 0x0000001300067224 */ /* 0x000fe400078e0206 */
[----:B------:R-:W3:Y:S04]  /*b570*/  LDL.LU R19, [R1+0x538] ;  /* 0x0005380001137983 */ /* 0x000ee80000300800 */
[----:B------:R0:W-:Y:S04]  /*b580*/  STL [R1+0x1c8], R17 ;  /* 0x0001c81101007387 */ /* 0x0001e80000100800 */
[----:B------:R-:W4:Y:S01]  /*b590*/  LDL R3, [R1+0x3f8] ;  /* 0x0003f80001037983 */ /* 0x000f220000100800 */
[----:B0-----:R-:W-:-:S03]  /*b5a0*/  IMAD.MOV.U32 R17, RZ, RZ, R4 ;  /* 0x000000ffff117224 */ /* 0x001fc600078e0004 */
[----:B------:R-:W2:Y:S01]  /*b5b0*/  LDL R4, [R1+0x3f4] ;  /* 0x0003f40001047983 */ /* 0x000ea20000100800 */
[----:B------:R-:W-:-:S03]  /*b5c0*/  @!P3 IMAD.MOV R17, RZ, RZ, -R17 ;  /* 0x000000ffff11b224 */ /* 0x000fc600078e0a11 */
[----:B------:R0:W-:Y:S04]  /*b5d0*/  STL [R1+0x170], R14 ;  /* 0x0001700e01007387 */ /* 0x0001e80000100800 */
[----:B0-----:R-:W3:Y:S04]  /*b5e0*/  LDL.LU R14, [R1+0x1360] ;  /* 0x00136000010e7983 */ /* 0x001ee80000300800 */
[----:B------:R0:W-:Y:S04]  /*b5f0*/  STL [R1+0x16c], R17 ;  /* 0x00016c1101007387 */ /* 0x0001e80000100800 */
[----:B0-----:R-:W4:Y:S01]  /*b600*/  LDL.LU R17, [R1+0x404] ;  /* 0x0004040001117983 */ /* 0x001f220000300800 */
[----:B------:R-:W-:Y:S01]  /*b610*/  @!P6 IMAD.MOV R10, RZ, RZ, -R10 ;  /* 0x000000ffff0ae224 */ /* 0x000fe200078e0a0a */
[----:B------:R-:W-:-:S13]  /*b620*/  ISETP.GT.U32.AND P1, PT, R0, R12, PT ;  /* 0x0000000c0000720c */ /* 0x000fda0003f24070 */
[----:B------:R-:W-:Y:S01]  /*b630*/  @!P1 IMAD.IADD R12, R12, 0x1, -R0 ;  /* 0x000000010c0c9824 */ /* 0x000fe200078e0a00 */
[----:B----4-:R-:W-:Y:S04]  /*b640*/  STL [R1+0x1358], R17 ;  /* 0x0013581101007387 */ /* 0x010fe80000100800 */
[----:B------:R0:W-:Y:S04]  /*b650*/  STL [R1+0x168], R10 ;  /* 0x0001680a01007387 */ /* 0x0001e80000100800 */
[----:B0-----:R-:W4:Y:S01]  /*b660*/  LDL.LU R10, [R1+0x3cc] ;  /* 0x0003cc00010a7983 */ /* 0x001f220000300800 */
[----:B------:R-:W-:-:S02]  /*b670*/  ISETP.GT.U32.AND P5, PT, R0, R12, PT ;  /* 0x0000000c0000720c */ /* 0x000fc40003fa4070 */
[----:B------:R-:W-:Y:S01]  /*b680*/  ISETP.GE.AND P1, PT, R16, RZ, PT ;  /* 0x000000ff1000720c */ /* 0x000fe20003f26270 */
[----:B------:R-:W-:Y:S01]  /*b690*/  IMAD.HI.U32 R16, R2, R7, RZ ;  /* 0x0000000702107227 */ /* 0x000fe200078e00ff */
[----:B--2---:R-:W-:Y:S02]  /*b6a0*/  IABS R4, R4 ;  /* 0x0000000400047213 */ /* 0x004fe40000000000 */
[----:B------:R-:W-:Y:S01]  /*b6b0*/  IABS R3, R3 ;  /* 0x0000000300037213 */ /* 0x000fe20000000000 */
[----:B------:R-:W-:Y:S01]  /*b6c0*/  IMAD.MOV R16, RZ, RZ, -R16 ;  /* 0x000000ffff107224 */ /* 0x000fe200078e0a10 */
[----:B------:R0:W-:Y:S03]  /*b6d0*/  STL [R1+0x135c], R5 ;  /* 0x00135c0501007387 */ /* 0x0001e60000100800 */
[----:B------:R-:W-:Y:S02]  /*b6e0*/  IMAD R7, R0, R16, R7 ;  /* 0x0000001000077224 */ /* 0x000fe400078e0207 */
[----:B------:R-:W-:-:S02]  /*b6f0*/  @!P5 IMAD.IADD R12, R12, 0x1, -R0 ;  /* 0x000000010c0cd824 */ /* 0x000fc400078e0a00 */
[----:B------:R-:W-:Y:S01]  /*b700*/  IMAD.HI.U32 R16, R2, R4, RZ ;  /* 0x0000000402107227 */ /* 0x000fe200078e00ff */
[----:B0-----:R-:W2:Y:S04]  /*b710*/  LDL.LU R5, [R1+0x3d0] ;  /* 0x0003d00001057983 */ /* 0x001ea80000300800 */
[----:B------:R-:W2:Y:S04]  /*b720*/  LDL.LU R17, [R1+0x3d8] ;  /* 0x0003d80001117983 */ /* 0x000ea80000300800 */
[----:B------:R0:W-:Y:S01]  /*b730*/  STL [R1+0x1350], R2 ;  /* 0x0013500201007387 */ /* 0x0001e20000100800 */
[----:B------:R-:W-:-:S13]  /*b740*/  ISETP.GT.U32.AND P2, PT, R0, R15, PT ;  /* 0x0000000f0000720c */ /* 0x000fda0003f44070 */
[--C-:B------:R-:W-:Y:S01]  /*b750*/  @!P2 IMAD.IADD R15, R15, 0x1, -R0.reuse ;  /* 0x000000010f0fa824 */ /* 0x100fe200078e0a00 */
[----:B------:R-:W-:Y:S02]  /*b760*/  ISETP.GT.U32.AND P2, PT, R0, R13, PT ;  /* 0x0000000d0000720c */ /* 0x000fe40003f44070 */
[----:B----4-:R-:W-:Y:S01]  /*b770*/  ISETP.GE.AND P5, PT, R10, RZ, PT ;  /* 0x000000ff0a00720c */ /* 0x010fe20003fa6270 */
[----:B------:R-:W-:Y:S02]  /*b780*/  IMAD.HI.U32 R10, R2, R3, RZ ;  /* 0x00000003020a7227 */ /* 0x000fe400078e00ff */
[----:B0-----:R-:W4:Y:S08]  /*b790*/  LDL.LU R2, [R1+0x3dc] ;  /* 0x0003dc0001027983 */ /* 0x001f300000300800 */
[----:B------:R-:W-:Y:S01]  /*b7a0*/  @!P2 IMAD.IADD R13, R13, 0x1, -R0 ;  /* 0x000000010d0da824 */ /* 0x000fe200078e0a00 */
[----:B------:R-:W-:-:S02]  /*b7b0*/  ISETP.GT.U32.AND P2, PT, R0, R11, PT ;  /* 0x0000000b0000720c */ /* 0x000fc40003f44070 */
[C---:B---3--:R-:W-:Y:S02]  /*b7c0*/  ISETP.GT.U32.AND P4, PT, R0.reuse, R14, PT ;  /* 0x0000000e0000720c */ /* 0x048fe40003f84070 */
[----:B------:R-:W-:-:S09]  /*b7d0*/  ISETP.GT.U32.AND P3, PT, R0, R13, PT ;  /* 0x0000000d0000720c */ /* 0x000fd20003f64070 */
[--C-:B------:R-:W-:Y:S01]  /*b7e0*/  @!P2 IMAD.IADD R11, R11, 0x1, -R0.reuse ;  /* 0x000000010b0ba824 */ /* 0x100fe200078e0a00 */
[----:B------:R-:W-:Y:S01]  /*b7f0*/  ISETP.GT.U32.AND P2, PT, R0, R15, PT ;  /* 0x0000000f0000720c */ /* 0x000fe20003f44070 */
[--C-:B------:R-:W-:Y:S02]  /*b800*/  @!P4 IMAD.IADD R14, R14, 0x1, -R0.reuse ;  /* 0x000000010e0ec824 */ /* 0x100fe400078e0a00 */
[----:B------:R-:W-:Y:S01]  /*b810*/  @!P3 IMAD.IADD R13, R13, 0x1, -R0 ;  /* 0x000000010d0db824 */ /* 0x000fe200078e0a00 */
[C---:B------:R-:W-:Y:S02]  /*b820*/  ISETP.GT.U32.AND P3, PT, R0.reuse, R8, PT ;  /* 0x000000080000720c */ /* 0x040fe40003f64070 */
[----:B------:R-:W-:-:S07]  /*b830*/  ISETP.GT.U32.AND P4, PT, R0, R6, PT ;  /* 0x000000060000720c */ /* 0x000fce0003f84070 */
[----:B------:R-:W-:Y:S01]  /*b840*/  @!P2 IMAD.IADD R15, R15, 0x1, -R0 ;  /* 0x000000010f0fa824 */ /* 0x000fe200078e0a00 */
[C---:B------:R-:W-:Y:S02]  /*b850*/  ISETP.GT.U32.AND P2, PT, R0.reuse, R9, PT ;  /* 0x000000090000720c */ /* 0x040fe40003f44070 */
[----:B------:R-:W-:Y:S01]  /*b860*/  ISETP.GT.U32.AND P6, PT, R0, R11, PT ;  /* 0x0000000b0000720c */ /* 0x000fe20003fc4070 */
[----:B------:R-:W-:Y:S02]  /*b870*/  IMAD.MOV R16, RZ, RZ, -R16 ;  /* 0x000000ffff107224 */ /* 0x000fe400078e0a10 */
[----:B------:R-:W-:Y:S02]  /*b880*/  @!P3 IMAD.IADD R8, R8, 0x1, -R0 ;  /* 0x000000010808b824 */ /* 0x000fe400078e0a00 */
[----:B------:R-:W-:Y:S02]  /*b890*/  IMAD R4, R0, R16, R4 ;  /* 0x0000001000047224 */ /* 0x000fe400078e0204 */
[----:B------:R-:W-:Y:S01]  /*b8a0*/  @!P4 IMAD.IADD R6, R6, 0x1, -R0 ;  /* 0x000000010606c824 */ /* 0x000fe200078e0a00 */
[----:B--2---:R-:W-:-:S03]  /*b8b0*/  ISETP.GE.AND P4, PT, R17, RZ, PT ;  /* 0x000000ff1100720c */ /* 0x004fc60003f86270 */
[----:B------:R-:W-:Y:S01]  /*b8c0*/  @!P2 IMAD.IADD R9, R9, 0x1, -R0 ;  /* 0x000000010909a824 */ /* 0x000fe200078e0a00 */
[----:B------:R-:W-:Y:S01]  /*b8d0*/  ISETP.GE.AND P2, PT, R5, RZ, PT ;  /* 0x000000ff0500720c */ /* 0x000fe20003f46270 */
[----:B------:R-:W-:Y:S01]  /*b8e0*/  @!P0 IMAD.MOV R15, RZ, RZ, -R15 ;  /* 0x000000ffff0f8224 */ /* 0x000fe200078e0a0f */
[----:B------:R-:W2:Y:S01]  /*b8f0*/  LDL.LU R5, [R1+0x135c] ;  /* 0x00135c0001057983 */ /* 0x000ea20000300800 */
[----:B------:R-:W-:-:S03]  /*b900*/  @!P1 IMAD.MOV R14, RZ, RZ, -R14 ;  /* 0x000000ffff0e9224 */ /* 0x000fc600078e0a0e */
[----:B------:R-:W3:Y:S01]  /*b910*/  LDL.LU R17, [R1+0x1358] ;  /* 0x0013580001117983 */ /* 0x000ee20000300800 */
[----:B------:R-:W-:-:S03]  /*b920*/  @!P6 IMAD.IADD R11, R11, 0x1, -R0 ;  /* 0x000000010b0be824 */ /* 0x000fc600078e0a00 */
[----:B------:R0:W-:Y:S02]  /*b930*/  STL [R1+0x1354], R4 ;  /* 0x0013540401007387 */ /* 0x0001e40000100800 */
[----:B0-----:R-:W-:-:S04]  /*b940*/  IMAD.MOV.U32 R4, RZ, RZ, R12 ;  /* 0x000000ffff047224 */ /* 0x001fc800078e000c */
[----:B------:R-:W-:Y:S01]  /*b950*/  @!P2 IMAD.MOV R4, RZ, RZ, -R4 ;  /* 0x000000ffff04a224 */ /* 0x000fe200078e0a04 */
[----:B----4-:R-:W-:Y:S01]  /*b960*/  ISETP.GE.AND P3, PT, R2, RZ, PT ;  /* 0x000000ff0200720c */ /* 0x010fe20003f66270 */
[----:B------:R-:W-:Y:S02]  /*b970*/  IMAD.MOV.U32 R2, RZ, RZ, R13 ;  /* 0x000000ffff027224 */ /* 0x000fe400078e000d */
[----:B------:R-:W4:Y:S02]  /*b980*/  LDL.LU R13, [R1+0x408] ;  /* 0x00040800010d7983 */ /* 0x000f240000300800 */
[----:B------:R-:W-:Y:S02]  /*b990*/  @!P5 IMAD.MOV R2, RZ, RZ, -R2 ;  /* 0x000000ffff02d224 */ /* 0x000fe400078e0a02 */
[----:B------:R-:W-:Y:S04]  /*b9a0*/  STL [R1+0xfc], R15 ;  /* 0x0000fc0f01007387 */ /* 0x000fe80000100800 */
[----:B------:R0:W-:Y:S04]  /*b9b0*/  STL [R1+0xdc], R14 ;  /* 0x0000dc0e01007387 */ /* 0x0001e80000100800 */
[----:B0-----:R-:W2:Y:S04]  /*b9c0*/  LDL R14, [R1+0x3f0] ;  /* 0x0003f000010e7983 */ /* 0x001ea80000100800 */
[----:B------:R0:W-:Y:S04]  /*b9d0*/  STL [R1+0xa0], R2 ;  /* 0x0000a00201007387 */ /* 0x0001e80000100800 */
[----:B------:R-:W4:Y:S04]  /*b9e0*/  LDL R15, [R1+0x3f4] ;  /* 0x0003f400010f7983 */ /* 0x000f280000100800 */
[----:B------:R-:W4:Y:S01]  /*b9f0*/  LDL.LU R16, [R1+0x3f8] ;  /* 0x0003f80001107983 */ /* 0x000f220000300800 */
[----:B0-----:R-:W-:-:S03]  /*ba00*/  IMAD.MOV.U32 R2, RZ, RZ, R11 ;  /* 0x000000ffff027224 */ /* 0x001fc600078e000b */
[----:B------:R-:W4:Y:S01]  /*ba10*/  LDL.LU R12, [R1+0x3e8] ;  /* 0x0003e800010c7983 */ /* 0x000f220000300800 */
[----:B------:R-:W-:-:S03]  /*ba20*/  @!P4 IMAD.MOV R2, RZ, RZ, -R2 ;  /* 0x000000ffff02c224 */ /* 0x000fc600078e0a02 */
[----:B------:R-:W4:Y:S04]  /*ba30*/  LDL.LU R11, [R1+0x3ec] ;  /* 0x0003ec00010b7983 */ /* 0x000f280000300800 */
[----:B------:R0:W-:Y:S04]  /*ba40*/  STL [R1+0x4c], R4 ;  /* 0x00004c0401007387 */ /* 0x0001e80000100800 */
[----:B0-----:R-:W4:Y:S04]  /*ba50*/  LDL.LU R4, [R1+0x1354] ;  /* 0x0013540001047983 */ /* 0x001f280000300800 */
[----:B------:R0:W-:Y:S04]  /*ba60*/  STL [R1+0x48], R2 ;  /* 0x0000480201007387 */ /* 0x0001e80000100800 */
[----:B0-----:R-:W4:Y:S01]  /*ba70*/  LDL.LU R2, [R1+0x1350] ;  /* 0x0013500001027983 */ /* 0x001f220000300800 */
[C---:B------:R-:W-:Y:S01]  /*ba80*/  ISETP.GT.U32.AND P6, PT, R0.reuse, R7, PT ;  /* 0x000000070000720c */ /* 0x040fe20003fc4070 */
[----:B------:R-:W-:Y:S01]  /*ba90*/  IMAD.MOV R10, RZ, RZ, -R10 ;  /* 0x000000ffff0a7224 */ /* 0x000fe200078e0a0a */
[----:B------:R-:W-:-:S02]  /*baa0*/  ISETP.GT.U32.AND P1, PT, R0, R6, PT ;  /* 0x000000060000720c */ /* 0x000fc40003f24070 */
[C---:B------:R-:W-:Y:S01]  /*bab0*/  ISETP.GT.U32.AND P0, PT, R0.reuse, R9, PT ;  /* 0x000000090000720c */ /* 0x040fe20003f04070 */
[C---:B------:R-:W-:Y:S01]  /*bac0*/  IMAD R3, R0.reuse, R10, R3 ;  /* 0x0000000a00037224 */ /* 0x040fe200078e0203 */
[----:B---3--:R-:W-:Y:S02]  /*bad0*/  IABS R10, R17 ;  /* 0x00000011000a7213 */ /* 0x008fe40000000000 */
[----:B------:R-:W-:-:S05]  /*bae0*/  ISETP.GT.U32.AND P5, PT, R0, R8, PT ;  /* 0x000000080000720c */ /* 0x000fca0003fa4070 */
[--C-:B------:R-:W-:Y:S02]  /*baf0*/  @!P6 IMAD.IADD R7, R7, 0x1, -R0.reuse ;  /* 0x000000010707e824 */ /* 0x100fe400078e0a00 */
[----:B------:R-:W-:-:S03]  /*bb00*/  @!P1 IMAD.IADD R6, R6, 0x1, -R0 ;  /* 0x0000000106069824 */ /* 0x000fc600078e0a00 */
[----:B------:R-:W-:Y:S01]  /*bb10*/  ISETP.GT.U32.AND P6, PT, R0, R7, PT ;  /* 0x000000070000720c */ /* 0x000fe20003fc4070 */
[--C-:B------:R-:W-:Y:S02]  /*bb20*/  @!P0 IMAD.IADD R9, R9, 0x1, -R0.reuse ;  /* 0x0000000109098824 */ /* 0x100fe400078e0a00 */
[----:B------:R-:W-:Y:S02]  /*bb30*/  @!P5 IMAD.IADD R8, R8, 0x1, -R0 ;  /* 0x000000010808d824 */ /* 0x000fe400078e0a00 */
[----:B------:R-:W-:-:S08]  /*bb40*/  @!P3 IMAD.MOV R9, RZ, RZ, -R9 ;  /* 0x000000ffff09b224 */ /* 0x000fd000078e0a09 */
[----:B------:R-:W-:Y:S01]  /*bb50*/  @!P6 IMAD.IADD R7, R7, 0x1, -R0 ;  /* 0x000000010707e824 */ /* 0x000fe200078e0a00 */
[----:B--2---:R-:W-:Y:S02]  /*bb60*/  ISETP.GE.AND P5, PT, R14, RZ, PT ;  /* 0x000000ff0e00720c */ /* 0x004fe40003fa6270 */
[----:B------:R-:W2:Y:S01]  /*bb70*/  LDL.LU R14, [R1+0x444] ;  /* 0x00044400010e7983 */ /* 0x000ea20000300800 */
[----:B----4-:R-:W-:Y:S02]  /*bb80*/  ISETP.GE.AND P4, PT, R12, RZ, PT ;  /* 0x000000ff0c00720c */ /* 0x010fe40003f86270 */
[----:B------:R-:W-:Y:S02]  /*bb90*/  ISETP.GE.AND P1, PT, R11, RZ, PT ;  /* 0x000000ff0b00720c */ /* 0x000fe40003f26270 */
[----:B------:R-:W-:Y:S01]  /*bba0*/  ISETP.GT.U32.AND P2, PT, R0, R4, PT ;  /* 0x000000040000720c */ /* 0x000fe20003f44070 */
[----:B------:R-:W-:-:S04]  /*bbb0*/  IMAD.HI.U32 R12, R2, R10, RZ ;  /* 0x0000000a020c7227 */ /* 0x000fc800078e00ff */
[----:B------:R-:W-:-:S04]  /*bbc0*/  IMAD.MOV R12, RZ, RZ, -R12 ;  /* 0x000000ffff0c7224 */ /* 0x000fc800078e0a0c */
[----:B------:R-:W-:Y:S02]  /*bbd0*/  IMAD R10, R0, R12, R10 ;  /* 0x0000000c000a7224 */ /* 0x000fe400078e020a */
[----:B------:R-:W-:Y:S01]  /*bbe0*/  IMAD.MOV.U32 R12, RZ, RZ, R6 ;  /* 0x000000ffff0c7224 */ /* 0x000fe200078e0006 */
[----:B------:R-:W-:Y:S01]  /*bbf0*/  ISETP.GE.AND P6, PT, R15, RZ, PT ;  /* 0x000000ff0f00720c */ /* 0x000fe20003fc6270 */
[----:B------:R-:W-:Y:S02]  /*bc00*/  @!P2 IMAD.IADD R4, R4, 0x1, -R0 ;  /* 0x000000010404a824 */ /* 0x000fe400078e0a00 */
[----:B------:R-:W-:Y:S01]  /*bc10*/  @!P4 IMAD.MOV R12, RZ, RZ, -R12 ;  /* 0x000000ffff0cc224 */ /* 0x000fe200078e0a0c */
[----:B------:R-:W-:Y:S01]  /*bc20*/  ISETP.GE.AND P2, PT, R16, RZ, PT ;  /* 0x000000ff1000720c */ /* 0x000fe20003f46270 */
[----:B------:R-:W3:Y:S01]  /*bc30*/  LDL.LU R15, [R1+0x44c] ;  /* 0x00044c00010f7983 */ /* 0x000ee20000300800 */
[----:B------:R-:W-:Y:S01]  /*bc40*/  @!P1 IMAD.MOV R8, RZ, RZ, -R8 ;  /* 0x000000ffff089224 */ /* 0x000fe200078e0a08 */
[----:B------:R-:W-:-:S02]  /*bc50*/  ISETP.GE.AND P1, PT, R17, RZ, PT ;  /* 0x000000ff1100720c */ /* 0x000fc40003f26270 */
[----:B------:R-:W4:Y:S04]  /*bc60*/  LDL.LU R16, [R1+0x448] ;  /* 0x0004480001107983 */ /* 0x000f280000300800 */
[----:B------:R-:W-:Y:S04]  /*bc70*/  STL [R1+0x44], R9 ;  /* 0x0000440901007387 */ /* 0x000fe80000100800 */
[----:B------:R-:W-:Y:S04]  /*bc80*/  STL [R1+0x210], R12 ;  /* 0x0002100c01007387 */ /* 0x000fe80000100800 */
[----:B------:R-:W3:Y:S01]  /*bc90*/  LDL.LU R17, [R1+0x450] ;  /* 0x0004500001117983 */ /* 0x000ee20000300800 */
[----:B------:R-:W-:-:S13]  /*bca0*/  ISETP.GT.U32.AND P0, PT, R0, R3, PT ;  /* 0x000000030000720c */ /* 0x000fda0003f04070 */
[----:B------:R-:W-:Y:S01]  /*bcb0*/  @!P0 IMAD.IADD R3, R3, 0x1, -R0 ;  /* 0x0000000103038824 */ /* 0x000fe200078e0a00 */
[----:B------:R-:W-:-:S04]  /*bcc0*/  ISETP.GT.U32.AND P0, PT, R0, R4, PT ;  /* 0x000000040000720c */ /* 0x000fc80003f04070 */
[----:B------:R-:W-:Y:S01]  /*bcd0*/  ISETP.GT.U32.AND P4, PT, R0, R3, PT ;  /* 0x000000030000720c */ /* 0x000fe20003f84070 */
[----:B------:R-:W-:Y:S01]  /*bce0*/  @!P5 IMAD.MOV R7, RZ, RZ, -R7 ;  /* 0x000000ffff07d224 */ /* 0x000fe200078e0a07 */
[----:B------:R-:W-:Y:S04]  /*bcf0*/  STL [R1+0x214], R8 ;  /* 0x0002140801007387 */ /* 0x000fe80000100800 */
[----:B------:R0:W-:Y:S03]  /*bd00*/  STL [R1+0x220], R7 ;  /* 0x0002200701007387 */ /* 0x0001e60000100800 */
[----:B------:R-:W-:-:S04]  /*bd10*/  @!P0 IMAD.IADD R4, R4, 0x1, -R0 ;  /* 0x0000000104048824 */ /* 0x000fc800078e0a00 */
[----:B------:R-:W-:Y:S02]  /*bd20*/  @!P4 IMAD.IADD R3, R3, 0x1, -R0 ;  /* 0x000000010303c824 */ /* 0x000fe400078e0a00 */
[----:B0-----:R-:W-:Y:S02]  /*bd30*/  IMAD.MOV.U32 R7, RZ, RZ, R4 ;  /* 0x000000ffff077224 */ /* 0x001fe400078e0004 */
[----:B------:R-:W-:Y:S02]  /*bd40*/  IMAD.MOV.U32 R12, RZ, RZ, R3 ;  /* 0x000000ffff0c7224 */ /* 0x000fe400078e0003 */
[----:B------:R-:W-:Y:S02]  /*bd50*/  @!P6 IMAD.MOV R7, RZ, RZ, -R7 ;  /* 0x000000ffff07e224 */ /* 0x000fe400078e0a07 */
[----:B------:R-:W-:Y:S01]  /*bd60*/  @!P2 IMAD.MOV R12, RZ, RZ, -R12 ;  /* 0x000000ffff0ca224 */ /* 0x000fe200078e0a0c */
[----:B--2---:R-:W-:Y:S02]  /*bd70*/  IABS R9, R14 ;  /* 0x0000000e00097213 */ /* 0x004fe40000000000 */
[----:B------:R-:W-:-:S02]  /*bd80*/  ISETP.GE.AND P0, PT, R14, RZ, PT ;  /* 0x000000ff0e00720c */ /* 0x000fc40003f06270 */
[----:B------:R-:W2:Y:S04]  /*bd90*/  LDL R14, [R1+0x458] ;  /* 0x00045800010e7983 */ /* 0x000ea80000100800 */
[----:B------:R-:W-:Y:S04]  /*bda0*/  STL [R1+0x21c], R7 ;  /* 0x00021c0701007387 */ /* 0x000fe80000100800 */
[----:B------:R0:W-:Y:S04]  /*bdb0*/  STL [R1+0x218], R12 ;  /* 0x0002180c01007387 */ /* 0x0001e80000100800 */
[----:B0-----:R-:W2:Y:S01]  /*bdc0*/  LDL R12, [R1+0x464] ;  /* 0x00046400010c7983 */ /* 0x001ea20000100800 */
[----:B---3--:R-:W-:-:S02]  /*bdd0*/  IABS R7, R17 ;  /* 0x0000001100077213 */ /* 0x008fc40000000000 */
[----:B------:R-:W-:Y:S02]  /*bde0*/  ISETP.GE.AND P2, PT, R17, RZ, PT ;  /* 0x000000ff1100720c */ /* 0x000fe40003f46270 */
[----:B------:R-:W3:Y:S01]  /*bdf0*/  LDL.LU R17, [R1+0x470] ;  /* 0x0004700001117983 */ /* 0x000ee20000300800 */
[----:B----4-:R-:W-:Y:S02]  /*be00*/  ISETP.GE.AND P4, PT, R16, RZ, PT ;  /* 0x000000ff1000720c */ /* 0x010fe40003f86270 */
[----:B------:R-:W-:Y:S02]  /*be10*/  IABS R8, R16 ;  /* 0x0000001000087213 */ /* 0x000fe40000000000 */
[----:B------:R-:W-:Y:S02]  /*be20*/  IABS R11, R13 ;  /* 0x0000000d000b7213 */ /* 0x000fe40000000000 */
[----:B------:R-:W-:-:S03]  /*be30*/  ISETP.GT.U32.AND P3, PT, R0, R10, PT ;  /* 0x0000000a0000720c */ /* 0x000fc60003f64070 */
[----:B------:R-:W-:-:S04]  /*be40*/  IMAD.HI.U32 R6, R2, R11, RZ ;  /* 0x0000000b02067227 */ /* 0x000fc800078e00ff */
[----:B------:R-:W-:-:S04]  /*be50*/  IMAD.MOV R6, RZ, RZ, -R6 ;  /* 0x000000ffff067224 */ /* 0x000fc800078e0a06 */
[----:B------:R-:W-:Y:S02]  /*be60*/  IMAD R11, R0, R6, R11 ;  /* 0x00000006000b7224 */ /* 0x000fe400078e020b */
[----:B------:R-:W-:-:S03]  /*be70*/  @!P3 IMAD.IADD R10, R10, 0x1, -R0 ;  /* 0x000000010a0ab824 */ /* 0x000fc600078e0a00 */
[----:B------:R-:W-:Y:S01]  /*be80*/  ISETP.GT.U32.AND P3, PT, R0, R11, PT ;  /* 0x0000000b0000720c */ /* 0x000fe20003f64070 */
[----:B------:R-:W-:Y:S01]  /*be90*/  IMAD.HI.U32 R4, R2, R9, RZ ;  /* 0x0000000902047227 */ /* 0x000fe200078e00ff */
[----:B------:R-:W-:Y:S01]  /*bea0*/  ISETP.GT.U32.AND P6, PT, R0, R10, PT ;  /* 0x0000000a0000720c */ /* 0x000fe20003fc4070 */
[----:B---3--:R0:W-:Y:S04]  /*beb0*/  STL [R1+0x134c], R17 ;  /* 0x00134c1101007387 */ /* 0x0081e80000100800 */
[----:B------:R-:W3:Y:S06]  /*bec0*/  LDL.LU R16, [R1+0x488] ;  /* 0x0004880001107983 */ /* 0x000eec0000300800 */
[----:B------:R-:W-:Y:S01]  /*bed0*/  @!P3 IMAD.IADD R11, R11, 0x1, -R0 ;  /* 0x000000010b0bb824 */ /* 0x000fe200078e0a00 */
[----:B------:R-:W-:Y:S01]  /*bee0*/  IABS R6, R15 ;  /* 0x0000000f00067213 */ /* 0x000fe20000000000 */
[----:B------:R-:W-:-:S03]  /*bef0*/  IMAD.MOV R3, RZ, RZ, -R4 ;  /* 0x000000ffff037224 */ /* 0x000fc600078e0a04 */
[----:B------:R-:W-:Y:S01]  /*bf00*/  ISETP.GT.U32.AND P3, PT, R0, R11, PT ;  /* 0x0000000b0000720c */ /* 0x000fe20003f64070 */
[----:B------:R-:W-:Y:S01]  /*bf10*/  IMAD.HI.U32 R4, R2, R8, RZ ;  /* 0x0000000802047227 */ /* 0x000fe200078e00ff */
[----:B------:R-:W-:-:S03]  /*bf20*/  ISETP.GE.AND P5, PT, R13, RZ, PT ;  /* 0x000000ff0d00720c */ /* 0x000fc60003fa6270 */
[----:B------:R-:W-:Y:S01]  /*bf30*/  IMAD R9, R0, R3, R9 ;  /* 0x0000000300097224 */ /* 0x000fe200078e0209 */
[----:B--2---:R-:W-:Y:S01]  /*bf40*/  IABS R3, R14 ;  /* 0x0000000e00037213 */ /* 0x004fe20000000000 */
[----:B------:R-:W-:Y:S02]  /*bf50*/  IMAD.MOV R4, RZ, RZ, -R4 ;  /* 0x000000ffff047224 */ /* 0x000fe400078e0a04 */
[----:B------:R-:W-:-:S04]  /*bf60*/  IMAD.HI.U32 R13, R2, R6, RZ ;  /* 0x00000006020d7227 */ /* 0x000fc800078e00ff */
[----:B------:R-:W-:Y:S02]  /*bf70*/  @!P6 IMAD.IADD R10, R10, 0x1, -R0 ;  /* 0x000000010a0ae824 */ /* 0x000fe400078e0a00 */
[----:B------:R-:W-:Y:S01]  /*bf80*/  IMAD R8, R0, R4, R8 ;  /* 0x0000000400087224 */ /* 0x000fe200078e0208 */
[----:B------:R-:W-:Y:S01]  /*bf90*/  IABS R4, R12 ;  /* 0x0000000c00047213 */ /* 0x000fe20000000000 */
[----:B------:R-:W-:Y:S02]  /*bfa0*/  IMAD.MOV R13, RZ, RZ, -R13 ;  /* 0x000000ffff0d7224 */ /* 0x000fe400078e0a0d */
[----:B------:R-:W-:-:S04]  /*bfb0*/  IMAD.HI.U32 R14, R2, R7, RZ ;  /* 0x00000007020e7227 */ /* 0x000fc800078e00ff */
[----:B------:R-:W-:-:S04]  /*bfc0*/  IMAD.HI.U32 R12, R2, R3, RZ ;  /* 0x00000003020c7227 */ /* 0x000fc800078e00ff */
[----:B------:R-:W-:Y:S02]  /*bfd0*/  @!P3 IMAD.IADD R11, R11, 0x1, -R0 ;  /* 0x000000010b0bb824 */ /* 0x000fe400078e0a00 */
[----:B0-----:R-:W-:Y:S02]  /*bfe0*/  IMAD.MOV.U32 R17, RZ, RZ, R10 ;  /* 0x000000ffff117224 */ /* 0x001fe400078e000a */
[----:B------:R-:W-:Y:S02]  /*bff0*/  IMAD R6, R0, R13, R6 ;  /* 0x0000000d00067224 */ /* 0x000fe400078e0206 */
[----:B------:R-:W-:Y:S02]  /*c000*/  IMAD.MOV R14, RZ, RZ, -R14 ;  /* 0x000000ffff0e7224 */ /* 0x000fe400078e0a0e */
[----:B------:R-:W-:Y:S02]  /*c010*/  IMAD.MOV R12, RZ, RZ, -R12 ;  /* 0x000000ffff0c7224 */ /* 0x000fe400078e0a0c */
[----:B------:R-:W-:-:S02]  /*c020*/  IMAD.MOV.U32 R13, RZ, RZ, R11 ;  /* 0x000000ffff0d7224 */ /* 0x000fc400078e000b */
[----:B------:R-:W-:Y:S02]  /*c030*/  @!P1 IMAD.MOV R17, RZ, RZ, -R17 ;  /* 0x000000ffff119224 */ /* 0x000fe400078e0a11 */
[----:B------:R-:W-:Y:S02]  /*c040*/  @!P5 IMAD.MOV R13, RZ, RZ, -R13 ;  /* 0x000000ffff0dd224 */ /* 0x000fe400078e0a0d */
[C---:B------:R-:W-:Y:S02]  /*c050*/  IMAD R7, R0.reuse, R14, R7 ;  /* 0x0000000e00077224 */ /* 0x040fe400078e0207 */
[C---:B------:R-:W-:Y:S01]  /*c060*/  IMAD R3, R0.reuse, R12, R3 ;  /* 0x0000000c00037224 */ /* 0x040fe200078e0203 */
[----:B------:R-:W2:Y:S04]  /*c070*/  LDL R14, [R1+0x484] ;  /* 0x00048400010e7983 */ /* 0x000ea80000100800 */
[----:B------:R-:W4:Y:S04]  /*c080*/  LDL R12, [R1+0x48c] ;  /* 0x00048c00010c7983 */ /* 0x000f280000100800 */
[----:B------:R0:W-:Y:S04]  /*c090*/  STL [R1+0x38], R17 ;  /* 0x0000381101007387 */ /* 0x0001e80000100800 */
[----:B0-----:R-:W4:Y:S04]  /*c0a0*/  LDL.LU R17, [R1+0x134c] ;  /* 0x00134c0001117983 */ /* 0x001f280000300800 */
[----:B------:R0:W-:Y:S04]  /*c0b0*/  STL [R1+0x30], R13 ;  /* 0x0000300d01007387 */ /* 0x0001e80000100800 */
[----:B---3--:R1:W-:Y:S04]  /*c0c0*/  STL [R1+0x1348], R16 ;  /* 0x0013481001007387 */ /* 0x0083e80000100800 */
[----:B------:R-:W3:Y:S01]  /*c0d0*/  LDL.LU R11, [R1+0x458] ;  /* 0x00045800010b7983 */ /* 0x000ee20000300800 */
[----:B------:R-:W-:-:S02]  /*c0e0*/  ISETP.GT.U32.AND P3, PT, R0, R8, PT ;  /* 0x000000080000720c */ /* 0x000fc40003f64070 */
[C---:B------:R-:W-:Y:S02]  /*c0f0*/  ISETP.GT.U32.AND P6, PT, R0.reuse, R9, PT ;  /* 0x000000090000720c */ /* 0x040fe40003fc4070 */
[C---:B------:R-:W-:Y:S02]  /*c100*/  ISETP.GT.U32.AND P1, PT, R0.reuse, R7, PT ;  /* 0x000000070000720c */ /* 0x040fe40003f24070 */
[----:B------:R-:W-:Y:S01]  /*c110*/  ISETP.GT.U32.AND P5, PT, R0, R6, PT ;  /* 0x000000060000720c */ /* 0x000fe20003fa4070 */
[----:B------:R-:W-:-:S06]  /*c120*/  IMAD.HI.U32 R10, R2, R4, RZ ;  /* 0x00000004020a7227 */ /* 0x000fcc00078e00ff */
[--C-:B------:R-:W-:Y:S02]  /*c130*/  @!P3 IMAD.IADD R8, R8, 0x1, -R0.reuse ;  /* 0x000000010808b824 */ /* 0x100fe400078e0a00 */
[--C-:B------:R-:W-:Y:S02]  /*c140*/  @!P6 IMAD.IADD R9, R9, 0x1, -R0.reuse ;  /* 0x000000010909e824 */ /* 0x100fe400078e0a00 */
[--C-:B------:R-:W-:Y:S01]  /*c150*/  @!P1 IMAD.IADD R7, R7, 0x1, -R0.reuse ;  /* 0x0000000107079824 */ /* 0x100fe200078e0a00 */
[C---:B------:R-:W-:Y:S02]  /*c160*/  ISETP.GT.U32.AND P1, PT, R0.reuse, R8, PT ;  /* 0x000000080000720c */ /* 0x040fe40003f24070 */
[----:B------:R-:W-:Y:S01]  /*c170*/  ISETP.GT.U32.AND P6, PT, R0, R9, PT ;  /* 0x000000090000720c */ /* 0x000fe20003fc4070 */
[----:B------:R-:W-:Y:S01]  /*c180*/  @!P5 IMAD.IADD R6, R6, 0x1, -R0 ;  /* 0x000000010606d824 */ /* 0x000fe200078e0a00 */
[----:B------:R-:W-:Y:S01]  /*c190*/  ISETP.GT.U32.AND P5, PT, R0, R7, PT ;  /* 0x000000070000720c */ /* 0x000fe20003fa4070 */
[----:B------:R-:W-:Y:S01]  /*c1a0*/  IMAD.MOV R10, RZ, RZ, -R10 ;  /* 0x000000ffff0a7224 */ /* 0x000fe200078e0a0a */
[----:B0-----:R-:W-:-:S02]  /*c1b0*/  IABS R13, R16 ;  /* 0x00000010000d7213 */ /* 0x001fc40000000000 */
[----:B-1----:R-:W3:Y:S01]  /*c1c0*/  LDL.LU R16, [R1+0x464] ;  /* 0x0004640001107983 */ /* 0x002ee20000300800 */
[----:B------:R-:W-:-:S04]  /*c1d0*/  IMAD R4, R0, R10, R4 ;  /* 0x0000000a00047224 */ /* 0x000fc800078e0204 */
[--C-:B------:R-:W-:Y:S01]  /*c1e0*/  @!P1 IMAD.IADD R8, R8, 0x1, -R0.reuse ;  /* 0x0000000108089824 */ /* 0x100fe200078e0a00 */
[----:B------:R-:W-:Y:S01]  /*c1f0*/  ISETP.GT.U32.AND P1, PT, R0, R4, PT ;  /* 0x000000040000720c */ /* 0x000fe20003f24070 */
[--C-:B------:R-:W-:Y:S02]  /*c200*/  @!P6 IMAD.IADD R9, R9, 0x1, -R0.reuse ;  /* 0x000000010909e824 */ /* 0x100fe400078e0a00 */
[----:B------:R-:W-:Y:S02]  /*c210*/  @!P5 IMAD.IADD R7, R7, 0x1, -R0 ;  /* 0x000000010707d824 */ /* 0x000fe400078e0a00 */
[----:B------:R-:W-:Y:S01]  /*c220*/  IMAD.MOV.U32 R10, RZ, RZ, R9 ;  /* 0x000000ffff0a7224 */ /* 0x000fe200078e0009 */
[----:B--2---:R-:W-:-:S03]  /*c230*/  IABS R14, R14 ;  /* 0x0000000e000e7213 */ /* 0x004fc60000000000 */
[----:B------:R-:W-:Y:S01]  /*c240*/  @!P0 IMAD.MOV R10, RZ, RZ, -R10 ;  /* 0x000000ffff0a8224 */ /* 0x000fe200078e0a0a */
[----:B------:R-:W-:-:S03]  /*c250*/  ISETP.GE.AND P6, PT, R15, RZ, PT ;  /* 0x000000ff0f00720c */ /* 0x000fc60003fc6270 */
[----:B------:R-:W-:Y:S01]  /*c260*/  @!P1 IMAD.IADD R4, R4, 0x1, -R0 ;  /* 0x0000000104049824 */ /* 0x000fe200078e0a00 */
[----:B------:R-:W-:Y:S01]  /*c270*/  STL [R1+0x2c], R10 ;  /* 0x00002c0a01007387 */ /* 0x000fe20000100800 */
[----:B----4-:R-:W-:Y:S02]  /*c280*/  IABS R15, R17 ;  /* 0x00000011000f7213 */ /* 0x010fe40000000000 */
[----:B------:R-:W-:Y:S02]  /*c290*/  ISETP.GE.AND P1, PT, R17, RZ, PT ;  /* 0x000000ff1100720c */ /* 0x000fe40003f26270 */
[----:B------:R-:W2:Y:S01]  /*c2a0*/  LDL.LU R17, [R1+0x4c0] ;  /* 0x0004c00001117983 */ /* 0x000ea20000300800 */
[----:B---3--:R-:W-:Y:S01]  /*c2b0*/  ISETP.GE.AND P5, PT, R11, RZ, PT ;  /* 0x000000ff0b00720c */ /* 0x008fe20003fa6270 */
[----:B------:R-:W-:-:S04]  /*c2c0*/  IMAD.HI.U32 R11, R2, R14, RZ ;  /* 0x0000000e020b7227 */ /* 0x000fc800078e00ff */
[----:B------:R-:W-:-:S04]  /*c2d0*/  IMAD.MOV R11, RZ, RZ, -R11 ;  /* 0x000000ffff0b7224 */ /* 0x000fc800078e0a0b */
[C---:B------:R-:W-:Y:S02]  /*c2e0*/  IMAD R14, R0.reuse, R11, R14 ;  /* 0x0000000b000e7224 */ /* 0x040fe400078e020e */
[----:B------:R-:W3:Y:S01]  /*c2f0*/  LDL.LU R11, [R1+0x484] ;  /* 0x00048400010b7983 */ /* 0x000ee20000300800 */
[----:B------:R-:W-:Y:S01]  /*c300*/  ISETP.GT.U32.AND P3, PT, R0, R3, PT ;  /* 0x000000030000720c */ /* 0x000fe20003f64070 */
[----:B------:R-:W-:Y:S01]  /*c310*/  IMAD.HI.U32 R9, R2, R15, RZ ;  /* 0x0000000f02097227 */ /* 0x000fe200078e00ff */
[----:B------:R-:W-:-:S03]  /*c320*/  ISETP.GT.U32.AND P0, PT, R0, R6, PT ;  /* 0x000000060000720c */ /* 0x000fc60003f04070 */
[----:B------:R-:W-:-:S04]  /*c330*/  IMAD.MOV R9, RZ, RZ, -R9 ;  /* 0x000000ffff097224 */ /* 0x000fc800078e0a09 */
[----:B------:R-:W-:-:S04]  /*c340*/  IMAD R15, R0, R9, R15 ;  /* 0x00000009000f7224 */ /* 0x000fc800078e020f */
[--C-:B------:R-:W-:Y:S02]  /*c350*/  @!P3 IMAD.IADD R3, R3, 0x1, -R0.reuse ;  /* 0x000000010303b824 */ /* 0x100fe400078e0a00 */
[----:B------:R-:W-:-:S03]  /*c360*/  @!P0 IMAD.IADD R6, R6, 0x1, -R0 ;  /* 0x0000000106068824 */ /* 0x000fc600078e0a00 */
[C---:B------:R-:W-:Y:S02]  /*c370*/  ISETP.GT.U32.AND P3, PT, R0.reuse, R3, PT ;  /* 0x000000030000720c */ /* 0x040fe40003f64070 */
[----:B------:R-:W-:Y:S02]  /*c380*/  ISETP.GT.U32.AND P0, PT, R0, R15, PT ;  /* 0x0000000f0000720c */ /* 0x000fe40003f04070 */
[----:B------:R-:W-:-:S05]  /*c390*/  IABS R12, R12 ;  /* 0x0000000c000c7213 */ /* 0x000fca0000000000 */
[----:B------:R-:W-:-:S04]  /*c3a0*/  IMAD.HI.U32 R9, R2, R12, RZ ;  /* 0x0000000c02097227 */ /* 0x000fc800078e00ff */
[----:B------:R-:W-:Y:S01]  /*c3b0*/  @!P3 IMAD.IADD R3, R3, 0x1, -R0 ;  /* 0x000000010303b824 */ /* 0x000fe200078e0a00 */
[----:B------:R-:W-:Y:S01]  /*c3c0*/  ISETP.GE.AND P3, PT, R16, RZ, PT ;  /* 0x000000ff1000720c */ /* 0x000fe20003f66270 */
[----:B------:R-:W-:Y:S02]  /*c3d0*/  IMAD.MOV.U32 R16, RZ, RZ, R8 ;  /* 0x000000ffff107224 */ /* 0x000fe400078e0008 */
[----:B------:R-:W-:Y:S02]  /*c3e0*/  IMAD.MOV R9, RZ, RZ, -R9 ;  /* 0x000000ffff097224 */ /* 0x000fe400078e0a09 */
[----:B------:R-:W-:Y:S02]  /*c3f0*/  @!P0 IMAD.IADD R15, R15, 0x1, -R0 ;  /* 0x000000010f0f8824 */ /* 0x000fe400078e0a00 */
[----:B------:R-:W-:Y:S02]  /*c400*/  @!P4 IMAD.MOV R16, RZ, RZ, -R16 ;  /* 0x000000ffff10c224 */ /* 0x000fe400078e0a10 */
[----:B------:R-:W-:Y:S01]  /*c410*/  @!P2 IMAD.MOV R7, RZ, RZ, -R7 ;  /* 0x000000ffff07a224 */ /* 0x000fe200078e0a07 */
[C---:B------:R-:W-:Y:S01]  /*c420*/  ISETP.GT.U32.AND P2, PT, R0.reuse, R15, PT ;  /* 0x0000000f0000720c */ /* 0x040fe20003f44070 */
[----:B------:R-:W-:-:S02]  /*c430*/  IMAD R12, R0, R9, R12 ;  /* 0x00000009000c7224 */ /* 0x000fc400078e020c */
[----:B------:R-:W4:Y:S04]  /*c440*/  LDL.LU R9, [R1+0x49c] ;  /* 0x00049c0001097983 */ /* 0x000f280000300800 */
[----:B------:R-:W4:Y:S04]  /*c450*/  LDL R8, [R1+0x4a4] ;  /* 0x0004a40001087983 */ /* 0x000f280000100800 */
[----:B------:R0:W-:Y:S01]  /*c460*/  STL [R1+0x28], R16 ;  /* 0x0000281001007387 */ /* 0x0001e20000100800 */
[----:B------:R-:W-:-:S03]  /*c470*/  @!P5 IMAD.MOV R3, RZ, RZ, -R3 ;  /* 0x000000ffff03d224 */ /* 0x000fc600078e0a03 */
[----:B0-----:R-:W2:Y:S04]  /*c480*/  LDL.LU R16, [R1+0x1348] ;  /* 0x0013480001107983 */ /* 0x001ea80000300800 */
[----:B------:R0:W-:Y:S01]  /*c490*/  STL [R1+0x24], R7 ;  /* 0x0000240701007387 */ /* 0x0001e20000100800 */
[----:B------:R-:W-:Y:S02]  /*c4a0*/  @!P2 IMAD.IADD R15, R15, 0x1, -R0 ;  /* 0x000000010f0fa824 */ /* 0x000fe400078e0a00 */
[----:B0-----:R-:W-:-:S04]  /*c4b0*/  IMAD.MOV.U32 R7, RZ, RZ, R6 ;  /* 0x000000ffff077224 */ /* 0x001fc800078e0006 */
[----:B------:R-:W-:-:S05]  /*c4c0*/  @!P6 IMAD.MOV R7, RZ, RZ, -R7 ;  /* 0x000000ffff07e224 */ /* 0x000fca00078e0a07 */
[----:B------:R-:W-:Y:S01]  /*c4d0*/  STL [R1+0x20], R7 ;  /* 0x0000200701007387 */ /* 0x000fe20000100800 */
[----:B---3--:R-:W-:-:S03]  /*c4e0*/  ISETP.GE.AND P5, PT, R11, RZ, PT ;  /* 0x000000ff0b00720c */ /* 0x008fc60003fa6270 */
[----:B------:R-:W3:Y:S04]  /*c4f0*/  LDL R11, [R1+0x4c4] ;  /* 0x0004c400010b7983 */ /* 0x000ee80000100800 */
[----:B------:R-:W-:Y:S04]  /*c500*/  STL [R1+0x1dc], R3 ;  /* 0x0001dc0301007387 */ /* 0x000fe80000100800 */
[----:B------:R0:W-:Y:S04]  /*c510*/  STL [R1+0x1344], R15 ;  /* 0x0013440f01007387 */ /* 0x0001e80000100800 */
[----:B0-----:R-:W4:Y:S01]  /*c520*/  LDL.LU R15, [R1+0x48c] ;  /* 0x00048c00010f7983 */ /* 0x001f220000300800 */
[----:B------:R-:W-:-:S02]  /*c530*/  ISETP.GT.U32.AND P0, PT, R0, R4, PT ;  /* 0x000000040000720c */ /* 0x000fc40003f04070 */
[----:B------:R-:W-:Y:S01]  /*c540*/  ISETP.GT.U32.AND P4, PT, R0, R14, PT ;  /* 0x0000000e0000720c */ /* 0x000fe20003f84070 */
[----:B------:R-:W3:Y:S10]  /*c550*/  LDL R7, [R1+0x4c8] ;  /* 0x0004c80001077983 */ /* 0x000ef40000100800 */
[----:B------:R-:W-:-:S04]  /*c560*/  @!P0 IMAD.IADD R4, R4, 0x1, -R0 ;  /* 0x0000000104048824 */ /* 0x000fc800078e0a00 */
[----:B------:R-:W-:Y:S02]  /*c570*/  @!P3 IMAD.MOV R4, RZ, RZ, -R4 ;  /* 0x000000ffff04b224 */ /* 0x000fe400078e0a04 */
[----:B------:R-:W-:Y:S01]  /*c580*/  @!P4 IMAD.IADD R14, R14, 0x1, -R0 ;  /* 0x000000010e0ec824 */ /* 0x000fe200078e0a00 */
[----:B--2---:R-:W-:Y:S02]  /*c590*/  ISETP.GE.AND P2, PT, R16, RZ, PT ;  /* 0x000000ff1000720c */ /* 0x004fe40003f46270 */
[----:B------:R-:W2:Y:S04]  /*c5a0*/  LDL R16, [R1+0x4cc] ;  /* 0x0004cc0001107983 */ /* 0x000ea80000100800 */
[----:B------:R-:W-:Y:S04]  /*c5b0*/  STL [R1+0x1340], R17 ;  /* 0x0013401101007387 */ /* 0x000fe80000100800 */
[----:B------:R0:W-:Y:S01]  /*c5c0*/  STL [R1+0x1cc], R4 ;  /* 0x0001cc0401007387 */ /* 0x0001e20000100800 */
[----:B------:R-:W-:Y:S01]  /*c5d0*/  IMAD.HI.U32 R10, R2, R13, RZ ;  /* 0x0000000d020a7227 */ /* 0x000fe200078e00ff */
[----:B----4-:R-:W-:-:S02]  /*c5e0*/  ISETP.GE.AND P4, PT, R15, RZ, PT ;  /* 0x000000ff0f00720c */ /* 0x010fc40003f86270 */
[----:B------:R-:W4:Y:S01]  /*c5f0*/  LDL.LU R15, [R1+0x4a4] ;  /* 0x0004a400010f7983 */ /* 0x000f220000300800 */
[----:B------:R-:W-:-:S04]  /*c600*/  IMAD.MOV R10, RZ, RZ, -R10 ;  /* 0x000000ffff0a7224 */ /* 0x000fc800078e0a0a */
[----:B------:R-:W-:-:S05]  /*c610*/  IMAD R13, R0, R10, R13 ;  /* 0x0000000a000d7224 */ /* 0x000fca00078e020d */
[----:B------:R-:W-:Y:S02]  /*c620*/  ISETP.GT.U32.AND P6, PT, R0, R13, PT ;  /* 0x0000000d0000720c */ /* 0x000fe40003fc4070 */
[----:B------:R-:W-:-:S05]  /*c630*/  IABS R8, R8 ;  /* 0x0000000800087213 */ /* 0x000fca0000000000 */
[----:B------:R-:W-:-:S06]  /*c640*/  IMAD.HI.U32 R3, R2, R8, RZ ;  /* 0x0000000802037227 */ /* 0x000fcc00078e00ff */
[----:B------:R-:W-:-:S05]  /*c650*/  @!P6 IMAD.IADD R13, R13, 0x1, -R0 ;  /* 0x000000010d0de824 */ /* 0x000fca00078e0a00 */
[----:B------:R-:W-:Y:S01]  /*c660*/  ISETP.GT.U32.AND P3, PT, R0, R13, PT ;  /* 0x0000000d0000720c */ /* 0x000fe20003f64070 */
[----:B------:R-:W-:-:S04]  /*c670*/  IMAD.MOV R3, RZ, RZ, -R3 ;  /* 0x000000ffff037224 */ /* 0x000fc800078e0a03 */
[----:B------:R-:W-:Y:S01]  /*c680*/  IMAD R8, R0, R3, R8 ;  /* 0x0000000300087224 */ /* 0x000fe200078e0208 */
[----:B------:R-:W-:Y:S02]  /*c690*/  IABS R10, R9 ;  /* 0x00000009000a7213 */ /* 0x000fe40000000000 */
[----:B---3--:R-:W-:-:S05]  /*c6a0*/  IABS R11, R11 ;  /* 0x0000000b000b7213 */ /* 0x008fca0000000000 */
[----:B------:R-:W-:Y:S01]  /*c6b0*/  @!P3 IMAD.IADD R13, R13, 0x1, -R0 ;  /* 0x000000010d0db824 */ /* 0x000fe200078e0a00 */
[----:B------:R-:W-:Y:S01]  /*c6c0*/  ISETP.GT.U32.AND P3, PT, R0, R8, PT ;  /* 0x000000080000720c */ /* 0x000fe20003f64070 */
[C---:B------:R-:W-:Y:S01]  /*c6d0*/  IMAD.HI.U32 R6, R2.reuse, R10, RZ ;  /* 0x0000000a02067227 */ /* 0x040fe200078e00ff */
[----:B0-----:R-:W-:Y:S02]  /*c6e0*/  IABS R4, R7 ;  /* 0x0000000700047213 */ /* 0x001fe40000000000 */
[----:B--2---:R-:W-:Y:S01]  /*c6f0*/  IABS R7, R16 ;  /* 0x0000001000077213 */ /* 0x004fe20000000000 */
[----:B------:R-:W-:Y:S02]  /*c700*/  IMAD.MOV R6, RZ, RZ, -R6 ;  /* 0x000000ffff067224 */ /* 0x000fe400078e0a06 */
[----:B------:R-:W-:-:S04]  /*c710*/  IMAD.HI.U32 R16, R2, R11, RZ ;  /* 0x0000000b02107227 */ /* 0x000fc800078e00ff */
[----:B------:R-:W-:Y:S01]  /*c720*/  IMAD R10, R0, R6, R10 ;  /* 0x00000006000a7224 */ /* 0x000fe200078e020a */
[----:B------:R-:W-:Y:S01]  /*c730*/  IABS R6, R17 ;  /* 0x0000001100067213 */ /* 0x000fe20000000000 */
[----:B------:R-:W-:Y:S01]  /*c740*/  IMAD.MOV R16, RZ, RZ, -R16 ;  /* 0x000000ffff107224 */ /* 0x000fe200078e0a10 */
[----:B------:R-:W2:Y:S01]  /*c750*/  LDL R17, [R1+0x4d0] ;  /* 0x0004d00001117983 */ /* 0x000ea20000100800 */
[----:B------:R-:W-:Y:S02]  /*c760*/  @!P3 IMAD.IADD R8, R8, 0x1, -R0 ;  /* 0x000000010808b824 */ /* 0x000fe400078e0a00 */
[C---:B------:R-:W-:Y:S01]  /*c770*/  IMAD R11, R0.reuse, R16, R11 ;  /* 0x00000010000b7224 */ /* 0x040fe200078e020b */
[----:B----4-:R-:W-:Y:S02]  /*c780*/  ISETP.GE.AND P3, PT, R15, RZ, PT ;  /* 0x000000ff0f00720c */ /* 0x010fe40003f66270 */
[----:B------:R-:W3:Y:S04]  /*c790*/  LDL.LU R15, [R1+0x1344] ;  /* 0x00134400010f7983 */ /* 0x000ee80000300800 */
[----:B------:R-:W4:Y:S01]  /*c7a0*/  LDL.LU R16, [R1+0x4d4] ;  /* 0x0004d40001107983 */ /* 0x000f220000300800 */
[----:B------:R-:W-:-:S13]  /*c7b0*/  ISETP.GT.U32.AND P0, PT, R0, R12, PT ;  /* 0x0000000c0000720c */ /* 0x000fda0003f04070 */
[----:B------:R-:W-:-:S05]  /*c7c0*/  @!P0 IMAD.IADD R12, R12, 0x1, -R0 ;  /* 0x000000010c0c8824 */ /* 0x000fca00078e0a00 */
[----:B------:R-:W-:Y:S01]  /*c7d0*/  ISETP.GT.U32.AND P0, PT, R0, R12, PT ;  /* 0x0000000c0000720c */ /* 0x000fe20003f04070 */
[----:B------:R-:W-:Y:S01]  /*c7e0*/  IMAD.HI.U32 R3, R2, R6, RZ ;  /* 0x0000000602037227 */ /* 0x000fe200078e00ff */
[----:B------:R-:W-:-:S03]  /*c7f0*/  ISETP.GT.U32.AND P6, PT, R0, R14, PT ;  /* 0x0000000e0000720c */ /* 0x000fc60003fc4070 */
[----:B------:R-:W-:-:S04]  /*c800*/  IMAD.MOV R3, RZ, RZ, -R3 ;  /* 0x000000ffff037224 */ /* 0x000fc800078e0a03 */
[----:B------:R-:W-:-:S04]  /*c810*/  IMAD R6, R0, R3, R6 ;  /* 0x0000000300067224 */ /* 0x000fc800078e0206 */
[----:B------:R-:W-:Y:S01]  /*c820*/  @!P0 IMAD.IADD R12, R12, 0x1, -R0 ;  /* 0x000000010c0c8824 */ /* 0x000fe200078e0a00 */
[----:B------:R-:W-:Y:S01]  /*c830*/  ISETP.GE.AND P0, PT, R9, RZ, PT ;  /* 0x000000ff0900720c */ /* 0x000fe20003f06270 */
[----:B------:R-:W-:-:S04]  /*c840*/  IMAD.HI.U32 R9, R2, R4, RZ ;  /* 0x0000000402097227 */ /* 0x000fc800078e00ff */
[----:B------:R-:W-:-:S04]  /*c850*/  IMAD.HI.U32 R3, R2, R7, RZ ;  /* 0x0000000702037227 */ /* 0x000fc800078e00ff */
[----:B------:R-:W-:Y:S02]  /*c860*/  IMAD.MOV R9, RZ, RZ, -R9 ;  /* 0x000000ffff097224 */ /* 0x000fe400078e0a09 */
[----:B------:R-:W-:Y:S02]  /*c870*/  @!P6 IMAD.IADD R14, R14, 0x1, -R0 ;  /* 0x000000010e0ee824 */ /* 0x000fe400078e0a00 */
[----:B------:R-:W-:Y:S02]  /*c880*/  IMAD.MOV R3, RZ, RZ, -R3 ;  /* 0x000000ffff037224 */ /* 0x000fe400078e0a03 */
[----:B------:R-:W-:Y:S01]  /*c890*/  IMAD R4, R0, R9, R4 ;  /* 0x0000000900047224 */ /* 0x000fe200078e0204 */
[----:B--2---:R-:W-:Y:S01]  /*c8a0*/  IABS R9, R17 ;  /* 0x0000001100097213 */ /* 0x004fe20000000000 */
[----:B------:R-:W-:Y:S02]  /*c8b0*/  @!P5 IMAD.MOV R14, RZ, RZ, -R14 ;  /* 0x000000ffff0ed224 */ /* 0x000fe400078e0a0e */
[----:B------:R-:W-:-:S02]  /*c8c0*/  IMAD.MOV.U32 R17, RZ, RZ, R12 ;  /* 0x000000ffff117224 */ /* 0x000fc400078e000c */
[C---:B------:R-:W-:Y:S02]  /*c8d0*/  IMAD R7, R0.reuse, R3, R7 ;  /* 0x0000000300077224 */ /* 0x040fe400078e0207 */
[----:B------:R-:W-:Y:S02]  /*c8e0*/  @!P2 IMAD.MOV R13, RZ, RZ, -R13 ;  /* 0x000000ffff0da224 */ /* 0x000fe400078e0a0d */
[----:B------:R-:W-:Y:S02]  /*c8f0*/  @!P4 IMAD.MOV R17, RZ, RZ, -R17 ;  /* 0x000000ffff11c224 */ /* 0x000fe400078e0a11 */
[----:B---3--:R-:W-:Y:S01]  /*c900*/  @!P1 IMAD.MOV R15, RZ, RZ, -R15 ;  /* 0x000000ffff0f9224 */ /* 0x008fe200078e0a0f */
[----:B----4-:R-:W-:Y:S01]  /*c910*/  IABS R3, R16 ;  /* 0x0000001000037213 */ /* 0x010fe20000000000 */
[----:B------:R0:W-:Y:S04]  /*c920*/  STL [R1+0x133c], R16 ;  /* 0x00133c1001007387 */ /* 0x0001e80000100800 */
[----:B0-----:R-:W2:Y:S04]  /*c930*/  LDL.LU R16, [R1+0x4c4] ;  /* 0x0004c40001107983 */ /* 0x001ea80000300800 */
[----:B------:R-:W-:Y:S04]  /*c940*/  STL [R1+0x1c], R15 ;  /* 0x00001c0f01007387 */ /* 0x000fe80000100800 */
[----:B------:R0:W-:Y:S04]  /*c950*/  STL [R1+0x18], R14 ;  /* 0x0000180e01007387 */ /* 0x0001e80000100800 */
[----:B0-----:R-:W3:Y:S04]  /*c960*/  LDL.LU R14, [R1+0x4c8] ;  /* 0x0004c800010e7983 */ /* 0x001ee80000300800 */
[----:B------:R-:W4:Y:S04]  /*c970*/  LDL.LU R15, [R1+0x4d8] ;  /* 0x0004d800010f7983 */ /* 0x000f280000300800 */
[----:B------:R-:W-:Y:S04]  /*c980*/  STL [R1+0x14], R13 ;  /* 0x0000140d01007387 */ /* 0x000fe80000100800 */
[----:B------:R0:W-:Y:S04]  /*c990*/  STL [R1+0x164], R17 ;  /* 0x0001641101007387 */ /* 0x0001e80000100800 */
[----:B0-----:R-:W3:Y:S01]  /*c9a0*/  LDL.LU R17, [R1+0x1340] ;  /* 0x0013400001117983 */ /* 0x001ee20000300800 */
[----:B------:R-:W-:-:S13]  /*c9b0*/  ISETP.GT.U32.AND P6, PT, R0, R10, PT ;  /* 0x0000000a0000720c */ /* 0x000fda0003fc4070 */
[----:B------:R-:W-:Y:S01]  /*c9c0*/  @!P6 IMAD.IADD R10, R10, 0x1, -R0 ;  /* 0x000000010a0ae824 */ /* 0x000fe200078e0a00 */
[----:B------:R-:W-:Y:S01]  /*c9d0*/  ISETP.GT.U32.AND P6, PT, R0, R6, PT ;  /* 0x000000060000720c */ /* 0x000fe20003fc4070 */
[----:B------:R-:W-:-:S12]  /*c9e0*/  IMAD.HI.U32 R13, R2, R9, RZ ;  /* 0x00000009020d7227 */ /* 0x000fd800078e00ff */
[----:B------:R-:W-:Y:S01]  /*c9f0*/  @!P6 IMAD.IADD R6, R6, 0x1, -R0 ;  /* 0x000000010606e824 */ /* 0x000fe200078e0a00 */
[----:B------:R-:W-:-:S04]  /*ca00*/  ISETP.GT.U32.AND P6, PT, R0, R8, PT ;  /* 0x000000080000720c */ /* 0x000fc80003fc4070 */
[----:B------:R-:W-:Y:S01]  /*ca10*/  ISETP.GT.U32.AND P5, PT, R0, R6, PT ;  /* 0x000000060000720c */ /* 0x000fe20003fa4070 */
[----:B------:R-:W-:-:S04]  /*ca20*/  IMAD.HI.U32 R12, R2, R3, RZ ;  /* 0x00000003020c7227 */ /* 0x000fc800078e00ff */
[----:B------:R-:W-:Y:S02]  /*ca30*/  IMAD.MOV R13, RZ, RZ, -R13 ;  /* 0x000000ffff0d7224 */ /* 0x000fe400078e0a0d */
[----:B------:R-:W-:Y:S02]  /*ca40*/  IMAD.MOV R12, RZ, RZ, -R12 ;  /* 0x000000ffff0c7224 */ /* 0x000fe400078e0a0c */
[--C-:B------:R-:W-:Y:S01]  /*ca50*/  @!P6 IMAD.IADD R8, R8, 0x1, -R0.reuse ;  /* 0x000000010808e824 */ /* 0x100fe200078e0a00 */
[C---:B------:R-:W-:Y:S01]  /*ca60*/  ISETP.GT.U32.AND P1, PT, R0.reuse, R10, PT ;  /* 0x0000000a0000720c */ /* 0x040fe20003f24070 */
[----:B------:R-:W-:Y:S02]  /*ca70*/  IMAD R9, R0, R13, R9 ;  /* 0x0000000d00097224 */ /* 0x000fe400078e0209 */
[----:B------:R-:W-:Y:S02]  /*ca80*/  @!P5 IMAD.IADD R6, R6, 0x1, -R0 ;  /* 0x000000010606d824 */ /* 0x000fe400078e0a00 */
[C---:B------:R-:W-:Y:S01]  /*ca90*/  IMAD R3, R0.reuse, R12, R3 ;  /* 0x0000000c00037224 */ /* 0x040fe200078e0203 */
[----:B------:R-:W-:-:S07]  /*caa0*/  ISETP.GT.U32.AND P2, PT, R0, R11, PT ;  /* 0x0000000b0000720c */ /* 0x000fce0003f44070 */
[----:B------:R-:W-:-:S04]  /*cab0*/  @!P1 IMAD.IADD R10, R10, 0x1, -R0 ;  /* 0x000000010a0a9824 */ /* 0x000fc800078e0a00 */
[----:B------:R-:W-:Y:S02]  /*cac0*/  @!P0 IMAD.MOV R10, RZ, RZ, -R10 ;  /* 0x000000ffff0a8224 */ /* 0x000fe400078e0a0a */
[----:B------:R-:W-:Y:S01]  /*cad0*/  @!P2 IMAD.IADD R11, R11, 0x1, -R0 ;  /* 0x000000010b0ba824 */ /* 0x000fe200078e0a00 */
[----:B--2---:R-:W-:Y:S02]  /*cae0*/  ISETP.GE.AND P5, PT, R16, RZ, PT ;  /* 0x000000ff1000720c */ /* 0x004fe40003fa6270 */
[----:B---3--:R-:W-:Y:S02]  /*caf0*/  ISETP.GE.AND P6, PT, R17, RZ, PT ;  /* 0x000000ff1100720c */ /* 0x008fe40003fc6270 */
[----:B------:R-:W2:Y:S04]  /*cb00*/  LDL.LU R17, [R1+0x4dc] ;  /* 0x0004dc0001117983 */ /* 0x000ea80000300800 */
[----:B------:R-:W3:Y:S04]  /*cb10*/  LDL.LU R16, [R1+0x133c] ;  /* 0x00133c0001107983 */ /* 0x000ee80000300800 */
[----:B------:R-:W2:Y:S04]  /*cb20*/  LDL.LU R13, [R1+0x4d0] ;  /* 0x0004d000010d7983 */ /* 0x000ea80000300800 */
[----:B------:R-:W2:Y:S01]  /*cb30*/  LDL.LU R12, [R1+0x4cc] ;  /* 0x0004cc00010c7983 */ /* 0x000ea20000300800 */
[----:B------:R-:W-:-:S03]  /*cb40*/  ISETP.GE.AND P2, PT, R14, RZ, PT ;  /* 0x000000ff0e00720c */ /* 0x000fc60003f46270 */
[----:B------:R0:W-:Y:S04]  /*cb50*/  STL [R1+0x10], R10 ;  /* 0x0000100a01007387 */ /* 0x0001e80000100800 */
[----:B------:R-:W2:Y:S01]  /*cb60*/  LDL.LU R14, [R1+0x4e4] ;  /* 0x0004e400010e7983 */ /* 0x000ea20000300800 */
[C---:B------:R-:W-:Y:S02]  /*cb70*/  ISETP.GT.U32.AND P4, PT, R0.reuse, R4, PT ;  /* 0x000000040000720c */ /* 0x040fe40003f84070 */
[----:B------:R-:W-:Y:S01]  /*cb80*/  ISETP.GT.U32.AND P1, PT, R0, R7, PT ;  /* 0x000000070000720c */ /* 0x000fe20003f24070 */
[----:B0-----:R-:W-:-:S10]  /*cb90*/  IMAD.MOV.U32 R10, RZ, RZ, R8 ;  /* 0x000000ffff0a7224 */ /* 0x001fd400078e0008 */
[----:B------:R-:W-:Y:S01]  /*cba0*/  @!P4 IMAD.IADD R4, R4, 0x1, -R0 ;  /* 0x000000010404c824 */ /* 0x000fe200078e0a00 */
[C---:B------:R-:W-:Y:S01]  /*cbb0*/  ISETP.GT.U32.AND P4, PT, R0.reuse, R11, PT ;  /* 0x0000000b0000720c */ /* 0x040fe20003f84070 */
[----:B------:R-:W-:Y:S01]  /*cbc0*/  @!P3 IMAD.MOV R10, RZ, RZ, -R10 ;  /* 0x000000ffff0ab224 */ /* 0x000fe200078e0a0a */
[C---:B------:R-:W-:Y:S01]  /*cbd0*/  ISETP.GT.U32.AND P3, PT, R0.reuse, R9, PT ;  /* 0x000000090000720c */ /* 0x040fe20003f64070 */
[----:B------:R-:W-:Y:S01]  /*cbe0*/  @!P1 IMAD.IADD R7, R7, 0x1, -R0 ;  /* 0x0000000107079824 */ /* 0x000fe200078e0a00 */
[----:B------:R-:W-:-:S09]  /*cbf0*/  ISETP.GT.U32.AND P1, PT, R0, R4, PT ;  /* 0x000000040000720c */ /* 0x000fd20003f24070 */
[--C-:B------:R-:W-:Y:S01]  /*cc00*/  @!P4 IMAD.IADD R11, R11, 0x1, -R0.reuse ;  /* 0x000000010b0bc824 */ /* 0x100fe200078e0a00 */
[C---:B------:R-:W-:Y:S02]  /*cc10*/  ISETP.GT.U32.AND P4, PT, R0.reuse, R3, PT ;  /* 0x000000030000720c */ /* 0x040fe40003f84070 */
[----:B------:R-:W-:Y:S01]  /*cc20*/  ISETP.GT.U32.AND P0, PT, R0, R7, PT ;  /* 0x000000070000720c */ /* 0x000fe20003f04070 */
[----:B------:R-:W-:Y:S02]  /*cc30*/  @!P3 IMAD.IADD R9, R9, 0x1, -R0 ;  /* 0x000000010909b824 */ /* 0x000fe400078e0a00 */
[----:B------:R-:W-:Y:S02]  /*cc40*/  @!P6 IMAD.MOV R6, RZ, RZ, -R6 ;  /* 0x000000ffff06e224 */ /* 0x000fe400078e0a06 */
[----:B------:R-:W-:-:S06]  /*cc50*/  @!P1 IMAD.IADD R4, R4, 0x1, -R0 ;  /* 0x0000000104049824 */ /* 0x000fcc00078e0a00 */
[--C-:B------:R-:W-:Y:S01]  /*cc60*/  @!P4 IMAD.IADD R3, R3, 0x1, -R0.reuse ;  /* 0x000000010303c824 */ /* 0x100fe200078e0a00 */
[----:B------:R-:W-:Y:S01]  /*cc70*/  ISETP.GT.U32.AND P4, PT, R0, R9, PT ;  /* 0x000000090000720c */ /* 0x000fe20003f84070 */
[----:B------:R-:W-:Y:S01]  /*cc80*/  @!P5 IMAD.MOV R11, RZ, RZ, -R11 ;  /* 0x000000ffff0bd224 */ /* 0x000fe200078e0a0b */
[----:B------:R0:W-:Y:S01]  /*cc90*/  STL [R1+0x13c], R10 ;  /* 0x00013c0a01007387 */ /* 0x0001e20000100800 */
[----:B------:R-:W-:Y:S01]  /*cca0*/  @!P0 IMAD.IADD R7, R7, 0x1, -R0 ;  /* 0x0000000107078824 */ /* 0x000fe200078e0a00 */
[----:B----4-:R-:W-:Y:S02]  /*ccb0*/  IABS R8, R15 ;  /* 0x0000000f00087213 */ /* 0x010fe40000000000 */
[----:B------:R-:W-:Y:S01]  /*ccc0*/  STL [R1+0x160], R6 ;  /* 0x0001600601007387 */ /* 0x000fe20000100800 */
[----:B------:R-:W-:-:S06]  /*ccd0*/  ISETP.GE.AND P3, PT, R15, RZ, PT ;  /* 0x000000ff0f00720c */ /* 0x000fcc0003f66270 */
[----:B------:R-:W-:Y:S01]  /*cce0*/  @!P4 IMAD.IADD R9, R9, 0x1, -R0 ;  /* 0x000000010909c824 */ /* 0x000fe200078e0a00 */
[----:B---3--:R-:W-:Y:S02]  /*ccf0*/  ISETP.GE.AND P0, PT, R16, RZ, PT ;  /* 0x000000ff1000720c */ /* 0x008fe40003f06270 */
[----:B------:R-:W3:Y:S01]  /*cd00*/  LDL.LU R16, [R1+0x4e8] ;  /* 0x0004e80001107983 */ /* 0x000ee20000300800 */
[----:B--2---:R-:W-:-:S03]  /*cd10*/  ISETP.GE.AND P1, PT, R13, RZ, PT ;  /* 0x000000ff0d00720c */ /* 0x004fc60003f26270 */
[----:B------:R-:W2:Y:S01]  /*cd20*/  LDL.LU R15, [R1+0x4f0] ;  /* 0x0004f000010f7983 */ /* 0x000ea20000300800 */
[----:B------:R-:W-:-:S03]  /*cd30*/  ISETP.GE.AND P6, PT, R12, RZ, PT ;  /* 0x000000ff0c00720c */ /* 0x000fc60003fc6270 */
[----:B------:R1:W-:Y:S01]  /*cd40*/  STL [R1+0x140], R11 ;  /* 0x0001400b01007387 */ /* 0x0003e20000100800 */
[----:B0-----:R-:W-:Y:S01]  /*cd50*/  IABS R10, R17 ;  /* 0x00000011000a7213 */ /* 0x001fe20000000000 */
[----:B-1----:R-:W-:-:S08]  /*cd60*/  IMAD.MOV.U32 R11, RZ, RZ, R4 ;  /* 0x000000ffff0b7224 */ /* 0x002fd000078e0004 */
[----:B------:R-:W-:Y:S02]  /*cd70*/  @!P6 IMAD.MOV R7, RZ, RZ, -R7 ;  /* 0x000000ffff07e224 */ /* 0x000fe400078e0a07 */
[----:B------:R-:W-:Y:S02]  /*cd80*/  @!P2 IMAD.MOV R11, RZ, RZ, -R11 ;  /* 0x000000ffff0ba224 */ /* 0x000fe400078e0a0b */
[----:B------:R-:W-:Y:S01]  /*cd90*/  @!P1 IMAD.MOV R9, RZ, RZ, -R9 ;  /* 0x000000ffff099224 */ /* 0x000fe200078e0a09 */
[----:B------:R-:W-:Y:S02]  /*cda0*/  ISETP.GE.AND P6, PT, R17, RZ, PT ;  /* 0x000000ff1100720c */ /* 0x000fe40003fc6270 */
[----:B------:R3:W-:Y:S01]  /*cdb0*/  STL [R1+0x15c], R11 ;  /* 0x00015c0b01007387 */ /* 0x0007e20000100800 */
[----:B------:R-:W-:-:S03]  /*cdc0*/  IABS R4, R14 ;  /* 0x0000000e00047213 */ /* 0x000fc60000000000 */
[----:B------:R-:W4:Y:S01]  /*cdd0*/  LDL.LU R17, [R1+0x4f4] ;  /* 0x0004f40001117983 */ /* 0x000f220000300800 */
[----:B------:R-:W-:-:S03]  /*cde0*/  ISETP.GE.AND P4, PT, R14, RZ, PT ;  /* 0x000000ff0e00720c */ /* 0x000fc60003f86270 */
[----:B------:R2:W-:Y:S04]  /*cdf0*/  STL [R1+0x158], R7 ;  /* 0x0001580701007387 */ /* 0x0005e80000100800 */
[----:B------:R0:W-:Y:S04]  /*ce00*/  STL [R1+0x148], R9 ;  /* 0x0001480901007387 */ /* 0x0001e80000100800 */
[----:B------:R-:W4:Y:S04]  /*ce10*/  LDL R13, [R1+0x4ec] ;  /* 0x0004ec00010d7983 */ /* 0x000f280000100800 */
[----:B------:R-:W4:Y:S01]  /*ce20*/  LDL.LU R14, [R1+0x4f8] ;  /* 0x0004f800010e7983 */ /* 0x000f220000300800 */
[----:B------:R-:W-:-:S04]  /*ce30*/  IMAD.HI.U32 R6, R2, R8, RZ ;  /* 0x0000000802067227 */ /* 0x000fc800078e00ff */
[----:B------:R-:W-:-:S04]  /*ce40*/  IMAD.MOV R6, RZ, RZ, -R6 ;  /* 0x000000ffff067224 */ /* 0x000fc800078e0a06 */
[----:B------:R-:W-:-:S05]  /*ce50*/  IMAD R8, R0, R6, R8 ;  /* 0x0000000600087224 */ /* 0x000fca00078e0208 */
[C---:B------:R-:W-:Y:S02]  /*ce60*/  ISETP.GT.U32.AND P2, PT, R0.reuse, R8, PT ;  /* 0x000000080000720c */ /* 0x040fe40003f44070 */
[----:B------:R-:W-:-:S11]  /*ce70*/  ISETP.GT.U32.AND P5, PT, R0, R3, PT ;  /* 0x000000030000720c */ /* 0x000fd60003fa4070 */
[----:B------:R-:W-:-:S05]  /*ce80*/  @!P2 IMAD.IADD R8, R8, 0x1, -R0 ;  /* 0x000000010808a824 */ /* 0x000fca00078e0a00 */
[----:B------:R-:W-:Y:S01]  /*ce90*/  ISETP.GT.U32.AND P2, PT, R0, R8, PT ;  /* 0x000000080000720c */ /* 0x000fe20003f44070 */
[----:B------:R-:W-:-:S04]  /*cea0*/  @!P5 IMAD.IADD R3, R3, 0x1, -R0 ;  /* 0x000000010303d824 */ /* 0x000fc800078e0a00 */
[----:B------:R-:W-:-:S08]  /*ceb0*/  @!P0 IMAD.MOV R3, RZ, RZ, -R3 ;  /* 0x000000ffff038224 */ /* 0x000fd000078e0a03 */
[----:B------:R-:W-:Y:S01]  /*cec0*/  @!P2 IMAD.IADD R8, R8, 0x1, -R0 ;  /* 0x000000010808a824 */ /* 0x000fe200078e0a00 */
[----:B---3--:R-:W-:Y:S02]  /*ced0*/  IABS R11, R16 ;  /* 0x00000010000b7213 */ /* 0x008fe40000000000 */
[----:B------:R-:W-:Y:S02]  /*cee0*/  ISETP.GE.AND P2, PT, R16, RZ, PT ;  /* 0x000000ff1000720c */ /* 0x000fe40003f46270 */
[----:B--2---:R-:W-:Y:S02]  /*cef0*/  IABS R7, R15 ;  /* 0x0000000f00077213 */ /* 0x004fe40000000000 */
[----:B------:R-:W-:Y:S01]  /*cf00*/  ISETP.GE.AND P1, PT, R15, RZ, PT ;  /* 0x000000ff0f00720c */ /* 0x000fe20003f26270 */
[----:B----4-:R1:W-:Y:S04]  /*cf10*/  STL [R1+0x1338], R14 ;  /* 0x0013380e01007387 */ /* 0x0103e80000100800 */
[----:B------:R-:W-:Y:S04]  /*cf20*/  STL [R1+0x144], R3 ;  /* 0x0001440301007387 */ /* 0x000fe80000100800 */
[----:B------:R-:W2:Y:S04]  /*cf30*/  LDL.LU R15, [R1+0x4fc] ;  /* 0x0004fc00010f7983 */ /* 0x000ea80000300800 */
[----:B------:R-:W3:Y:S01]  /*cf40*/  LDL.LU R16, [R1+0x500] ;  /* 0x0005000001107983 */ /* 0x000ee20000300800 */
[----:B------:R-:W-:-:S04]  /*cf50*/  IMAD.HI.U32 R6, R2, R10, RZ ;  /* 0x0000000a02067227 */ /* 0x000fc800078e00ff */
[----:B------:R-:W-:-:S04]  /*cf60*/  IMAD.MOV R6, RZ, RZ, -R6 ;  /* 0x000000ffff067224 */ /* 0x000fc800078e0a06 */
[----:B------:R-:W-:-:S05]  /*cf70*/  IMAD R10, R0, R6, R10 ;  /* 0x00000006000a7224 */ /* 0x000fca00078e020a */
[----:B------:R-:W-:Y:S01]  /*cf80*/  ISETP.GT.U32.AND P5, PT, R0, R10, PT ;  /* 0x0000000a0000720c */ /* 0x000fe20003fa4070 */
[----:B------:R-:W-:-:S04]  /*cf90*/  IMAD.HI.U32 R6, R2, R4, RZ ;  /* 0x0000000402067227 */ /* 0x000fc800078e00ff */
[----:B------:R-:W-:Y:S02]  /*cfa0*/  IMAD.MOV R6, RZ, RZ, -R6 ;  /* 0x000000ffff067224 */ /* 0x000fe400078e0a06 */
[----:B------:R-:W-:-:S06]  /*cfb0*/  IMAD.HI.U32 R12, R2, R7, RZ ;  /* 0x00000007020c7227 */ /* 0x000fcc00078e00ff */
[----:B------:R-:W-:Y:S02]  /*cfc0*/  @!P5 IMAD.IADD R10, R10, 0x1, -R0 ;  /* 0x000000010a0ad824 */ /* 0x000fe400078e0a00 */
[----:B------:R-:W-:-:S03]  /*cfd0*/  IMAD R4, R0, R6, R4 ;  /* 0x0000000600047224 */ /* 0x000fc600078e0204 */
[----:B------:R-:W-:Y:S01]  /*cfe0*/  ISETP.GT.U32.AND P5, PT, R0, R10, PT ;  /* 0x0000000a0000720c */ /* 0x000fe20003fa4070 */
[----:B0-----:R-:W-:Y:S01]  /*cff0*/  IMAD.HI.U32 R9, R2, R11, RZ ;  /* 0x0000000b02097227 */ /* 0x001fe200078e00ff */
[----:B------:R-:W-:-:S03]  /*d000*/  ISETP.GT.U32.AND P0, PT, R0, R4, PT ;  /* 0x000000040000720c */ /* 0x000fc60003f04070 */
[----:B------:R-:W-:Y:S02]  /*d010*/  IMAD.MOV R12, RZ, RZ, -R12 ;  /* 0x000000ffff0c7224 */ /* 0x000fe400078e0a0c */
[----:B------:R-:W-:Y:S02]  /*d020*/  IMAD.MOV R9, RZ, RZ, -R9 ;  /* 0x000000ffff097224 */ /* 0x000fe400078e0a09 */
[C---:B------:R-:W-:Y:S02]  /*d030*/  IMAD R7, R0.reuse, R12, R7 ;  /* 0x0000000c00077224 */ /* 0x040fe400078e0207 */
[----:B------:R-:W-:Y:S02]  /*d040*/  IMAD R11, R0, R9, R11 ;  /* 0x00000009000b7224 */ /* 0x000fe400078e020b */
[----:B------:R-:W-:Y:S01]  /*d050*/  @!P5 IMAD.IADD R10, R10, 0x1, -R0 ;  /* 0x000000010a0ad824 */ /* 0x000fe200078e0a00 */
[----:B------:R-:W-:Y:S01]  /*d060*/  ISETP.GT.U32.AND P5, PT, R0, R7, PT ;  /* 0x000000070000720c */ /* 0x000fe20003fa4070 */
[----:B-1----:R-:W-:-:S04]  /*d070*/  IMAD.MOV.U32 R14, RZ, RZ, R8 ;  /* 0x000000ffff0e7224 */ /* 0x002fc800078e0008 */
[----:B------:R-:W-:Y:S01]  /*d080*/  @!P3 IMAD.MOV R14, RZ, RZ, -R14 ;  /* 0x000000ffff0eb224 */ /* 0x000fe200078e0a0e */
[----:B------:R-:W-:Y:S01]  /*d090*/  ISETP.GT.U32.AND P3, PT, R0, R11, PT ;  /* 0x0000000b0000720c */ /* 0x000fe20003f64070 */
[----:B------:R-:W-:-:S05]  /*d0a0*/  @!P0 IMAD.IADD R4, R4, 0x1, -R0 ;  /* 0x0000000104048824 */ /* 0x000fca00078e0a00 */
[----:B------:R-:W-:Y:S01]  /*d0b0*/  ISETP.GT.U32.AND P0, PT, R0, R4, PT ;  /* 0x000000040000720c */ /* 0x000fe20003f04070 */
[----:B------:R-:W-:Y:S02]  /*d0c0*/  @!P5 IMAD.IADD R7, R7, 0x1, -R0 ;  /* 0x000000010707d824 */ /* 0x000fe400078e0a00 */
[----:B------:R-:W-:-:S03]  /*d0d0*/  IMAD.MOV.U32 R12, RZ, RZ, R10 ;  /* 0x000000ffff0c7224 */ /* 0x000fc600078e000a */
[----:B------:R-:W-:Y:S01]  /*d0e0*/  ISETP.GT.U32.AND P5, PT, R0, R7, PT ;  /* 0x000000070000720c */ /* 0x000fe20003fa4070 */
[----:B------:R-:W-:Y:S02]  /*d0f0*/  @!P3 IMAD.IADD R11, R11, 0x1, -R0 ;  /* 0x000000010b0bb824 */ /* 0x000fe400078e0a00 */
[----:B------:R-:W-:-:S03]  /*d100*/  @!P6 IMAD.MOV R12, RZ, RZ, -R12 ;  /* 0x000000ffff0ce224 */ /* 0x000fc600078e0a0c */
[----:B------:R-:W-:Y:S01]  /*d110*/  ISETP.GT.U32.AND P3, PT, R0, R11, PT ;  /* 0x0000000b0000720c */ /* 0x000fe20003f64070 */
[--C-:B------:R-:W-:Y:S01]  /*d120*/  @!P0 IMAD.IADD R4, R4, 0x1, -R0.reuse ;  /* 0x0000000104048824 */ /* 0x100fe200078e0a00 */
[----:B------:R0:W-:Y:S05]  /*d130*/  STL [R1+0x118], R14 ;  /* 0x0001180e01007387 */ /* 0x0001ea0000100800 */
[--C-:B------:R-:W-:Y:S01]  /*d140*/  @!P5 IMAD.IADD R7, R7, 0x1, -R0.reuse ;  /* 0x000000010707d824 */ /* 0x100fe200078e0a00 */
[----:B0-----:R-:W4:Y:S04]  /*d150*/  LDL.LU R14, [R1+0x1338] ;  /* 0x00133800010e7983 */ /* 0x001f280000300800 */
[----:B------:R0:W-:Y:S01]  /*d160*/  STL [R1+0x134], R12 ;  /* 0x0001340c01007387 */ /* 0x0001e20000100800 */
[----:B------:R-:W-:-:S02]  /*d170*/  @!P3 IMAD.IADD R11, R11, 0x1, -R0 ;  /* 0x000000010b0bb824 */ /* 0x000fc400078e0a00 */
[----:B0-----:R-:W-:-:S04]  /*d180*/  IMAD.MOV.U32 R12, RZ, RZ, R4 ;  /* 0x000000ffff0c7224 */ /* 0x001fc800078e0004 */
[----:B------:R-:W-:Y:S01]  /*d190*/  @!P4 IMAD.MOV R12, RZ, RZ, -R12 ;  /* 0x000000ffff0cc224 */ /* 0x000fe200078e0a0c */
[----:B------:R-:W-:Y:S02]  /*d1a0*/  IABS R3, R13 ;  /* 0x0000000d00037213 */ /* 0x000fe40000000000 */
[----:B------:R-:W-:Y:S02]  /*d1b0*/  IABS R6, R17 ;  /* 0x0000001100067213 */ /* 0x000fe40000000000 */
[----:B------:R-:W-:Y:S02]  /*d1c0*/  ISETP.GE.AND P6, PT, R13, RZ, PT ;  /* 0x000000ff0d00720c */ /* 0x000fe40003fc6270 */
[----:B------:R-:W-:Y:S01]  /*d1d0*/  ISETP.GE.AND P5, PT, R17, RZ, PT ;  /* 0x000000ff1100720c */ /* 0x000fe20003fa6270 */
[----:B------:R-:W-:Y:S01]  /*d1e0*/  IMAD.MOV.U32 R17, RZ, RZ, R19 ;  /* 0x000000ffff117224 */ /* 0x000fe200078e0013 */
[----:B---3--:R-:W-:Y:S01]  /*d1f0*/  IABS R4, R16 ;  /* 0x0000001000047213 */ /* 0x008fe20000000000 */
[----:B------:R0:W-:Y:S04]  /*d200*/  STL [R1+0x1334], R16 ;  /* 0x0013341001007387 */ /* 0x0001e80000100800 */
[----:B------:R1:W-:Y:S04]  /*d210*/  STL [R1+0x138], R12 ;  /* 0x0001380c01007387 */ /* 0x0003e80000100800 */
[----:B------:R-:W3:Y:S01]  /*d220*/  LDL.LU R13, [R1+0x504] ;  /* 0x00050400010d7983 */ /* 0x000ee20000300800 */
[----:B0-----:R-:W-:-:S03]  /*d230*/  IMAD.MOV.U32 R16, RZ, RZ, R7 ;  /* 0x000000ffff107224 */ /* 0x001fc600078e0007 */
[----:B------:R-:W3:Y:S01]  /*d240*/  LDL.LU R19, [R1+0x508] ;  /* 0x0005080001137983 */ /* 0x000ee20000300800 */
[----:B-1----:R-:W-:-:S03]  /*d250*/  IMAD.MOV.U32 R12, RZ, RZ, R11 ;  /* 0x000000ffff0c7224 */ /* 0x002fc600078e000b */
[----:B------:R0:W-:Y:S01]  /*d260*/  STL [R1+0x130], R16 ;  /* 0x0001301001007387 */ /* 0x0001e20000100800 */
[----:B------:R-:W-:-:S03]  /*d270*/  IMAD.MOV.U32 R11, RZ, RZ, R16 ;  /* 0x000000ffff0b7224 */ /* 0x000fc600078e0010 */
[----:B0-----:R-:W2:Y:S01]  /*d280*/  LDL.LU R16, [R1+0x1334] ;  /* 0x0013340001107983 */ /* 0x001ea20000300800 */
[----:B------:R-:W-:-:S04]  /*d290*/  IMAD.HI.U32 R9, R2, R3, RZ ;  /* 0x0000000302097227 */ /* 0x000fc800078e00ff */
[----:B------:R-:W-:-:S04]  /*d2a0*/  IMAD.MOV R9, RZ, RZ, -R9 ;  /* 0x000000ffff097224 */ /* 0x000fc800078e0a09 */
[----:B------:R-:W-:-:S05]  /*d2b0*/  IMAD R3, R0, R9, R3 ;  /* 0x0000000900037224 */ /* 0x000fca00078e0203 */
[----:B------:R-:W-:Y:S01]  /*d2c0*/  ISETP.GT.U32.AND P0, PT, R0, R3, PT ;  /* 0x000000030000720c */ /* 0x000fe20003f04070 */
[----:B------:R-:W-:-:S12]  /*d2d0*/  @!P1 IMAD.MOV R11, RZ, RZ, -R11 ;  /* 0x000000ffff0b9224 */ /* 0x000fd800078e0a0b */
[----:B------:R-:W-:-:S05]  /*d2e0*/  @!P0 IMAD.IADD R3, R3, 0x1, -R0 ;  /* 0x0000000103038824 */ /* 0x000fca00078e0a00 */
[----:B------:R-:W-:Y:S01]  /*d2f0*/  ISETP.GT.U32.AND P0, PT, R0, R3, PT ;  /* 0x000000030000720c */ /* 0x000fe20003f04070 */
[----:B------:R-:W-:Y:S01]  /*d300*/  @!P2 IMAD.MOV R12, RZ, RZ, -R12 ;  /* 0x000000ffff0ca224 */ /* 0x000fe200078e0a0c */
[----:B------:R-:W-:Y:S11]  /*d310*/  @!P1 STL [R1+0x130], R11 ;  /* 0x0001300b01009387 */ /* 0x000ff60000100800 */
[----:B------:R-:W-:Y:S01]  /*d320*/  @!P0 IMAD.IADD R3, R3, 0x1, -R0 ;  /* 0x0000000103038824 */ /* 0x000fe200078e0a00 */
[----:B----4-:R-:W-:-:S02]  /*d330*/  IABS R9, R14 ;  /* 0x0000000e00097213 */ /* 0x010fc40000000000 */
[----:B------:R-:W-:Y:S02]  /*d340*/  ISETP.GE.AND P1, PT, R14, RZ, PT ;  /* 0x000000ff0e00720c */ /* 0x000fe40003f26270 */
[----:B------:R-:W4:Y:S04]  /*d350*/  LDL.LU R14, [R1+0x510] ;  /* 0x00051000010e7983 */ /* 0x000f280000300800 */
[----:B------:R0:W-:Y:S01]  /*d360*/  STL [R1+0x120], R12 ;  /* 0x0001200c01007387 */ /* 0x0001e20000100800 */
[----:B------:R-:W-:-:S04]  /*d370*/  IMAD.HI.U32 R8, R2, R6, RZ ;  /* 0x0000000602087227 */ /* 0x000fc800078e00ff */
[----:B------:R-:W-:Y:S01]  /*d380*/  IMAD.MOV R8, RZ, RZ, -R8 ;  /* 0x000000ffff087224 */ /* 0x000fe200078e0a08 */
[----:B--2---:R-:W-:Y:S01]  /*d390*/  ISETP.GE.AND P0, PT, R16, RZ, PT ;  /* 0x000000ff1000720c */ /* 0x004fe20003f06270 */
[----:B------:R-:W-:Y:S02]  /*d3a0*/  IMAD.MOV.U32 R16, RZ, RZ, R18 ;  /* 0x000000ffff107224 */ /* 0x000fe400078e0012 */
[----:B------:R-:W2:Y:S01]  /*d3b0*/  LDL R18, [R1+0x50c] ;  /* 0x00050c0001127983 */ /* 0x000ea20000100800 */
[----:B------:R-:W-:-:S05]  /*d3c0*/  IMAD R6, R0, R8, R6 ;  /* 0x0000000800067224 */ /* 0x000fca00078e0206 */
[----:B------:R-:W-:-:S13]  /*d3d0*/  ISETP.GT.U32.AND P4, PT, R0, R6, PT ;  /* 0x000000060000720c */ /* 0x000fda0003f84070 */
[----:B------:R-:W-:-:S05]  /*d3e0*/  @!P4 IMAD.IADD R6, R6, 0x1, -R0 ;  /* 0x000000010606c824 */ /* 0x000fca00078e0a00 */
[----:B------:R-:W-:Y:S01]  /*d3f0*/  ISETP.GT.U32.AND P4, PT, R0, R6, PT ;  /* 0x000000060000720c */ /* 0x000fe20003f84070 */
[----:B0-----:R-:W-:Y:S02]  /*d400*/  IMAD.MOV.U32 R12, RZ, RZ, R3 ;  /* 0x000000ffff0c7224 */ /* 0x001fe400078e0003 */
[----:B------:R-:W-:-:S10]  /*d410*/  IMAD.HI.U32 R7, R2, R4, RZ ;  /* 0x0000000402077227 */ /* 0x000fd400078e00ff */
[----:B------:R-:W-:-:S04]  /*d420*/  @!P4 IMAD.IADD R6, R6, 0x1, -R0 ;  /* 0x000000010606c824 */ /* 0x000fc800078e0a00 */
[----:B------:R-:W-:Y:S02]  /*d430*/  IMAD.MOV.U32 R11, RZ, RZ, R6 ;  /* 0x000000ffff0b7224 */ /* 0x000fe400078e0006 */
[----:B------:R-:W-:Y:S02]  /*d440*/  @!P6 IMAD.MOV R12, RZ, RZ, -R12 ;  /* 0x000000ffff0ce224 */ /* 0x000fe400078e0a0c */
[----:B------:R-:W-:Y:S02]  /*d450*/  IMAD.MOV R7, RZ, RZ, -R7 ;  /* 0x000000ffff077224 */ /* 0x000fe400078e0a07 */
[----:B------:R-:W-:Y:S01]  /*d460*/  @!P5 IMAD.MOV R11, RZ, RZ, -R11 ;  /* 0x000000ffff0bd224 */ /* 0x000fe200078e0a0b */
[----:B------:R-:W-:Y:S02]  /*d470*/  IABS R8, R15 ;  /* 0x0000000f00087213 */ /* 0x000fe40000000000 */
[----:B------:R-:W-:Y:S01]  /*d480*/  ISETP.GE.AND P2, PT, R15, RZ, PT ;  /* 0x000000ff0f00720c */ /* 0x000fe20003f46270 */
[----:B------:R-:W-:Y:S01]  /*d490*/  IMAD R4, R0, R7, R4 ;  /* 0x0000000700047224 */ /* 0x000fe200078e0204 */
[----:B------:R-:W4:Y:S01]  /*d4a0*/  LDL.LU R15, [R1+0x518] ;  /* 0x00051800010f7983 */ /* 0x000f220000300800 */
[----:B---3--:R-:W-:-:S02]  /*d4b0*/  IABS R7, R13 ;  /* 0x0000000d00077213 */ /* 0x008fc40000000000 */
[----:B------:R-:W-:Y:S01]  /*d4c0*/  ISETP.GE.AND P6, PT, R13, RZ, PT ;  /* 0x000000ff0d00720c */ /* 0x000fe20003fc6270 */
[----:B------:R-:W-:Y:S04]  /*d4d0*/  STL [R1+0x12c], R12 ;  /* 0x00012c0c01007387 */ /* 0x000fe80000100800 */
[----:B------:R2:W-:Y:S04]  /*d4e0*/  STL [R1+0x198], R11 ;  /* 0x0001980b01007387 */ /* 0x0005e80000100800 */
[----:B------:R-:W3:Y:S01]  /*d4f0*/  LDL R13, [R1+0x514] ;  /* 0x00051400010d7983 */ /* 0x000ee20000100800 */
[----:B------:R-:W-:-:S04]  /*d500*/  IMAD.HI.U32 R10, R2, R9, RZ ;  /* 0x00000009020a7227 */ /* 0x000fc800078e00ff */
[----:B------:R-:W-:-:S04]  /*d510*/  IMAD.MOV R10, RZ, RZ, -R10 ;  /* 0x000000ffff0a7224 */ /* 0x000fc800078e0a0a */
[----:B------:R-:W-:Y:S02]  /*d520*/  IMAD R9, R0, R10, R9 ;  /* 0x0000000a00097224 */ /* 0x000fe400078e0209 */
[----:B------:R-:W-:Y:S01]  /*d530*/  IMAD.HI.U32 R10, R2, R8, RZ ;  /* 0x00000008020a7227 */ /* 0x000fe200078e00ff */
[----:B--2---:R-:W-:Y:S02]  /*d540*/  IABS R11, R18 ;  /* 0x00000012000b7213 */ /* 0x004fe40000000000 */
[----:B------:R-:W2:Y:S01]  /*d550*/  LDL.LU R18, [R1+0x51c] ;  /* 0x00051c0001127983 */ /* 0x000ea20000300800 */
[----:B------:R-:W-:Y:S01]  /*d560*/  ISETP.GT.U32.AND P3, PT, R0, R9, PT ;  /* 0x000000090000720c */ /* 0x000fe20003f64070 */
[----:B------:R-:W-:-:S04]  /*d570*/  IMAD.MOV R10, RZ, RZ, -R10 ;  /* 0x000000ffff0a7224 */ /* 0x000fc800078e0a0a */
[C---:B------:R-:W-:Y:S01]  /*d580*/  IMAD R8, R0.reuse, R10, R8 ;  /* 0x0000000a00087224 */ /* 0x040fe200078e0208 */
[----:B------:R-:W-:-:S04]  /*d590*/  ISETP.GT.U32.AND P5, PT, R0, R4, PT ;  /* 0x000000040000720c */ /* 0x000fc80003fa4070 */
[----:B------:R-:W-:-:S03]  /*d5a0*/  ISETP.GT.U32.AND P4, PT, R0, R8, PT ;  /* 0x000000080000720c */ /* 0x000fc60003f84070 */
[----:B------:R-:W-:Y:S02]  /*d5b0*/  @!P3 IMAD.IADD R9, R9, 0x1, -R0 ;  /* 0x000000010909b824 */ /* 0x000fe400078e0a00 */
[----:B------:R-:W-:-:S03]  /*d5c0*/  IMAD.MOV.U32 R3, RZ, RZ, R7 ;  /* 0x000000ffff037224 */ /* 0x000fc600078e0007 */
[----:B------:R-:W-:Y:S01]  /*d5d0*/  ISETP.GT.U32.AND P3, PT, R0, R9, PT ;  /* 0x000000090000720c */ /* 0x000fe20003f64070 */
[----:B------:R-:W-:Y:S01]  /*d5e0*/  IMAD.HI.U32 R7, R2, R3, RZ ;  /* 0x0000000302077227 */ /* 0x000fe200078e00ff */
[----:B----4-:R-:W-:-:S03]  /*d5f0*/  IABS R12, R14 ;  /* 0x0000000e000c7213 */ /* 0x010fc60000000000 */
[--C-:B------:R-:W-:Y:S01]  /*d600*/  @!P4 IMAD.IADD R8, R8, 0x1, -R0.reuse ;  /* 0x000000010808c824 */ /* 0x100fe200078e0a00 */
[----:B------:R-:W-:Y:S01]  /*d610*/  IABS R6, R19 ;  /* 0x0000001300067213 */ /* 0x000fe20000000000 */
[----:B------:R-:W-:Y:S02]  /*d620*/  @!P5 IMAD.IADD R4, R4, 0x1, -R0 ;  /* 0x000000010404d824 */ /* 0x000fe400078e0a00 */
[----:B------:R-:W-:Y:S01]  /*d630*/  IMAD.MOV R7, RZ, RZ, -R7 ;  /* 0x000000ffff077224 */ /* 0x000fe200078e0a07 */
[----:B------:R-:W-:Y:S01]  /*d640*/  ISETP.GT.U32.AND P4, PT, R0, R8, PT ;  /* 0x000000080000720c */ /* 0x000fe20003f84070 */
[----:B------:R-:W-:Y:S01]  /*d650*/  IMAD.HI.U32 R10, R2, R12, RZ ;  /* 0x0000000c020a7227 */ /* 0x000fe200078e00ff */
[----:B------:R-:W-:-:S03]  /*d660*/  ISETP.GT.U32.AND P5, PT, R0, R4, PT ;  /* 0x000000040000720c */ /* 0x000fc60003fa4070 */
[----:B------:R-:W-:Y:S02]  /*d670*/  @!P3 IMAD.IADD R9, R9, 0x1, -R0 ;  /* 0x000000010909b824 */ /* 0x000fe400078e0a00 */
[----:B------:R-:W-:Y:S02]  /*d680*/  IMAD R3, R0, R7, R3 ;  /* 0x0000000700037224 */ /* 0x000fe400078e0203 */
[----:B------:R-:W-:-:S04]  /*d690*/  IMAD.HI.U32 R7, R2, R6, RZ ;  /* 0x0000000602077227 */ /* 0x000fc800078e00ff */
[----:B------:R-:W-:Y:S02]  /*d6a0*/  IMAD.MOV R10, RZ, RZ, -R10 ;  /* 0x000000ffff0a7224 */ /* 0x000fe400078e0a0a */
[----:B------:R-:W-:Y:S01]  /*d6b0*/  @!P1 IMAD.MOV R9, RZ, RZ, -R9 ;  /* 0x000000ffff099224 */ /* 0x000fe200078e0a09 */
[C---:B------:R-:W-:Y:S01]  /*d6c0*/  ISETP.GT.U32.AND P1, PT, R0.reuse, R3, PT ;  /* 0x000000030000720c */ /* 0x040fe20003f24070 */
[----:B------:R-:W-:Y:S02]  /*d6d0*/  IMAD.MOV R7, RZ, RZ, -R7 ;  /* 0x000000ffff077224 */ /* 0x000fe400078e0a07 */
[C---:B------:R-:W-:Y:S02]  /*d6e0*/  IMAD R12, R0.reuse, R10, R12 ;  /* 0x0000000a000c7224 */ /* 0x040fe400078e020c */
[----:B------:R-:W-:Y:S02]  /*d6f0*/  IMAD R6, R0, R7, R6 ;  /* 0x0000000700067224 */ /* 0x000fe400078e0206 */
[--C-:B------:R-:W-:Y:S01]  /*d700*/  @!P4 IMAD.IADD R8, R8, 0x1, -R0.reuse ;  /* 0x000000010808c824 */ /* 0x100fe200078e0a00 */
[----:B------:R-:W-:Y:S01]  /*d710*/  ISETP.GT.U32.AND P4, PT, R0, R12, PT ;  /* 0x0000000c0000720c */ /* 0x000fe20003f84070 */
[----:B------:R-:W-:Y:S01]  /*d720*/  @!P5 IMAD.IADD R4, R4, 0x1, -R0 ;  /* 0x000000010404d824 */ /* 0x000fe200078e0a00 */
[----:B------:R-:W-:-:S02]  /*d730*/  ISETP.GT.U32.AND P5, PT, R0, R6, PT ;  /* 0x000000060000720c */ /* 0x000fc40003fa4070 */
[----:B------:R-:W-:Y:S01]  /*d740*/  ISETP.GE.AND P3, PT, R14, RZ, PT ;  /* 0x000000ff0e00720c */ /* 0x000fe20003f66270 */
[----:B------:R-:W-:Y:S01]  /*d750*/  @!P1 IMAD.IADD R3, R3, 0x1, -R0 ;  /* 0x0000000103039824 */ /* 0x000fe200078e0a00 */
[----:B------:R-:W4:Y:S01]  /*d760*/  LDL.LU R14, [R1+0x520] ;  /* 0x00052000010e7983 */ /* 0x000f220000300800 */
[----:B------:R-:W-:-:S03]  /*d770*/  @!P2 IMAD.MOV R8, RZ, RZ, -R8 ;  /* 0x000000ffff08a224 */ /* 0x000fc600078e0a08 */
[----:B------:R0:W-:Y:S01]  /*d780*/  STL [R1+0x128], R9 ;  /* 0x0001280901007387 */ /* 0x0001e20000100800 */
[----:B---3--:R-:W-:Y:S01]  /*d790*/  IABS R10, R13 ;  /* 0x0000000d000a7213 */ /* 0x008fe20000000000 */
[----:B------:R-:W-:Y:S01]  /*d7a0*/  IMAD.HI.U32 R13, R2, R11, RZ ;  /* 0x0000000b020d7227 */ /* 0x000fe200078e00ff */
[----:B------:R-:W-:-:S03]  /*d7b0*/  ISETP.GT.U32.AND P2, PT, R0, R3, PT ;  /* 0x000000030000720c */ /* 0x000fc60003f44070 */
[--C-:B------:R-:W-:Y:S01]  /*d7c0*/  @!P4 IMAD.IADD R12, R12, 0x1, -R0.reuse ;  /* 0x000000010c0cc824 */ /* 0x100fe200078e0a00 */
[----:B0-----:R-:W3:Y:S01]  /*d7d0*/  LDL.LU R9, [R1+0x50c] ;  /* 0x00050c0001097983 */ /* 0x001ee20000300800 */
[----:B------:R-:W-:-:S03]  /*d7e0*/  @!P5 IMAD.IADD R6, R6, 0x1, -R0 ;  /* 0x000000010606d824 */ /* 0x000fc600078e0a00 */
[C---:B------:R-:W-:Y:S01]  /*d7f0*/  ISETP.GT.U32.AND P5, PT, R0.reuse, R12, PT ;  /* 0x0000000c0000720c */ /* 0x040fe20003fa4070 */
[----:B------:R-:W-:Y:S01]  /*d800*/  IMAD.MOV R13, RZ, RZ, -R13 ;  /* 0x000000ffff0d7224 */ /* 0x000fe200078e0a0d */
[----:B------:R-:W-:Y:S02]  /*d810*/  ISETP.GE.AND P1, PT, R19, RZ, PT ;  /* 0x000000ff1300720c */ /* 0x000fe40003f26270 */
[----:B------:R-:W4:Y:S01]  /*d820*/  LDL.LU R19, [R1+0x524] ;  /* 0x0005240001137983 */ /* 0x000f220000300800 */
[----:B------:R-:W-:-:S03]  /*d830*/  IMAD R11, R0, R13, R11 ;  /* 0x0000000d000b7224 */ /* 0x000fc600078e020b */
[----:B------:R0:W-:Y:S01]  /*d840*/  STL [R1+0x114], R8 ;  /* 0x0001140801007387 */ /* 0x0001e20000100800 */
[----:B------:R-:W-:Y:S01]  /*d850*/  @!P2 IMAD.IADD R3, R3, 0x1, -R0 ;  /* 0x000000010303a824 */ /* 0x000fe200078e0a00 */
[----:B------:R-:W-:Y:S01]  /*d860*/  ISETP.GT.U32.AND P2, PT, R0, R11, PT ;  /* 0x0000000b0000720c */ /* 0x000fe20003f44070 */
[----:B------:R-:W-:Y:S01]  /*d870*/  @!P0 IMAD.MOV R4, RZ, RZ, -R4 ;  /* 0x000000ffff048224 */ /* 0x000fe200078e0a04 */
[----:B------:R-:W4:Y:S01]  /*d880*/  LDL.LU R13, [R1+0x514] ;  /* 0x00051400010d7983 */ /* 0x000f220000300800 */
[----:B0-----:R-:W-:-:S04]  /*d890*/  IMAD.HI.U32 R8, R2, R10, RZ ;  /* 0x0000000a02087227 */ /* 0x001fc800078e00ff */
[----:B------:R-:W-:Y:S02]  /*d8a0*/  IMAD.MOV R8, RZ, RZ, -R8 ;  /* 0x000000ffff087224 */ /* 0x000fe400078e0a08 */
[----:B------:R-:W-:Y:S02]  /*d8b0*/  @!P5 IMAD.IADD R12, R12, 0x1, -R0 ;  /* 0x000000010c0cd824 */ /* 0x000fe400078e0a00 */
[----:B------:R-:W-:Y:S01]  /*d8c0*/  IMAD R10, R0, R8, R10 ;  /* 0x00000008000a7224 */ /* 0x000fe200078e020a */
[----:B------:R2:W-:Y:S01]  /*d8d0*/  STL [R1+0x110], R4 ;  /* 0x0001100401007387 */ /* 0x0005e20000100800 */
[----:B------:R-:W-:-:S04]  /*d8e0*/  IMAD.MOV.U32 R8, RZ, RZ, R3 ;  /* 0x000000ffff087224 */ /* 0x000fc800078e0003 */
[----:B------:R-:W-:Y:S01]  /*d8f0*/  @!P6 IMAD.MOV R8, RZ, RZ, -R8 ;  /* 0x000000ffff08e224 */ /* 0x000fe200078e0a08 */
[----:B------:R-:W-:Y:S01]  /*d900*/  IABS R7, R15 ;  /* 0x0000000f00077213 */ /* 0x000fe20000000000 */
[----:B------:R-:W-:Y:S01]  /*d910*/  @!P2 IMAD.IADD R11, R11, 0x1, -R0 ;  /* 0x000000010b0ba824 */ /* 0x000fe200078e0a00 */
[----:B------:R-:W-:Y:S02]  /*d920*/  ISETP.GE.AND P2, PT, R15, RZ, PT ;  /* 0x000000ff0f00720c */ /* 0x000fe40003f46270 */
[----:B--2---:R-:W-:Y:S01]  /*d930*/  IABS R4, R18 ;  /* 0x0000001200047213 */ /* 0x004fe20000000000 */
[----:B------:R0:W-:Y:S04]  /*d940*/  STL [R1+0x1330], R18 ;  /* 0x0013301201007387 */ /* 0x0001e80000100800 */
[----:B------:R-:W-:Y:S04]  /*d950*/  STL [R1+0x10c], R8 ;  /* 0x00010c0801007387 */ /* 0x000fe80000100800 */
[----:B------:R-:W2:Y:S01]  /*d960*/  LDL.LU R15, [R1+0x530] ;  /* 0x00053000010f7983 */ /* 0x000ea20000300800 */
[----:B0-----:R-:W-:-:S03]  /*d970*/  IMAD.MOV.U32 R18, RZ, RZ, R12 ;  /* 0x000000ffff127224 */ /* 0x001fc600078e000c */
[----:B------:R-:W2:Y:S01]  /*d980*/  LDL R12, [R1+0x528] ;  /* 0x00052800010c7983 */ /* 0x000ea20000100800 */
[----:B------:R-:W-:-:S05]  /*d990*/  @!P3 IMAD.MOV R18, RZ, RZ, -R18 ;  /* 0x000000ffff12b224 */ /* 0x000fca00078e0a12 */
[----:B------:R0:W-:Y:S04]  /*d9a0*/  STL [R1+0x108], R18 ;  /* 0x0001081201007387 */ /* 0x0001e80000100800 */
[----:B0-----:R-:W2:Y:S01]  /*d9b0*/  LDL.LU R18, [R1+0x1330] ;  /* 0x0013300001127983 */ /* 0x001ea20000300800 */
[C---:B------:R-:W-:Y:S02]  /*d9c0*/  ISETP.GT.U32.AND P0, PT, R0.reuse, R6, PT ;  /* 0x000000060000720c */ /* 0x040fe40003f04070 */
[----:B------:R-:W-:Y:S01]  /*d9d0*/  ISETP.GT.U32.AND P6, PT, R0, R10, PT ;  /* 0x0000000a0000720c */ /* 0x000fe20003fc4070 */
[----:B------:R-:W-:-:S04]  /*d9e0*/  IMAD.MOV.U32 R3, RZ, RZ, R4 ;  /* 0x000000ffff037224 */ /* 0x000fc800078e0004 */
[----:B------:R-:W-:-:S06]  /*d9f0*/  IMAD.HI.U32 R8, R2, R3, RZ ;  /* 0x0000000302087227 */ /* 0x000fcc00078e00ff */
[----:B------:R-:W-:Y:S01]  /*da00*/  @!P0 IMAD.IADD R6, R6, 0x1, -R0 ;  /* 0x0000000106068824 */ /* 0x000fe200078e0a00 */
[----:B---3--:R-:W-:Y:S01]  /*da10*/  ISETP.GE.AND P4, PT, R9, RZ, PT ;  /* 0x000000ff0900720c */ /* 0x008fe20003f86270 */
[----:B------:R-:W-:-:S04]  /*da20*/  IMAD.HI.U32 R9, R2, R7, RZ ;  /* 0x0000000702097227 */ /* 0x000fc800078e00ff */
[----:B------:R-:W-:-:S04]  /*da30*/  IMAD.MOV R9, RZ, RZ, -R9 ;  /* 0x000000ffff097224 */ /* 0x000fc800078e0a09 */
[----:B------:R-:W-:-:S05]  /*da40*/  IMAD R7, R0, R9, R7 ;  /* 0x0000000900077224 */ /* 0x000fca00078e0207 */
[----:B------:R-:W-:Y:S02]  /*da50*/  ISETP.GT.U32.AND P5, PT, R0, R7, PT ;  /* 0x000000070000720c */ /* 0x000fe40003fa4070 */
[----:B----4-:R-:W-:Y:S01]  /*da60*/  IABS R9, R14 ;  /* 0x0000000e00097213 */ /* 0x010fe20000000000 */
[----:B------:R-:W-:Y:S01]  /*da70*/  @!P6 IMAD.IADD R10, R10, 0x1, -R0 ;  /* 0x000000010a0ae824 */ /* 0x000fe200078e0a00 */
[----:B------:R-:W-:Y:S01]  /*da80*/  ISETP.GE.AND P0, PT, R13, RZ, PT ;  /* 0x000000ff0d00720c */ /* 0x000fe20003f06270 */
[----:B------:R-:W-:Y:S01]  /*da90*/  @!P1 IMAD.MOV R6, RZ, RZ, -R6 ;  /* 0x000000ffff069224 */ /* 0x000fe200078e0a06 */
[----:B------:R-:W-:Y:S01]  /*daa0*/  IABS R13, R19 ;  /* 0x00000013000d7213 */ /* 0x000fe20000000000 */
[----:B------:R-:W-:-:S06]  /*dab0*/  IMAD.HI.U32 R4, R2, R9, RZ ;  /* 0x0000000902047227 */ /* 0x000fcc00078e00ff */
[----:B------:R-:W-:Y:S01]  /*dac0*/  @!P5 IMAD.IADD R7, R7, 0x1, -R0 ;  /* 0x000000010707d824 */ /* 0x000fe200078e0a00 */
[----:B------:R-:W-:-:S04]  /*dad0*/  ISETP.GT.U32.AND P3, PT, R0, R10, PT ;  /* 0x0000000a0000720c */ /* 0x000fc80003f64070 */
[C---:B------:R-:W-:Y:S01]  /*dae0*/  ISETP.GT.U32.AND P5, PT, R0.reuse, R7, PT ;  /* 0x000000070000720c */ /* 0x040fe20003fa4070 */
[----:B------:R-:W-:Y:S02]  /*daf0*/  IMAD.MOV R8, RZ, RZ, -R8 ;  /* 0x000000ffff087224 */ /* 0x000fe400078e0a08 */
[----:B------:R-:W-:Y:S01]  /*db00*/  IMAD.MOV R4, RZ, RZ, -R4 ;  /* 0x000000ffff047224 */ /* 0x000fe200078e0a04 */
[C---:B------:R-:W-:Y:S01]  /*db10*/  ISETP.GT.U32.AND P6, PT, R0.reuse, R11, PT ;  /* 0x0000000b0000720c */ /* 0x040fe20003fc4070 */
[C---:B------:R-:W-:Y:S02]  /*db20*/  IMAD R3, R0.reuse, R8, R3 ;  /* 0x0000000800037224 */ /* 0x040fe400078e0203 */
[----:B------:R-:W-:Y:S02]  /*db30*/  IMAD R9, R0, R4, R9 ;  /* 0x0000000400097224 */ /* 0x000fe400078e0209 */
[----:B------:R-:W-:-:S04]  /*db40*/  @!P3 IMAD.IADD R10, R10, 0x1, -R0 ;  /* 0x000000010a0ab824 */ /* 0x000fc800078e0a00 */
[--C-:B------:R-:W-:Y:S01]  /*db50*/  @!P5 IMAD.IADD R7, R7, 0x1, -R0.reuse ;  /* 0x000000010707d824 */ /* 0x100fe200078e0a00 */
[----:B------:R-:W-:Y:S02]  /*db60*/  ISETP.GE.AND P5, PT, R14, RZ, PT ;  /* 0x000000ff0e00720c */ /* 0x000fe40003fa6270 */
[----:B------:R-:W-:Y:S01]  /*db70*/  ISETP.GT.U32.AND P3, PT, R0, R9, PT ;  /* 0x000000090000720c */ /* 0x000fe20003f64070 */
[----:B------:R-:W-:-:S04]  /*db80*/  @!P6 IMAD.IADD R11, R11, 0x1, -R0 ;  /* 0x000000010b0be824 */ /* 0x000fc800078e0a00 */
[----:B------:R-:W-:-:S08]  /*db90*/  @!P4 IMAD.MOV R11, RZ, RZ, -R11 ;  /* 0x000000ffff0bc224 */ /* 0x000fd000078e0a0b */
[----:B------:R-:W-:Y:S01]  /*dba0*/  @!P3 IMAD.IADD R9, R9, 0x1, -R0 ;  /* 0x000000010909b824 */ /* 0x000fe200078e0a00 */
[----:B------:R-:W-:Y:S01]  /*dbb0*/  ISETP.GE.AND P3, PT, R19, RZ, PT ;  /* 0x000000ff1300720c */ /* 0x000fe20003f66270 */
[----:B------:R-:W-:Y:S01]  /*dbc0*/  IMAD.MOV.U32 R19, RZ, RZ, R29 ;  /* 0x000000ffff137224 */ /* 0x000fe200078e001d */
[----:B--2---:R-:W-:Y:S02]  /*dbd0*/  IABS R8, R12 ;  /* 0x0000000c00087213 */ /* 0x004fe40000000000 */
[----:B------:R-:W-:-:S03]  /*dbe0*/  IABS R12, R16 ;  /* 0x00000010000c7213 */ /* 0x000fc60000000000 */
[----:B------:R-:W-:Y:S01]  /*dbf0*/  IMAD.HI.U32 R14, R2, R8, RZ ;  /* 0x00000008020e7227 */ /* 0x000fe200078e00ff */
[----:B------:R-:W-:Y:S02]  /*dc00*/  ISETP.GE.AND P1, PT, R18, RZ, PT ;  /* 0x000000ff1200720c */ /* 0x000fe40003f26270 */
[----:B------:R-:W2:Y:S04]  /*dc10*/  LDL.LU R18, [R1+0x534] ;  /* 0x0005340001127983 */ /* 0x000ea80000300800 */
[----:B------:R0:W-:Y:S02]  /*dc20*/  STL [R1+0x104], R6 ;  /* 0x0001040601007387 */ /* 0x0001e40000100800 */
[----:B0-----:R-:W-:-:S04]  /*dc30*/  IMAD.MOV.U32 R6, RZ, RZ, R13 ;  /* 0x000000ffff067224 */ /* 0x001fc800078e000d */
[----:B------:R-:W-:-:S04]  /*dc40*/  IMAD.HI.U32 R4, R2, R6, RZ ;  /* 0x0000000602047227 */ /* 0x000fc800078e00ff */
[----:B------:R-:W-:Y:S02]  /*dc50*/  IMAD.MOV R4, RZ, RZ, -R4 ;  /* 0x000000ffff047224 */ /* 0x000fe400078e0a04 */
[----:B------:R-:W-:-:S04]  /*dc60*/  IMAD.HI.U32 R13, R2, R12, RZ ;  /* 0x0000000c020d7227 */ /* 0x000fc800078e00ff */
[C---:B------:R-:W-:Y:S01]  /*dc70*/  IMAD R6, R0.reuse, R4, R6 ;  /* 0x0000000400067224 */ /* 0x040fe200078e0206 */
[----:B------:R-:W-:Y:S01]  /*dc80*/  IABS R4, R15 ;  /* 0x0000000f00047213 */ /* 0x000fe20000000000 */
[----:B------:R-:W-:Y:S02]  /*dc90*/  IMAD.MOV R14, RZ, RZ, -R14 ;  /* 0x000000ffff0e7224 */ /* 0x000fe400078e0a0e */
[----:B------:R-:W-:Y:S02]  /*dca0*/  IMAD.MOV R13, RZ, RZ, -R13 ;  /* 0x000000ffff0d7224 */ /* 0x000fe400078e0a0d */
[C---:B------:R-:W-:Y:S01]  /*dcb0*/  IMAD R8, R0.reuse, R14, R8 ;  /* 0x0000000e00087224 */ /* 0x040fe200078e0208 */
[----:B------:R0:W-:Y:S01]  /*dcc0*/  STL [R1+0x132c], R15 ;  /* 0x00132c0f01007387 */ /* 0x0001e20000100800 */
[----:B------:R-:W-:Y:S02]  /*dcd0*/  IMAD.MOV.U32 R14, RZ, RZ, R4 ;  /* 0x000000ffff0e7224 */ /* 0x000fe400078e0004 */
[----:B------:R-:W-:-:S02]  /*dce0*/  IMAD R4, R0, R13, R12 ;  /* 0x0000000d00047224 */ /* 0x000fc400078e020c */
[----:B------:R-:W-:Y:S02]  /*dcf0*/  IMAD.MOV.U32 R13, RZ, RZ, R10 ;  /* 0x000000ffff0d7224 */ /* 0x000fe400078e000a */
[----:B0-----:R-:W-:Y:S02]  /*dd00*/  IMAD.MOV.U32 R15, RZ, RZ, R16 ;  /* 0x000000ffff0f7224 */ /* 0x001fe400078e0010 */
[----:B------:R-:W-:Y:S02]  /*dd10*/  @!P0 IMAD.MOV R13, RZ, RZ, -R13 ;  /* 0x000000ffff0d8224 */ /* 0x000fe400078e0a0d */
[----:B------:R-:W-:Y:S01]  /*dd20*/  IMAD.MOV.U32 R12, RZ, RZ, R15 ;  /* 0x000000ffff0c7224 */ /* 0x000fe200078e000f */
[----:B------:R-:W-:Y:S01]  /*dd30*/  STL [R1+0x100], R11 ;  /* 0x0001000b01007387 */ /* 0x000fe20000100800 */
[----:B------:R-:W-:-:S03]  /*dd40*/  IMAD.MOV.U32 R15, RZ, RZ, R7 ;  /* 0x000000ffff0f7224 */ /* 0x000fc600078e0007 */
[----:B------:R-:W3:Y:S01]  /*dd50*/  LDL.LU R16, [R1+0x53c] ;  /* 0x00053c0001107983 */ /* 0x000ee20000300800 */
[----:B------:R-:W-:-:S03]  /*dd60*/  @!P2 IMAD.MOV R15, RZ, RZ, -R15 ;  /* 0x000000ffff0fa224 */ /* 0x000fc600078e0a0f */
[----:B------:R-:W4:Y:S04]  /*dd70*/  LDL.LU R29, [R1+0x540] ;  /* 0x00054000011d7983 */ /* 0x000f280000300800 */
[----:B------:R-:W-:Y:S04]  /*dd80*/  STL [R1+0xf8], R13 ;  /* 0x0000f80d01007387 */ /* 0x000fe80000100800 */
[----:B------:R-:W3:Y:S04]  /*dd90*/  LDL.LU R7, [R1+0x528] ;  /* 0x0005280001077983 */ /* 0x000ee80000300800 */
[----:B------:R0:W-:Y:S04]  /*dda0*/  STL [R1+0xf4], R15 ;  /* 0x0000f40f01007387 */ /* 0x0001e80000100800 */
[----:B0-----:R-:W4:Y:S01]  /*ddb0*/  LDL.LU R15, [R1+0x132c] ;  /* 0x00132c00010f7983 */ /* 0x001f220000300800 */
[----:B------:R-:W-:-:S13]  /*ddc0*/  ISETP.GT.U32.AND P6, PT, R0, R3, PT ;  /* 0x000000030000720c */ /* 0x000fda0003fc4070 */
[----:B------:R-:W-:Y:S01]  /*ddd0*/  @!P6 IMAD.IADD R3, R3, 0x1, -R0 ;  /* 0x000000010303e824 */ /* 0x000fe200078e0a00 */
[----:B------:R-:W-:-:S04]  /*dde0*/  ISETP.GT.U32.AND P6, PT, R0, R6, PT ;  /* 0x000000060000720c */ /* 0x000fc80003fc4070 */
[----:B------:R-:W-:-:S09]  /*ddf0*/  ISETP.GT.U32.AND P4, PT, R0, R3, PT ;  /* 0x000000030000720c */ /* 0x000fd20003f84070 */
[----:B------:R-:W-:Y:S01]  /*de00*/  @!P6 IMAD.IADD R6, R6, 0x1, -R0 ;  /* 0x000000010606e824 */ /* 0x000fe200078e0a00 */
[----:B------:R-:W-:-:S03]  /*de10*/  ISETP.GT.U32.AND P6, PT, R0, R9, PT ;  /* 0x000000090000720c */ /* 0x000fc60003fc4070 */
[----:B------:R-:W-:Y:S01]  /*de20*/  @!P4 IMAD.IADD R3, R3, 0x1, -R0 ;  /* 0x000000010303c824 */ /* 0x000fe200078e0a00 */
[----:B------:R-:W-:-:S03]  /*de30*/  ISETP.GT.U32.AND P4, PT, R0, R8, PT ;  /* 0x000000080000720c */ /* 0x000fc60003f84070 */
[----:B------:R-:W-:Y:S02]  /*de40*/  IMAD.MOV.U32 R13, RZ, RZ, R3 ;  /* 0x000000ffff0d7224 */ /* 0x000fe400078e0003 */
[----:B------:R-:W-:Y:S01]  /*de50*/  IMAD.HI.U32 R10, R2, R14, RZ ;  /* 0x0000000e020a7227 */ /* 0x000fe200078e00ff */
[----:B------:R-:W-:-:S03]  /*de60*/  ISETP.GT.U32.AND P0, PT, R0, R6, PT ;  /* 0x000000060000720c */ /* 0x000fc60003f04070 */
[----:B------:R-:W-:Y:S01]  /*de70*/  @!P1 IMAD.MOV R13, RZ, RZ, -R13 ;  /* 0x000000ffff0d9224 */ /* 0x000fe200078e0a0d */
[C---:B------:R-:W-:Y:S01]  /*de80*/  ISETP.GT.U32.AND P1, PT, R0.reuse, R4, PT ;  /* 0x000000040000720c */ /* 0x040fe20003f24070 */
[----:B------:R-:W-:Y:S02]  /*de90*/  IMAD.MOV R10, RZ, RZ, -R10 ;  /* 0x000000ffff0a7224 */ /* 0x000fe400078e0a0a */
[----:B------:R-:W-:Y:S02]  /*dea0*/  @!P6 IMAD.IADD R9, R9, 0x1, -R0 ;  /* 0x000000010909e824 */ /* 0x000fe400078e0a00 */
[----:B------:R-:W-:Y:S02]  /*deb0*/  IMAD R3, R0, R10, R14 ;  /* 0x0000000a00037224 */ /* 0x000fe400078e020e */
[----:B------:R-:W-:Y:S02]  /*dec0*/  @!P4 IMAD.IADD R8, R8, 0x1, -R0 ;  /* 0x000000010808c824 */ /* 0x000fe400078e0a00 */
[----:B------:R-:W-:-:S02]  /*ded0*/  IMAD.MOV.U32 R10, RZ, RZ, R9 ;  /* 0x000000ffff0a7224 */ /* 0x000fc400078e0009 */
[--C-:B------:R-:W-:Y:S02]  /*dee0*/  @!P0 IMAD.IADD R6, R6, 0x1, -R0.reuse ;  /* 0x0000000106068824 */ /* 0x100fe400078e0a00 */
[----:B------:R-:W-:Y:S01]  /*def0*/  @!P1 IMAD.IADD R4, R4, 0x1, -R0 ;  /* 0x0000000104049824 */ /* 0x000fe200078e0a00 */
[----:B------:R-:W-:Y:S01]  /*df00*/  ISETP.GT.U32.AND P1, PT, R0, R8, PT ;  /* 0x000000080000720c */ /* 0x000fe20003f24070 */
[----:B------:R-:W-:Y:S01]  /*df10*/  @!P5 IMAD.MOV R10, RZ, RZ, -R10 ;  /* 0x000000ffff0ad224 */ /* 0x000fe200078e0a0a */
[----:B------:R-:W-:Y:S04]  /*df20*/  STL [R1+0xf0], R13 ;  /* 0x0000f00d01007387 */ /* 0x000fe80000100800 */
[----:B------:R0:W-:Y:S02]  /*df30*/  STL [R1+0xec], R10 ;  /* 0x0000ec0a01007387 */ /* 0x0001e40000100800 */
[----:B0-----:R-:W-:-:S04]  /*df40*/  IMAD.MOV.U32 R10, RZ, RZ, R6 ;  /* 0x000000ffff0a7224 */ /* 0x001fc800078e0006 */
[----:B------:R-:W-:Y:S02]  /*df50*/  @!P3 IMAD.MOV R10, RZ, RZ, -R10 ;  /* 0x000000ffff0ab224 */ /* 0x000fe400078e0a0a */
[----:B------:R-:W-:Y:S02]  /*df60*/  @!P1 IMAD.IADD R8, R8, 0x1, -R0 ;  /* 0x0000000108089824 */ /* 0x000fe400078e0a00 */
[----:B------:R-:W-:Y:S01]  /*df70*/  IMAD.MOV.U32 R6, RZ, RZ, R17 ;  /* 0x000000ffff067224 */ /* 0x000fe200078e0011 */
[----:B--2---:R-:W-:Y:S02]  /*df80*/  IABS R11, R18 ;  /* 0x00000012000b7213 */ /* 0x004fe40000000000 */
[----:B------:R-:W-:Y:S02]  /*df90*/  ISETP.GE.AND P1, PT, R18, RZ, PT ;  /* 0x000000ff1200720c */ /* 0x000fe40003f26270 */
[----:B---3--:R-:W-:Y:S01]  /*dfa0*/  ISETP.GE.AND P2, PT, R7, RZ, PT ;  /* 0x000000ff0700720c */ /* 0x008fe20003f46270 */
[----:B------:R-:W-:-:S04]  /*dfb0*/  IMAD.HI.U32 R7, R2, R11, RZ ;  /* 0x0000000b02077227 */ /* 0x000fc800078e00ff */
[----:B------:R-:W-:-:S04]  /*dfc0*/  IMAD.MOV R7, RZ, RZ, -R7 ;  /* 0x000000ffff077224 */ /* 0x000fc800078e0a07 */
[----:B------:R-:W-:Y:S01]  /*dfd0*/  IMAD R7, R0, R7, R11 ;  /* 0x0000000700077224 */ /* 0x000fe200078e020b */
[----:B----4-:R-:W-:Y:S02]  /*dfe0*/  ISETP.GE.AND P4, PT, R15, RZ, PT ;  /* 0x000000ff0f00720c */ /* 0x010fe40003f86270 */
[----:B------:R-:W2:Y:S01]  /*dff0*/  LDL.LU R15, [R1+0x548] ;  /* 0x00054800010f7983 */ /* 0x000ea20000300800 */
[----:B------:R-:W-:-:S03]  /*e000*/  IABS R11, R17 ;  /* 0x00000011000b7213 */ /* 0x000fc60000000000 */
[----:B------:R0:W-:Y:S04]  /*e010*/  STL [R1+0xe8], R10 ;  /* 0x0000e80a01007387 */ /* 0x0001e80000100800 */
[----:B------:R-:W3:Y:S04]  /*e020*/  LDL R18, [R1+0x54c] ;  /* 0x00054c0001127983 */ /* 0x000ee80000100800 */
[----:B------:R-:W4:Y:S01]  /*e030*/  LDL.LU R17, [R1+0x550] ;  /* 0x0005500001117983 */ /* 0x000f220000300800 */
[----:B------:R-:W-:Y:S01]  /*e040*/  ISETP.GT.U32.AND P0, PT, R0, R3, PT ;  /* 0x000000030000720c */ /* 0x000fe20003f04070 */
[----:B------:R-:W-:-:S04]  /*e050*/  IMAD.HI.U32 R9, R2, R11, RZ ;  /* 0x0000000b02097227 */ /* 0x000fc800078e00ff */
[----:B------:R-:W-:-:S08]  /*e060*/  IMAD.MOV R9, RZ, RZ, -R9 ;  /* 0x000000ffff097224 */ /* 0x000fd000078e0a09 */
[----:B------:R-:W-:Y:S01]  /*e070*/  @!P0 IMAD.IADD R3, R3, 0x1, -R0 ;  /* 0x0000000103038824 */ /* 0x000fe200078e0a00 */
[C---:B------:R-:W-:Y:S01]  /*e080*/  ISETP.GT.U32.AND P0, PT, R0.reuse, R4, PT ;  /* 0x000000040000720c */ /* 0x040fe20003f04070 */
[C---:B------:R-:W-:Y:S01]  /*e090*/  IMAD R11, R0.reuse, R9, R11 ;  /* 0x00000009000b7224 */ /* 0x040fe200078e020b */
[----:B------:R-:W-:Y:S02]  /*e0a0*/  ISETP.GT.U32.AND P3, PT, R0, R7, PT ;  /* 0x000000070000720c */ /* 0x000fe40003f64070 */
[----:B------:R-:W-:Y:S02]  /*e0b0*/  ISETP.GE.AND P6, PT, R12, RZ, PT ;  /* 0x000000ff0c00720c */ /* 0x000fe40003fc6270 */
[----:B------:R-:W-:-:S07]  /*e0c0*/  ISETP.GT.U32.AND P5, PT, R0, R3, PT ;  /* 0x000000030000720c */ /* 0x000fce0003fa4070 */
[--C-:B------:R-:W-:Y:S01]  /*e0d0*/  @!P0 IMAD.IADD R4, R4, 0x1, -R0.reuse ;  /* 0x0000000104048824 */ /* 0x100fe200078e0a00 */
[----:B------:R-:W-:Y:S01]  /*e0e0*/  ISETP.GT.U32.AND P0, PT, R0, R11, PT ;  /* 0x0000000b0000720c */ /* 0x000fe20003f04070 */
[----:B------:R-:W-:Y:S01]  /*e0f0*/  @!P3 IMAD.IADD R7, R7, 0x1, -R0 ;  /* 0x000000010707b824 */ /* 0x000fe200078e0a00 */
[----:B------:R-:W-:Y:S01]  /*e100*/  IABS R12, R19 ;  /* 0x00000013000c7213 */ /* 0x000fe20000000000 */
[----:B------:R-:W-:Y:S02]  /*e110*/  @!P6 IMAD.MOV R4, RZ, RZ, -R4 ;  /* 0x000000ffff04e224 */ /* 0x000fe400078e0a04 */
[----:B------:R-:W-:Y:S01]  /*e120*/  @!P5 IMAD.IADD R3, R3, 0x1, -R0 ;  /* 0x000000010303d824 */ /* 0x000fe200078e0a00 */
[----:B------:R-:W-:-:S07]  /*e130*/  ISETP.GE.AND P5, PT, R6, RZ, PT ;  /* 0x000000ff0600720c */ /* 0x000fce0003fa6270 */
[----:B------:R-:W-:Y:S01]  /*e140*/  @!P0 IMAD.IADD R11, R11, 0x1, -R0 ;  /* 0x000000010b0b8824 */ /* 0x000fe200078e0a00 */
[----:B------:R-:W-:Y:S01]  /*e150*/  ISETP.GT.U32.AND P0, PT, R0, R7, PT ;  /* 0x000000070000720c */ /* 0x000fe20003f04070 */
[----:B------:R-:W-:-:S03]  /*e160*/  IMAD.HI.U32 R6, R2, R12, RZ ;  /* 0x0000000c02067227 */ /* 0x000fc600078e00ff */
[----:B------:R-:W-:Y:S01]  /*e170*/  ISETP.GT.U32.AND P6, PT, R0, R11, PT ;  /* 0x0000000b0000720c */ /* 0x000fe20003fc4070 */
[----:B------:R-:W-:Y:S01]  /*e180*/  @!P2 IMAD.MOV R8, RZ, RZ, -R8 ;  /* 0x000000ffff08a224 */ /* 0x000fe200078e0a08 */
[----:B------:R-:W-:Y:S01]  /*e190*/  IABS R14, R16 ;  /* 0x00000010000e7213 */ /* 0x000fe20000000000 */
[----:B------:R-:W-:Y:S02]  /*e1a0*/  IMAD.MOV R6, RZ, RZ, -R6 ;  /* 0x000000ffff067224 */ /* 0x000fe400078e0a06 */
[----:B------:R-:W-:Y:S01]  /*e1b0*/  @!P4 IMAD.MOV R3, RZ, RZ, -R3 ;  /* 0x000000ffff03c224 */ /* 0x000fe200078e0a03 */
[----:B------:R1:W-:Y:S01]  /*e1c0*/  STL [R1+0xa4], R8 ;  /* 0x0000a40801007387 */ /* 0x0003e20000100800 */
[----:B0-----:R-:W-:-:S04]  /*e1d0*/  IMAD.HI.U32 R10, R2, R14, RZ ;  /* 0x0000000e020a7227 */ /* 0x001fc800078e00ff */
[----:B------:R-:W-:Y:S01]  /*e1e0*/  @!P0 IMAD.IADD R7, R7, 0x1, -R0 ;  /* 0x0000000107078824 */ /* 0x000fe200078e0a00 */
[----:B------:R-:W-:Y:S01]  /*e1f0*/  STL [R1+0xac], R4 ;  /* 0x0000ac0401007387 */ /* 0x000fe20000100800 */
[----:B------:R-:W-:Y:S01]  /*e200*/  IMAD R12, R0, R6, R12 ;  /* 0x00000006000c7224 */ /* 0x000fe200078e020c */
[----:B------:R-:W-:Y:S01]  /*e210*/  IABS R13, R29 ;  /* 0x0000001d000d7213 */ /* 0x000fe20000000000 */
[----:B------:R-:W-:Y:S01]  /*e220*/  IMAD.MOV R10, RZ, RZ, -R10 ;  /* 0x000000ffff0a7224 */ /* 0x000fe200078e0a0a */
[----:B------:R-:W-:Y:S01]  /*e230*/  STL [R1+0xb4], R3 ;  /* 0x0000b40301007387 */ /* 0x000fe20000100800 */
[----:B-1----:R-:W-:Y:S02]  /*e240*/  IMAD.MOV.U32 R8, RZ, RZ, R19 ;  /* 0x000000ffff087224 */ /* 0x002fe400078e0013 */
[----:B------:R-:W-:Y:S01]  /*e250*/  @!P6 IMAD.IADD R11, R11, 0x1, -R0 ;  /* 0x000000010b0be824 */ /* 0x000fe200078e0a00 */
[----:B------:R-:W-:Y:S01]  /*e260*/  ISETP.GE.AND P6, PT, R29, RZ, PT ;  /* 0x000000ff1d00720c */ /* 0x000fe20003fc6270 */
[----:B------:R-:W-:Y:S01]  /*e270*/  @!P1 IMAD.MOV R7, RZ, RZ, -R7 ;  /* 0x000000ffff079224 */ /* 0x000fe200078e0a07 */
[----:B------:R-:W-:Y:S01]  /*e280*/  ISETP.GE.AND P3, PT, R16, RZ, PT ;  /* 0x000000ff1000720c */ /* 0x000fe20003f66270 */
[----:B------:R-:W-:-:S02]  /*e290*/  IMAD.MOV.U32 R29, RZ, RZ, R24 ;  /* 0x000000ffff1d7224 */ /* 0x000fc400078e0018 */
[----:B------:R-:W-:Y:S01]  /*e2a0*/  IMAD R14, R0, R10, R14 ;  /* 0x0000000a000e7224 */ /* 0x000fe200078e020e */
[----:B---3--:R-:W-:Y:S02]  /*e2b0*/  IABS R6, R18 ;  /* 0x0000001200067213 */ /* 0x008fe40000000000 */
[----:B------:R-:W3:Y:S04]  /*e2c0*/  LDL.LU R18, [R1+0x554] ;  /* 0x0005540001127983 */ /* 0x000ee80000300800 */
[----:B------:R-:W3:Y:S01]  /*e2d0*/  LDL.LU R19, [R1+0x558] ;  /* 0x0005580001137983 */ /* 0x000ee20000300800 */
[----:B----4-:R-:W-:-:S03]  /*e2e0*/  IABS R10, R17 ;  /* 0x00000011000a7213 */ /* 0x010fc60000000000 */
[----:B------:R0:W-:Y:S04]  /*e2f0*/  STL [R1+0x1328], R17 ;  /* 0x0013281101007387 */ /* 0x0001e80000100800 */
[----:B------:R-:W4:Y:S04]  /*e300*/  LDL.LU R24, [R1+0x55c] ;  /* 0x00055c0001187983 */ /* 0x000f280000300800 */
[----:B------:R-:W4:Y:S04]  /*e310*/  LDL.LU R16, [R1+0x560] ;  /* 0x0005600001107983 */ /* 0x000f280000300800 */
[----:B------:R1:W-:Y:S04]  /*e320*/  STL [R1+0xa8], R7 ;  /* 0x0000a80701007387 */ /* 0x0003e80000100800 */
[----:B0-----:R-:W3:Y:S01]  /*e330*/  LDL.LU R17, [R1+0x54c] ;  /* 0x00054c0001117983 */ /* 0x001ee20000300800 */
[----:B------:R-:W-:-:S04]  /*e340*/  IMAD.HI.U32 R9, R2, R13, RZ ;  /* 0x0000000d02097227 */ /* 0x000fc800078e00ff */
[----:B------:R-:W-:-:S04]  /*e350*/  IMAD.MOV R9, RZ, RZ, -R9 ;  /* 0x000000ffff097224 */ /* 0x000fc800078e0a09 */
[----:B------:R-:W-:-:S05]  /*e360*/  IMAD R13, R0, R9, R13 ;  /* 0x00000009000d7224 */ /* 0x000fca00078e020d */
[----:B------:R-:W-:Y:S01]  /*e370*/  ISETP.GT.U32.AND P4, PT, R0, R13, PT ;  /* 0x0000000d0000720c */ /* 0x000fe20003f84070 */
[----:B------:R-:W-:-:S12]  /*e380*/  IMAD.HI.U32 R3, R2, R6, RZ ;  /* 0x0000000602037227 */ /* 0x000fd800078e00ff */
[----:B------:R-:W-:-:S05]  /*e390*/  @!P4 IMAD.IADD R13, R13, 0x1, -R0 ;  /* 0x000000010d0dc824 */ /* 0x000fca00078e0a00 */
[----:B------:R-:W-:Y:S01]  /*e3a0*/  ISETP.GT.U32.AND P4, PT, R0, R13, PT ;  /* 0x0000000d0000720c */ /* 0x000fe20003f84070 */
[----:B------:R-:W-:-:S04]  /*e3b0*/  IMAD.MOV R3, RZ, RZ, -R3 ;  /* 0x000000ffff037224 */ /* 0x000fc800078e0a03 */
[C---:B------:R-:W-:Y:S01]  /*e3c0*/  IMAD R6, R0.reuse, R3, R6 ;  /* 0x0000000300067224 */ /* 0x040fe200078e0206 */
[----:B------:R-:W-:-:S07]  /*e3d0*/  ISETP.GT.U32.AND P2, PT, R0, R14, PT ;  /* 0x0000000e0000720c */ /* 0x000fce0003f44070 */
[----:B------:R-:W-:Y:S01]  /*e3e0*/  @!P4 IMAD.IADD R13, R13, 0x1, -R0 ;  /* 0x000000010d0dc824 */ /* 0x000fe200078e0a00 */
[----:B------:R-:W-:Y:S02]  /*e3f0*/  ISETP.GT.U32.AND P4, PT, R0, R6, PT ;  /* 0x000000060000720c */ /* 0x000fe40003f84070 */
[----:B--2---:R-:W-:-:S03]  /*e400*/  IABS R9, R15 ;  /* 0x0000000f00097213 */ /* 0x004fc60000000000 */
[----:B------:R-:W-:Y:S02]  /*e410*/  @!P2 IMAD.IADD R14, R14, 0x1, -R0 ;  /* 0x000000010e0ea824 */ /* 0x000fe400078e0a00 */
[----:B------:R-:W-:-:S06]  /*e420*/  IMAD.HI.U32 R4, R2, R9, RZ ;  /* 0x0000000902047227 */ /* 0x000fcc00078e00ff */
[----:B------:R-:W-:Y:S01]  /*e430*/  @!P4 IMAD.IADD R6, R6, 0x1, -R0 ;  /* 0x000000010606c824 */ /* 0x000fe200078e0a00 */
[----:B------:R-:W-:Y:S01]  /*e440*/  ISETP.GT.U32.AND P2, PT, R0, R14, PT ;  /* 0x0000000e0000720c */ /* 0x000fe20003f44070 */
[----:B------:R-:W-:-:S04]  /*e450*/  IMAD.MOV R4, RZ, RZ, -R4 ;  /* 0x000000ffff047224 */ /* 0x000fc800078e0a04 */
[C---:B------:R-:W-:Y:S01]  /*e460*/  IMAD R9, R0.reuse, R4, R9 ;  /* 0x0000000400097224 */ /* 0x040fe200078e0209 */
[----:B------:R-:W-:Y:S01]  /*e470*/  ISETP.GT.U32.AND P0, PT, R0, R12, PT ;  /* 0x0000000c0000720c */ /* 0x000fe20003f04070 */
[----:B-1----:R-:W-:-:S06]  /*e480*/  IMAD.HI.U32 R7, R2, R10, RZ ;  /* 0x0000000a02077227 */ /* 0x002fcc00078e00ff */
[----:B------:R-:W-:Y:S01]  /*e490*/  @!P2 IMAD.IADD R14, R14, 0x1, -R0 ;  /* 0x000000010e0ea824 */ /* 0x000fe200078e0a00 */
[----:B------:R-:W-:Y:S01]  /*e4a0*/  ISETP.GT.U32.AND P2, PT, R0, R9, PT ;  /* 0x000000090000720c */ /* 0x000fe20003f44070 */
[----:B------:R-:W-:-:S04]  /*e4b0*/  IMAD.MOV R7, RZ, RZ, -R7 ;  /* 0x000000ffff077224 */ /* 0x000fc800078e0a07 */
[----:B------:R-:W-:Y:S02]  /*e4c0*/  IMAD R10, R0, R7, R10 ;  /* 0x00000007000a7224 */ /* 0x000fe400078e020a */
[----:B------:R-:W-:-:S06]  /*e4d0*/  @!P0 IMAD.IADD R12, R12, 0x1, -R0 ;  /* 0x000000010c0c8824 */ /* 0x000fcc00078e0a00 */
[----:B------:R-:W-:Y:S01]  /*e4e0*/  @!P2 IMAD.IADD R9, R9, 0x1, -R0 ;  /* 0x000000010909a824 */ /* 0x000fe200078e0a00 */
[C---:B------:R-:W-:Y:S02]  /*e4f0*/  ISETP.GT.U32.AND P2, PT, R0.reuse, R10, PT ;  /* 0x0000000a0000720c */ /* 0x040fe40003f44070 */
[----:B------:R-:W-:-:S11]  /*e500*/  ISETP.GT.U32.AND P0, PT, R0, R12, PT ;  /* 0x0000000c0000720c */ /* 0x000fd60003f04070 */
[--C-:B------:R-:W-:Y:S01]  /*e510*/  @!P2 IMAD.IADD R10, R10, 0x1, -R0.reuse ;  /* 0x000000010a0aa824 */ /* 0x100fe200078e0a00 */
[----:B------:R-:W-:Y:S01]  /*e520*/  ISETP.GT.U32.AND P2, PT, R0, R9, PT ;  /* 0x000000090000720c */ /* 0x000fe20003f44070 */
[----:B------:R-:W-:Y:S01]  /*e530*/  @!P0 IMAD.IADD R12, R12, 0x1, -R0 ;  /* 0x000000010c0c8824 */ /* 0x000fe200078e0a00 */
[----:B------:R-:W-:Y:S02]  /*e540*/  ISETP.GE.AND P0, PT, R15, RZ, PT ;  /* 0x000000ff0f00720c */ /* 0x000fe40003f06270 */
[----:B------:R-:W-:Y:S01]  /*e550*/  ISETP.GE.AND P1, PT, R8, RZ, PT ;  /* 0x000000ff0800720c */ /* 0x000fe20003f26270 */
[----:B------:R-:W-:-:S08]  /*e560*/  @!P3 IMAD.MOV R14, RZ, RZ, -R14 ;  /* 0x000000ffff0eb224 */ /* 0x000fd000078e0a0e */
[----:B------:R-:W-:Y:S02]  /*e570*/  @!P2 IMAD.IADD R9, R9, 0x1, -R0 ;  /* 0x000000010909a824 */ /* 0x000fe400078e0a00 */
[----:B------:R-:W-:Y:S02]  /*e580*/  @!P6 IMAD.MOV R13, RZ, RZ, -R13 ;  /* 0x000000ffff0de224 */ /* 0x000fe400078e0a0d */
[----:B------:R-:W-:Y:S02]  /*e590*/  @!P1 IMAD.MOV R12, RZ, RZ, -R12 ;  /* 0x000000ffff0c9224 */ /* 0x000fe400078e0a0c */
[----:B------:R-:W-:Y:S01]  /*e5a0*/  @!P0 IMAD.MOV R9, RZ, RZ, -R9 ;  /* 0x000000ffff098224 */ /* 0x000fe200078e0a09 */
[----:B---3--:R-:W-:Y:S02]  /*e5b0*/  ISETP.GE.AND P4, PT, R17, RZ, PT ;  /* 0x000000ff1100720c */ /* 0x008fe40003f86270 */
[----:B------:R-:W2:Y:S01]  /*e5c0*/  LDL.LU R17, [R1+0x1328] ;  /* 0x0013280001117983 */ /* 0x000ea20000300800 */
[----:B------:R-:W-:-:S02]  /*e5d0*/  IABS R3, R19 ;  /* 0x0000001300037213 */ /* 0x000fc40000000000 */
[----:B------:R-:W-:-:S03]  /*e5e0*/  IABS R4, R18 ;  /* 0x0000001200047213 */ /* 0x000fc60000000000 */
[----:B------:R-:W-:-:S04]  /*e5f0*/  IMAD.HI.U32 R7, R2, R3, RZ ;  /* 0x0000000302077227 */ /* 0x000fc800078e00ff */
[----:B------:R-:W-:Y:S02]  /*e600*/  IMAD.MOV R7, RZ, RZ, -R7 ;  /* 0x000000ffff077224 */ /* 0x000fe400078e0a07 */
[----:B------:R-:W-:-:S04]  /*e610*/  IMAD.HI.U32 R15, R2, R4, RZ ;  /* 0x00000004020f7227 */ /* 0x000fc800078e00ff */
[----:B------:R-:W-:Y:S02]  /*e620*/  IMAD R3, R0, R7, R3 ;  /* 0x0000000700037224 */ /* 0x000fe400078e0203 */
[----:B------:R-:W-:-:S03]  /*e630*/  IMAD.MOV R15, RZ, RZ, -R15 ;  /* 0x000000ffff0f7224 */ /* 0x000fc600078e0a0f */
[C---:B------:R-:W-:Y:S01]  /*e640*/  ISETP.GT.U32.AND P2, PT, R0.reuse, R3, PT ;  /* 0x000000030000720c */ /* 0x040fe20003f44070 */
[----:B------:R-:W-:Y:S02]  /*e650*/  IMAD R4, R0, R15, R4 ;  /* 0x0000000f00047224 */ /* 0x000fe400078e0204 */
[----:B------:R-:W-:-:S04]  /*e660*/  IMAD.MOV.U32 R15, RZ, RZ, R11 ;  /* 0x000000ffff0f7224 */ /* 0x000fc800078e000b */
[----:B------:R-:W-:Y:S01]  /*e670*/  @!P5 IMAD.MOV R15, RZ, RZ, -R15 ;  /* 0x000000ffff0fd224 */ /* 0x000fe200078e0a0f */
[----:B----4-:R-:W-:-:S04]  /*e680*/  IABS R8, R24 ;  /* 0x0000001800087213 */ /* 0x010fc80000000000 */
[----:B------:R-:W-:Y:S01]  /*e690*/  STL [R1+0x8], R15 ;  /* 0x0000080f01007387 */ /* 0x000fe20000100800 */
[----:B------:R-:W-:Y:S01]  /*e6a0*/  @!P2 IMAD.IADD R3, R3, 0x1, -R0 ;  /* 0x000000010303a824 */ /* 0x000fe200078e0a00 */
[----:B------:R-:W-:Y:S02]  /*e6b0*/  ISETP.GE.AND P2, PT, R24, RZ, PT ;  /* 0x000000ff1800720c */ /* 0x000fe40003f46270 */
[----:B------:R-:W-:Y:S01]  /*e6c0*/  STL [R1+0x4], R14 ;  /* 0x0000040e01007387 */ /* 0x000fe20000100800 */
[----:B------:R-:W-:-:S03]  /*e6d0*/  IMAD.MOV.U32 R24, RZ, RZ, R22 ;  /* 0x000000ffff187224 */ /* 0x000fc600078e0016 */
[----:B------:R-:W-:Y:S04]  /*e6e0*/  STL [R1+0x84], R13 ;  /* 0x0000840d01007387 */ /* 0x000fe80000100800 */
[----:B------:R0:W-:Y:S04]  /*e6f0*/  STL [R1+0x98], R12 ;  /* 0x0000980c01007387 */ /* 0x0001e80000100800 */
[----:B------:R1:W-:Y:S04]  /*e700*/  STL [R1+0x9c], R9 ;  /* 0x00009c0901007387 */ /* 0x0003e80000100800 */
[----:B------:R-:W3:Y:S01]  /*e710*/  LDL.LU R22, [R1+0x56c] ;  /* 0x00056c0001167983 */ /* 0x000ee20000300800 */
[----:B------:R-:W-:Y:S01]  /*e720*/  ISETP.GT.U32.AND P6, PT, R0, R4, PT ;  /* 0x000000040000720c */ /* 0x000fe20003fc4070 */
[----:B------:R-:W-:Y:S01]  /*e730*/  IMAD.HI.U32 R11, R2, R8, RZ ;  /* 0x00000008020b7227 */ /* 0x000fe200078e00ff */
[----:B------:R-:W-:-:S03]  /*e740*/  ISETP.GT.U32.AND P3, PT, R0, R10, PT ;  /* 0x0000000a0000720c */ /* 0x000fc60003f64070 */
[----:B------:R-:W-:Y:S01]  /*e750*/  IMAD.MOV R11, RZ, RZ, -R11 ;  /* 0x000000ffff0b7224 */ /* 0x000fe200078e0a0b */
[----:B------:R-:W-:-:S03]  /*e760*/  ISETP.GT.U32.AND P5, PT, R0, R6, PT ;  /* 0x000000060000720c */ /* 0x000fc60003fa4070 */
[----:B------:R-:W-:-:S04]  /*e770*/  IMAD R8, R0, R11, R8 ;  /* 0x0000000b00087224 */ /* 0x000fc800078e0208 */
[--C-:B------:R-:W-:Y:S02]  /*e780*/  @!P6 IMAD.IADD R4, R4, 0x1, -R0.reuse ;  /* 0x000000010404e824 */ /* 0x100fe400078e0a00 */
[--C-:B------:R-:W-:Y:S01]  /*e790*/  @!P3 IMAD.IADD R10, R10, 0x1, -R0.reuse ;  /* 0x000000010a0ab824 */ /* 0x100fe200078e0a00 */
[C---:B------:R-:W-:Y:S02]  /*e7a0*/  ISETP.GT.U32.AND P3, PT, R0.reuse, R8, PT ;  /* 0x000000080000720c */ /* 0x040fe40003f64070 */
[----:B------:R-:W-:Y:S02]  /*e7b0*/  ISETP.GT.U32.AND P6, PT, R0, R4, PT ;  /* 0x000000040000720c */ /* 0x000fe40003fc4070 */
[----:B------:R-:W-:Y:S01]  /*e7c0*/  IABS R7, R16 ;  /* 0x0000001000077213 */ /* 0x000fe20000000000 */
[----:B------:R-:W-:Y:S01]  /*e7d0*/  @!P5 IMAD.IADD R6, R6, 0x1, -R0 ;  /* 0x000000010606d824 */ /* 0x000fe200078e0a00 */
[----:B------:R-:W-:-:S03]  /*e7e0*/  ISETP.GE.AND P5, PT, R18, RZ, PT ;  /* 0x000000ff1200720c */ /* 0x000fc60003fa6270 */
[----:B------:R-:W-:-:S04]  /*e7f0*/  IMAD.HI.U32 R11, R2, R7, RZ ;  /* 0x00000007020b7227 */ /* 0x000fc800078e00ff */
[----:B------:R-:W-:Y:S02]  /*e800*/  IMAD.MOV R11, RZ, RZ, -R11 ;  /* 0x000000ffff0b7224 */ /* 0x000fe400078e0a0b */
[--C-:B------:R-:W-:Y:S01]  /*e810*/  @!P3 IMAD.IADD R8, R8, 0x1, -R0.reuse ;  /* 0x000000010808b824 */ /* 0x100fe200078e0a00 */
[----:B------:R-:W-:Y:S01]  /*e820*/  ISETP.GT.U32.AND P3, PT, R0, R3, PT ;  /* 0x000000030000720c */ /* 0x000fe20003f64070 */
[----:B------:R-:W-:Y:S02]  /*e830*/  @!P6 IMAD.IADD R4, R4, 0x1, -R0 ;  /* 0x000000010404e824 */ /* 0x000fe400078e0a00 */
[----:B0-----:R-:W-:Y:S02]  /*e840*/  IMAD.MOV.U32 R12, RZ, RZ, R6 ;  /* 0x000000ffff0c7224 */ /* 0x001fe400078e0006 */
[----:B------:R-:W-:Y:S02]  /*e850*/  IMAD R7, R0, R11, R7 ;  /* 0x0000000b00077224 */ /* 0x000fe400078e0207 */
[----:B------:R-:W-:-:S02]  /*e860*/  IMAD.MOV.U32 R11, RZ, RZ, R4 ;  /* 0x000000ffff0b7224 */ /* 0x000fc400078e0004 */
[----:B------:R-:W-:Y:S01]  /*e870*/  @!P4 IMAD.MOV R12, RZ, RZ, -R12 ;  /* 0x000000ffff0cc224 */ /* 0x000fe200078e0a0c */
[----:B------:R-:W-:Y:S01]  /*e880*/  ISETP.GE.AND P0, PT, R19, RZ, PT ;  /* 0x000000ff1300720c */ /* 0x000fe20003f06270 */
[----:B------:R-:W-:Y:S01]  /*e890*/  @!P5 IMAD.MOV R11, RZ, RZ, -R11 ;  /* 0x000000ffff0bd224 */ /* 0x000fe200078e0a0b */
[----:B-1----:R-:W-:Y:S01]  /*e8a0*/  IABS R9, R20 ;  /* 0x0000001400097213 */ /* 0x002fe20000000000 */
[----:B------:R-:W-:Y:S01]  /*e8b0*/  @!P3 IMAD.IADD R3, R3, 0x1, -R0 ;  /* 0x000000010303b824 */ /* 0x000fe200078e0a00 */
[----:B------:R-:W-:Y:S02]  /*e8c0*/  ISETP.GE.AND P5, PT, R20, RZ, PT ;  /* 0x000000ff1400720c */ /* 0x000fe40003fa6270 */
[----:B------:R-:W-:Y:S02]  /*e8d0*/  IABS R18, R29 ;  /* 0x0000001d00127213 */ /* 0x000fe40000000000 */
[----:B------:R-:W-:Y:S02]  /*e8e0*/  ISETP.GE.AND P3, PT, R29, RZ, PT ;  /* 0x000000ff1d00720c */ /* 0x000fe40003f66270 */
[----:B------:R-:W-:Y:S01]  /*e8f0*/  ISETP.GT.U32.AND P4, PT, R0, R8, PT ;  /* 0x000000080000720c */ /* 0x000fe20003f84070 */
[----:B------:R-:W-:-:S02]  /*e900*/  IMAD.MOV.U32 R13, RZ, RZ, R3 ;  /* 0x000000ffff0d7224 */ /* 0x000fc400078e0003 */
[----:B------:R-:W-:-:S04]  /*e910*/  IMAD.HI.U32 R4, R2, R18, RZ ;  /* 0x0000001202047227 */ /* 0x000fc800078e00ff */
[----:B------:R-:W-:Y:S02]  /*e920*/  @!P0 IMAD.MOV R13, RZ, RZ, -R13 ;  /* 0x000000ffff0d8224 */ /* 0x000fe400078e0a0d */
[----:B------:R-:W-:-:S04]  /*e930*/  IMAD.MOV R4, RZ, RZ, -R4 ;  /* 0x000000ffff047224 */ /* 0x000fc800078e0a04 */
[----:B------:R-:W-:Y:S02]  /*e940*/  @!P4 IMAD.IADD R8, R8, 0x1, -R0 ;  /* 0x000000010808c824 */ /* 0x000fe400078e0a00 */
[C---:B------:R-:W-:Y:S01]  /*e950*/  IMAD R18, R0.reuse, R4, R18 ;  /* 0x0000000400127224 */ /* 0x040fe200078e0212 */
[----:B------:R-:W-:Y:S01]  /*e960*/  ISETP.GT.U32.AND P6, PT, R0, R7, PT ;  /* 0x000000070000720c */ /* 0x000fe20003fc4070 */
[----:B------:R-:W-:-:S04]  /*e970*/  IMAD.HI.U32 R6, R2, R9, RZ ;  /* 0x0000000902067227 */ /* 0x000fc800078e00ff */
[----:B------:R-:W-:-:S04]  /*e980*/  IMAD.MOV R6, RZ, RZ, -R6 ;  /* 0x000000ffff067224 */ /* 0x000fc800078e0a06 */
[----:B------:R-:W-:-:S04]  /*e990*/  IMAD R6, R0, R6, R9 ;  /* 0x0000000600067224 */ /* 0x000fc800078e0209 */
[----:B------:R-:W-:Y:S01]  /*e9a0*/  @!P6 IMAD.IADD R7, R7, 0x1, -R0 ;  /* 0x000000010707e824 */ /* 0x000fe200078e0a00 */
[----:B------:R-:W-:Y:S02]  /*e9b0*/  ISETP.GE.AND P6, PT, R24, RZ, PT ;  /* 0x000000ff1800720c */ /* 0x000fe40003fc6270 */
[----:B--2---:R-:W-:Y:S02]  /*e9c0*/  ISETP.GE.AND P1, PT, R17, RZ, PT ;  /* 0x000000ff1100720c */ /* 0x004fe40003f26270 */
[----:B------:R-:W2:Y:S04]  /*e9d0*/  LDL.LU R17, [R1+0x574] ;  /* 0x0005740001117983 */ /* 0x000ea80000300800 */
[----:B------:R-:W4:Y:S07]  /*e9e0*/  LDL.LU R19, [R1+0x578] ;  /* 0x0005780001137983 */ /* 0x000f2e0000300800 */
[----:B------:R-:W-:Y:S01]  /*e9f0*/  @!P1 IMAD.MOV R10, RZ, RZ, -R10 ;  /* 0x000000ffff0a9224 */ /* 0x000fe200078e0a0a */
[----:B------:R-:W-:Y:S04]  /*ea00*/  STL [R1+0x90], R12 ;  /* 0x0000900c01007387 */ /* 0x000fe80000100800 */
[----:B------:R-:W-:Y:S04]  /*ea10*/  STL [R1+0x94], R10 ;  /* 0x0000940a01007387 */ /* 0x000fe80000100800 */
[----:B------:R-:W-:Y:S04]  /*ea20*/  STL [R1+0xe4], R11 ;  /* 0x0000e40b01007387 */ /* 0x000fe80000100800 */
[----:B------:R-:W4:Y:S04]  /*ea30*/  LDL.LU R20, [R1+0x57c] ;  /* 0x00057c0001147983 */ /* 0x000f280000300800 */
[----:B------:R-:W4:Y:S04]  /*ea40*/  LDL.LU R29, [R1+0x580] ;  /* 0x00058000011d7983 */ /* 0x000f280000300800 */
[----:B------:R0:W-:Y:S02]  /*ea50*/  STL [R1+0x8c], R13 ;  /* 0x00008c0d01007387 */ /* 0x0001e40000100800 */
[----:B0-----:R-:W-:-:S04]  /*ea60*/  IMAD.MOV.U32 R13, RZ, RZ, R8 ;  /* 0x000000ffff0d7224 */ /* 0x001fc800078e0008 */
[----:B------:R-:W-:Y:S01]  /*ea70*/  @!P2 IMAD.MOV R13, RZ, RZ, -R13 ;  /* 0x000000ffff0da224 */ /* 0x000fe200078e0a0d */
[----:B------:R-:W-:Y:S02]  /*ea80*/  ISETP.GT.U32.AND P2, PT, R0, R18, PT ;  /* 0x000000120000720c */ /* 0x000fe40003f44070 */
[----:B------:R-:W-:Y:S02]  /*ea90*/  IABS R10, R24 ;  /* 0x00000018000a7213 */ /* 0x000fe40000000000 */
[----:B------:R-:W-:Y:S01]  /*eaa0*/  STL [R1+0x88], R13 ;  /* 0x0000880d01007387 */ /* 0x000fe20000100800 */
[----:B---3--:R-:W-:-:S03]  /*eab0*/  IABS R9, R22 ;  /* 0x0000001600097213 */ /* 0x008fc60000000000 */
[----:B------:R-:W3:Y:S05]  /*eac0*/  LDL.LU R24, [R1+0x584] ;  /* 0x0005840001187983 */ /* 0x000eea0000300800 */
[----:B------:R-:W-:Y:S01]  /*ead0*/  @!P2 IMAD.IADD R18, R18, 0x1, -R0 ;  /* 0x000000011212a824 */ /* 0x000fe200078e0a00 */
[----:B------:R-:W-:Y:S01]  /*eae0*/  ISETP.GE.AND P2, PT, R22, RZ, PT ;  /* 0x000000ff1600720c */ /* 0x000fe20003f46270 */
[----:B------:R-:W-:Y:S02]  /*eaf0*/  IMAD.MOV.U32 R22, RZ, RZ, R25 ;  /* 0x000000ffff167224 */ /* 0x000fe400078e0019 */
[----:B------:R-:W3:Y:S01]  /*eb00*/  LDL.LU R25, [R1+0x588] ;  /* 0x0005880001197983 */ /* 0x000ee20000300800 */
[----:B------:R-:W-:Y:S01]  /*eb10*/  ISETP.GT.U32.AND P4, PT, R0, R6, PT ;  /* 0x000000060000720c */ /* 0x000fe20003f84070 */
[----:B------:R-:W-:-:S12]  /*eb20*/  IMAD.HI.U32 R3, R2, R9, RZ ;  /* 0x0000000902037227 */ /* 0x000fd800078e00ff */
[----:B------:R-:W-:-:S05]  /*eb30*/  @!P4 IMAD.IADD R6, R6, 0x1, -R0 ;  /* 0x000000010606c824 */ /* 0x000fca00078e0a00 */
[C---:B------:R-:W-:Y:S01]  /*eb40*/  ISETP.GT.U32.AND P0, PT, R0.reuse, R6, PT ;  /* 0x000000060000720c */ /* 0x040fe20003f04070 */
[----:B------:R-:W-:Y:S01]  /*eb50*/  IMAD.MOV R3, RZ, RZ, -R3 ;  /* 0x000000ffff037224 */ /* 0x000fe200078e0a03 */
[----:B------:R-:W-:Y:S01]  /*eb60*/  ISETP.GT.U32.AND P4, PT, R0, R7, PT ;  /* 0x000000070000720c */ /* 0x000fe20003f84070 */
[----:B------:R-:W-:-:S04]  /*eb70*/  IMAD.HI.U32 R11, R2, R10, RZ ;  /* 0x0000000a020b7227 */ /* 0x000fc800078e00ff */
[----:B------:R-:W-:Y:S02]  /*eb80*/  IMAD R9, R0, R3, R9 ;  /* 0x0000000300097224 */ /* 0x000fe400078e0209 */
[----:B------:R-:W-:-:S04]  /*eb90*/  IMAD.MOV R8, RZ, RZ, -R11 ;  /* 0x000000ffff087224 */ /* 0x000fc800078e0a0b */
[----:B------:R-:W-:Y:S01]  /*eba0*/  @!P0 IMAD.IADD R6, R6, 0x1, -R0 ;  /* 0x0000000106068824 */ /* 0x000fe200078e0a00 */
[C---:B------:R-:W-:Y:S01]  /*ebb0*/  ISETP.GT.U32.AND P0, PT, R0.reuse, R9, PT ;  /* 0x000000090000720c */ /* 0x040fe20003f04070 */
[----:B------:R-:W-:Y:S01]  /*ebc0*/  IMAD R10, R0, R8, R10 ;  /* 0x00000008000a7224 */ /* 0x000fe200078e020a */
[----:B------:R-:W-:Y:S01]  /*ebd0*/  ISETP.GE.AND P1, PT, R16, RZ, PT ;  /* 0x000000ff1000720c */ /* 0x000fe20003f26270 */
[----:B------:R-:W-:-:S03]  /*ebe0*/  @!P4 IMAD.IADD R7, R7, 0x1, -R0 ;  /* 0x000000010707c824 */ /* 0x000fc600078e0a00 */
[----:B------:R-:W-:Y:S01]  /*ebf0*/  ISETP.GT.U32.AND P4, PT, R0, R10, PT ;  /* 0x0000000a0000720c */ /* 0x000fe20003f84070 */
[----:B------:R-:W-:-:S06]  /*ec00*/  @!P5 IMAD.MOV R6, RZ, RZ, -R6 ;  /* 0x000000ffff06d224 */ /* 0x000fcc00078e0a06 */
[----:B------:R-:W-:Y:S02]  /*ec10*/  @!P0 IMAD.IADD R9, R9, 0x1, -R0 ;  /* 0x0000000109098824 */ /* 0x000fe400078e0a00 */
[----:B------:R-:W-:-:S03]  /*ec20*/  @!P1 IMAD.MOV R7, RZ, RZ, -R7 ;  /* 0x000000ffff079224 */ /* 0x000fc600078e0a07 */
[----:B------:R-:W-:Y:S01]  /*ec30*/  ISETP.GT.U32.AND P0, PT, R0, R9, PT ;  /* 0x000000090000720c */ /* 0x000fe20003f04070 */
[----:B------:R-:W-:Y:S01]  /*ec40*/  @!P4 IMAD.IADD R10, R10, 0x1, -R0 ;  /* 0x000000010a0ac824 */ /* 0x000fe200078e0a00 */
[C---:B------:R-:W-:Y:S01]  /*ec50*/  ISETP.GT.U32.AND P4, PT, R0.reuse, R18, PT ;  /* 0x000000120000720c */ /* 0x040fe20003f84070 */
[----:B------:R-:W-:Y:S04]  /*ec60*/  STL [R1+0x74], R7 ;  /* 0x0000740701007387 */ /* 0x000fe80000100800 */
[----:B------:R-:W-:Y:S01]  /*ec70*/  STL [R1+0x78], R6 ;  /* 0x0000780601007387 */ /* 0x000fe20000100800 */
[----:B------:R-:W-:-:S05]  /*ec80*/  ISETP.GT.U32.AND P1, PT, R0, R10, PT ;  /* 0x0000000a0000720c */ /* 0x000fca0003f24070 */
[--C-:B------:R-:W-:Y:S02]  /*ec90*/  @!P0 IMAD.IADD R9, R9, 0x1, -R0.reuse ;  /* 0x0000000109098824 */ /* 0x100fe400078e0a00 */
[----:B------:R-:W-:Y:S02]  /*eca0*/  @!P4 IMAD.IADD R18, R18, 0x1, -R0 ;  /* 0x000000011212c824 */ /* 0x000fe400078e0a00 */
[----:B------:R-:W-:-:S04]  /*ecb0*/  @!P2 IMAD.MOV R9, RZ, RZ, -R9 ;  /* 0x000000ffff09a224 */ /* 0x000fc800078e0a09 */
[----:B------:R-:W-:Y:S02]  /*ecc0*/  @!P1 IMAD.IADD R10, R10, 0x1, -R0 ;  /* 0x000000010a0a9824 */ /* 0x000fe400078e0a00 */
[----:B------:R-:W-:Y:S02]  /*ecd0*/  @!P3 IMAD.MOV R18, RZ, RZ, -R18 ;  /* 0x000000ffff12b224 */ /* 0x000fe400078e0a12 */
[----:B------:R-:W-:-:S03]  /*ece0*/  @!P6 IMAD.MOV R10, RZ, RZ, -R10 ;  /* 0x000000ffff0ae224 */ /* 0x000fc600078e0a0a */
[----:B------:R-:W-:Y:S04]  /*ecf0*/  STL [R1+0x12e4], R18 ;  /* 0x0012e41201007387 */ /* 0x000fe80000100800 */
[----:B------:R0:W-:Y:S04]  /*ed00*/  STL [R1+0x68], R10 ;  /* 0x0000680a01007387 */ /* 0x0001e80000100800 */
[----:B------:R1:W-:Y:S01]  /*ed10*/  STL [R1+0x70], R9 ;  /* 0x0000700901007387 */ /* 0x0003e20000100800 */
[----:B0-----:R-:W-:Y:S02]  /*ed20*/  IABS R10, R23 ;  /* 0x00000017000a7213 */ /* 0x001fe40000000000 */
[----:B--2---:R-:W-:-:S05]  /*ed30*/  IABS R4, R17 ;  /* 0x0000001100047213 */ /* 0x004fca0000000000 */
[----:B------:R-:W-:Y:S01]  /*ed40*/  IMAD.HI.U32 R8, R2, R4, RZ ;  /* 0x0000000402087227 */ /* 0x000fe200078e00ff */
[----:B----4-:R-:W-:-:S03]  /*ed50*/  IABS R12, R19 ;  /* 0x00000013000c7213 */ /* 0x010fc60000000000 */
[----:B------:R-:W-:Y:S02]  /*ed60*/  IMAD.MOV R8, RZ, RZ, -R8 ;  /* 0x000000ffff087224 */ /* 0x000fe400078e0a08 */
[----:B------:R-:W-:-:S04]  /*ed70*/  IMAD.HI.U32 R3, R2, R12, RZ ;  /* 0x0000000c02037227 */ /* 0x000fc800078e00ff */
[C---:B------:R-:W-:Y:S02]  /*ed80*/  IMAD R4, R0.reuse, R8, R4 ;  /* 0x0000000800047224 */ /* 0x040fe400078e0204 */
[----:B------:R-:W-:Y:S01]  /*ed90*/  IMAD.MOV R3, RZ, RZ, -R3 ;  /* 0x000000ffff037224 */ /* 0x000fe200078e0a03 */
[----:B------:R-:W-:Y:S02]  /*eda0*/  IABS R11, R20 ;  /* 0x00000014000b7213 */ /* 0x000fe40000000000 */
[----:B------:R-:W-:Y:S01]  /*edb0*/  IABS R8, R29 ;  /* 0x0000001d00087213 */ /* 0x000fe20000000000 */
[----:B------:R-:W-:-:S04]  /*edc0*/  IMAD R12, R0, R3, R12 ;  /* 0x00000003000c7224 */ /* 0x000fc800078e020c */
[----:B------:R-:W-:-:S04]  /*edd0*/  IMAD.HI.U32 R6, R2, R8, RZ ;  /* 0x0000000802067227 */ /* 0x000fc800078e00ff */
[----:B------:R-:W-:Y:S01]  /*ede0*/  IMAD.HI.U32 R3, R2, R11, RZ ;  /* 0x0000000b02037227 */ /* 0x000fe200078e00ff */
[----:B------:R-:W-:-:S03]  /*edf0*/  ISETP.GT.U32.AND P5, PT, R0, R4, PT ;  /* 0x000000040000720c */ /* 0x000fc60003fa4070 */
[----:B------:R-:W-:Y:S02]  /*ee00*/  IMAD.MOV R6, RZ, RZ, -R6 ;  /* 0x000000ffff067224 */ /* 0x000fe400078e0a06 */
[----:B------:R-:W-:Y:S02]  /*ee10*/  IMAD.MOV R3, RZ, RZ, -R3 ;  /* 0x000000ffff037224 */ /* 0x000fe400078e0a03 */
[C---:B------:R-:W-:Y:S01]  /*ee20*/  IMAD R8, R0.reuse, R6, R8 ;  /* 0x0000000600087224 */ /* 0x040fe200078e0208 */
[C---:B------:R-:W-:Y:S01]  /*ee30*/  ISETP.GT.U32.AND P4, PT, R0.reuse, R12, PT ;  /* 0x0000000c0000720c */ /* 0x040fe20003f84070 */
[----:B------:R-:W-:-:S03]  /*ee40*/  IMAD R11, R0, R3, R11 ;  /* 0x00000003000b7224 */ /* 0x000fc600078e020b */
[C---:B------:R-:W-:Y:S02]  /*ee50*/  ISETP.GT.U32.AND P2, PT, R0.reuse, R8, PT ;  /* 0x000000080000720c */ /* 0x040fe40003f44070 */
[----:B------:R-:W-:Y:S01]  /*ee60*/  ISETP.GT.U32.AND P1, PT, R0, R11, PT ;  /* 0x0000000b0000720c */ /* 0x000fe20003f24070 */
[----:B------:R-:W-:-:S06]  /*ee70*/  @!P5 IMAD.IADD R4, R4, 0x1, -R0 ;  /* 0x000000010404d824 */ /* 0x000fcc00078e0a00 */
[----:B------:R-:W-:Y:S01]  /*ee80*/  @!P4 IMAD.IADD R12, R12, 0x1, -R0 ;  /* 0x000000010c0cc824 */ /* 0x000fe200078e0a00 */
[----:B------:R-:W-:-:S03]  /*ee90*/  ISETP.GT.U32.AND P4, PT, R0, R4, PT ;  /* 0x000000040000720c */ /* 0x000fc60003f84070 */
[--C-:B------:R-:W-:Y:S02]  /*eea0*/  @!P2 IMAD.IADD R8, R8, 0x1, -R0.reuse ;  /* 0x000000010808a824 */ /* 0x100fe400078e0a00 */
[--C-:B------:R-:W-:Y:S01]  /*eeb0*/  @!P1 IMAD.IADD R11, R11, 0x1, -R0.reuse ;  /* 0x000000010b0b9824 */ /* 0x100fe200078e0a00 */
[C---:B------:R-:W-:Y:S02]  /*eec0*/  ISETP.GT.U32.AND P1, PT, R0.reuse, R12, PT ;  /* 0x0000000c0000720c */ /* 0x040fe40003f24070 */
[C---:B------:R-:W-:Y:S02]  /*eed0*/  ISETP.GT.U32.AND P2, PT, R0.reuse, R8, PT ;  /* 0x000000080000720c */ /* 0x040fe40003f44070 */
[----:B------:R-:W-:Y:S02]  /*eee0*/  ISETP.GT.U32.AND P3, PT, R0, R11, PT ;  /* 0x0000000b0000720c */ /* 0x000fe40003f64070 */
[----:B------:R-:W-:Y:S01]  /*eef0*/  ISETP.GE.AND P0, PT, R17, RZ, PT ;  /* 0x000000ff1100720c */ /* 0x000fe20003f06270 */
[----:B------:R-:W-:Y:S01]  /*ef00*/  @!P4 IMAD.IADD R4, R4, 0x1, -R0 ;  /* 0x000000010404c824 */ /* 0x000fe200078e0a00 */
[----:B------:R-:W-:-:S02]  /*ef10*/  ISETP.GE.AND P5, PT, R19, RZ, PT ;  /* 0x000000ff1300720c */ /* 0x000fc40003fa6270 */
[----:B------:R-:W-:Y:S02]  /*ef20*/  ISETP.GE.AND P6, PT, R20, RZ, PT ;  /* 0x000000ff1400720c */ /* 0x000fe40003fc6270 */
[----:B------:R-:W-:Y:S01]  /*ef30*/  ISETP.GE.AND P4, PT, R29, RZ, PT ;  /* 0x000000ff1d00720c */ /* 0x000fe20003f86270 */
[----:B------:R-:W-:Y:S02]  /*ef40*/  IMAD.MOV.U32 R13, RZ, RZ, R4 ;  /* 0x000000ffff0d7224 */ /* 0x000fe400078e0004 */
[--C-:B------:R-:W-:Y:S01]  /*ef50*/  @!P2 IMAD.IADD R8, R8, 0x1, -R0.reuse ;  /* 0x000000010808a824 */ /* 0x100fe200078e0a00 */
[----:B---3--:R-:W-:Y:S01]  /*ef60*/  IABS R7, R24 ;  /* 0x0000001800077213 */ /* 0x008fe20000000000 */
[--C-:B------:R-:W-:Y:S02]  /*ef70*/  @!P1 IMAD.IADD R12, R12, 0x1, -R0.reuse ;  /* 0x000000010c0c9824 */ /* 0x100fe400078e0a00 */
[----:B------:R-:W-:Y:S02]  /*ef80*/  @!P3 IMAD.IADD R11, R11, 0x1, -R0 ;  /* 0x000000010b0bb824 */ /* 0x000fe400078e0a00 */
[----:B------:R-:W-:Y:S01]  /*ef90*/  IMAD.MOV.U32 R14, RZ, RZ, R8 ;  /* 0x000000ffff0e7224 */ /* 0x000fe200078e0008 */
[----:B------:R-:W-:Y:S01]  /*efa0*/  IABS R6, R25 ;  /* 0x0000001900067213 */ /* 0x000fe20000000000 */
[----:B------:R-:W-:-:S02]  /*efb0*/  @!P0 IMAD.MOV R13, RZ, RZ, -R13 ;  /* 0x000000ffff0d8224 */ /* 0x000fc400078e0a0d */
[----:B------:R-:W-:Y:S02]  /*efc0*/  @!P5 IMAD.MOV R12, RZ, RZ, -R12 ;  /* 0x000000ffff0cd224 */ /* 0x000fe400078e0a0c */
[----:B------:R-:W-:Y:S01]  /*efd0*/  IMAD.HI.U32 R3, R2, R7, RZ ;  /* 0x0000000702037227 */ /* 0x000fe200078e00ff */
[----:B------:R0:W-:Y:S03]  /*efe0*/  STL [R1+0x6c], R13 ;  /* 0x00006c0d01007387 */ /* 0x0001e60000100800 */
[----:B------:R-:W-:Y:S02]  /*eff0*/  @!P6 IMAD.MOV R11, RZ, RZ, -R11 ;  /* 0x000000ffff0be224 */ /* 0x000fe400078e0a0b */
[----:B------:R-:W-:Y:S01]  /*f000*/  @!P4 IMAD.MOV R14, RZ, RZ, -R14 ;  /* 0x000000ffff0ec224 */ /* 0x000fe200078e0a0e */
[----:B------:R-:W-:Y:S01]  /*f010*/  STL [R1+0x58], R12 ;  /* 0x0000580c01007387 */ /* 0x000fe20000100800 */
[----:B------:R-:W-:-:S02]  /*f020*/  IMAD.MOV R3, RZ, RZ, -R3 ;  /* 0x000000ffff037224 */ /* 0x000fc400078e0a03 */
[----:B-1----:R-:W-:Y:S01]  /*f030*/  IMAD.HI.U32 R9, R2, R6, RZ ;  /* 0x0000000602097227 */ /* 0x002fe200078e00ff */
[----:B------:R-:W-:Y:S01]  /*f040*/  STL [R1+0x64], R11 ;  /* 0x0000640b01007387 */ /* 0x000fe20000100800 */
[----:B------:R-:W-:-:S03]  /*f050*/  ISETP.GE.AND P0, PT, R25, RZ, PT ;  /* 0x000000ff1900720c */ /* 0x000fc60003f06270 */
[----:B------:R-:W-:Y:S01]  /*f060*/  STL [R1+0x60], R14 ;  /* 0x0000600e01007387 */ /* 0x000fe20000100800 */
[C---:B------:R-:W-:Y:S02]  /*f070*/  IMAD R7, R0.reuse, R3, R7 ;  /* 0x0000000300077224 */ /* 0x040fe400078e0207 */
[----:B------:R-:W-:Y:S01]  /*f080*/  IMAD.MOV R9, RZ, RZ, -R9 ;  /* 0x000000ffff097224 */ /* 0x000fe200078e0a09 */
[----:B------:R-:W2:Y:S02]  /*f090*/  LDL.LU R25, [R1+0x5a8] ;  /* 0x0005a80001197983 */ /* 0x000ea40000300800 */
[C---:B------:R-:W-:Y:S01]  /*f0a0*/  ISETP.GT.U32.AND P1, PT, R0.reuse, R7, PT ;  /* 0x000000070000720c */ /* 0x040fe20003f24070 */
[----:B------:R-:W-:-:S05]  /*f0b0*/  IMAD R6, R0, R9, R6 ;  /* 0x0000000900067224 */ /* 0x000fca00078e0206 */
[----:B------:R-:W-:-:S07]  /*f0c0*/  ISETP.GT.U32.AND P5, PT, R0, R6, PT ;  /* 0x000000060000720c */ /* 0x000fce0003fa4070 */
[----:B------:R-:W-:-:S05]  /*f0d0*/  @!P1 IMAD.IADD R7, R7, 0x1, -R0 ;  /* 0x0000000107079824 */ /* 0x000fca00078e0a00 */
[----:B------:R-:W-:Y:S01]  /*f0e0*/  ISETP.GT.U32.AND P1, PT, R0, R7, PT ;  /* 0x000000070000720c */ /* 0x000fe20003f24070 */
[----:B------:R-:W-:Y:S01]  /*f0f0*/  @!P5 IMAD.IADD R6, R6, 0x1, -R0 ;  /* 0x000000010606d824 */ /* 0x000fe200078e0a00 */
[----:B------:R-:W-:Y:S01]  /*f100*/  ISETP.GE.AND P3, PT, R24, RZ, PT ;  /* 0x000000ff1800720c */ /* 0x000fe20003f66270 */
[----:B------:R-:W-:-:S03]  /*f110*/  IMAD.MOV.U32 R4, RZ, RZ, R10 ;  /* 0x000000ffff047224 */ /* 0x000fc600078e000a */
[----:B------:R-:W-:Y:S01]  /*f120*/  ISETP.GT.U32.AND P5, PT, R0, R6, PT ;  /* 0x000000060000720c */ /* 0x000fe20003fa4070 */
[----:B------:R-:W-:Y:S01]  /*f130*/  IMAD.HI.U32 R10, R2, R4, RZ ;  /* 0x00000004020a7227 */ /* 0x000fe200078e00ff */
[----:B------:R-:W-:-:S03]  /*f140*/  IABS R3, R21 ;  /* 0x0000001500037213 */ /* 0x000fc60000000000 */
[----:B------:R-:W-:Y:S02]  /*f150*/  IMAD.MOV R10, RZ, RZ, -R10 ;  /* 0x000000ffff0a7224 */ /* 0x000fe400078e0a0a */
[----:B------:R-:W-:Y:S02]  /*f160*/  @!P1 IMAD.IADD R7, R7, 0x1, -R0 ;  /* 0x0000000107079824 */ /* 0x000fe400078e0a00 */
[----:B------:R-:W-:-:S04]  /*f170*/  IMAD.HI.U32 R9, R2, R3, RZ ;  /* 0x0000000302097227 */ /* 0x000fc800078e00ff */
[----:B0-----:R-:W-:Y:S02]  /*f180*/  IMAD.MOV.U32 R13, RZ, RZ, R7 ;  /* 0x000000ffff0d7224 */ /* 0x001fe400078e0007 */
[----:B------:R-:W-:Y:S01]  /*f190*/  @!P5 IMAD.IADD R6, R6, 0x1, -R0 ;  /* 0x000000010606d824 */ /* 0x000fe200078e0a00 */
[----:B------:R-:W-:Y:S01]  /*f1a0*/  ISETP.GE.AND P5, PT, R5, RZ, PT ;  /* 0x000000ff0500720c */ /* 0x000fe20003fa6270 */
[C---:B------:R-:W-:Y:S01]  /*f1b0*/  IMAD R4, R0.reuse, R10, R4 ;  /* 0x0000000a00047224 */ /* 0x040fe200078e0204 */
[----:B------:R-:W-:Y:S01]  /*f1c0*/  IABS R10, R5 ;  /* 0x00000005000a7213 */ /* 0x000fe20000000000 */
[----:B------:R-:W-:Y:S02]  /*f1d0*/  @!P3 IMAD.MOV R13, RZ, RZ, -R13 ;  /* 0x000000ffff0db224 */ /* 0x000fe400078e0a0d */
[----:B------:R-:W-:Y:S02]  /*f1e0*/  IMAD.MOV.U32 R5, RZ, RZ, R6 ;  /* 0x000000ffff057224 */ /* 0x000fe400078e0006 */
[----:B------:R-:W-:Y:S01]  /*f1f0*/  IMAD.MOV R9, RZ, RZ, -R9 ;  /* 0x000000ffff097224 */ /* 0x000fe200078e0a09 */
[----:B------:R-:W-:Y:S01]  /*f200*/  ISETP.GE.AND P2, PT, R21, RZ, PT ;  /* 0x000000ff1500720c */ /* 0x000fe20003f46270 */
[----:B------:R-:W-:Y:S01]  /*f210*/  @!P0 IMAD.MOV R5, RZ, RZ, -R5 ;  /* 0x000000ffff058224 */ /* 0x000fe200078e0a05 */
[----:B------:R-:W-:Y:S01]  /*f220*/  STL [R1+0x5c], R13 ;  /* 0x00005c0d01007387 */ /* 0x000fe20000100800 */
[----:B------:R-:W-:Y:S01]  /*f230*/  IMAD.MOV.U32 R21, RZ, RZ, R26 ;  /* 0x000000ffff157224 */ /* 0x000fe200078e001a */
[----:B------:R-:W-:Y:S01]  /*f240*/  ISETP.GE.AND P3, PT, R27, RZ, PT ;  /* 0x000000ff1b00720c */ /* 0x000fe20003f66270 */
[----:B------:R-:W-:Y:S01]  /*f250*/  IMAD R3, R0, R9, R3 ;  /* 0x0000000900037224 */ /* 0x000fe200078e0203 */
[----:B------:R-:W3:Y:S01]  /*f260*/  LDL.LU R26, [R1+0x5ac] ;  /* 0x0005ac00011a7983 */ /* 0x000ee20000300800 */
[----:B------:R-:W-:-:S03]  /*f270*/  IABS R9, R27 ;  /* 0x0000001b00097213 */ /* 0x000fc60000000000 */
[----:B------:R-:W4:Y:S04]  /*f280*/  LDL.LU R27, [R1+0x5b0] ;  /* 0x0005b000011b7983 */ /* 0x000f280000300800 */
[----:B------:R0:W-:Y:S04]  /*f290*/  STL [R1+0x54], R5 ;  /* 0x0000540501007387 */ /* 0x0001e80000100800 */
[----:B0-----:R-:W4:Y:S01]  /*f2a0*/  LDL.LU R5, [R1+0x5b4] ;  /* 0x0005b40001057983 */ /* 0x001f220000300800 */
[C---:B------:R-:W-:Y:S02]  /*f2b0*/  ISETP.GT.U32.AND P1, PT, R0.reuse, R4, PT ;  /* 0x000000040000720c */ /* 0x040fe40003f24070 */
[----:B------:R-:W-:Y:S01]  /*f2c0*/  ISETP.GT.U32.AND P4, PT, R0, R3, PT ;  /* 0x000000030000720c */ /* 0x000fe20003f84070 */
[----:B------:R-:W-:Y:S01]  /*f2d0*/  IMAD.HI.U32 R12, R2, R9, RZ ;  /* 0x00000009020c7227 */ /* 0x000fe200078e00ff */
[----:B------:R-:W-:-:S09]  /*f2e0*/  IABS R11, R22 ;  /* 0x00000016000b7213 */ /* 0x000fd20000000000 */
[--C-:B------:R-:W-:Y:S02]  /*f2f0*/  @!P1 IMAD.IADD R4, R4, 0x1, -R0.reuse ;  /* 0x0000000104049824 */ /* 0x100fe400078e0a00 */
[----:B------:R-:W-:-:S03]  /*f300*/  @!P4 IMAD.IADD R3, R3, 0x1, -R0 ;  /* 0x000000010303c824 */ /* 0x000fc600078e0a00 */
[----:B------:R-:W-:Y:S01]  /*f310*/  ISETP.GT.U32.AND P1, PT, R0, R4, PT ;  /* 0x000000040000720c */ /* 0x000fe20003f24070 */
[----:B------:R-:W-:Y:S01]  /*f320*/  IMAD.HI.U32 R8, R2, R10, RZ ;  /* 0x0000000a02087227 */ /* 0x000fe200078e00ff */
[----:B------:R-:W-:-:S03]  /*f330*/  ISETP.GT.U32.AND P4, PT, R0, R3, PT ;  /* 0x000000030000720c */ /* 0x000fc60003f84070 */
[----:B------:R-:W-:Y:S02]  /*f340*/  IMAD.MOV R12, RZ, RZ, -R12 ;  /* 0x000000ffff0c7224 */ /* 0x000fe400078e0a0c */
[----:B------:R-:W-:-:S04]  /*f350*/  IMAD.HI.U32 R7, R2, R11, RZ ;  /* 0x0000000b02077227 */ /* 0x000fc800078e00ff */
[----:B------:R-:W-:Y:S02]  /*f360*/  IMAD.MOV R8, RZ, RZ, -R8 ;  /* 0x000000ffff087224 */ /* 0x000fe400078e0a08 */
[C---:B------:R-:W-:Y:S02]  /*f370*/  IMAD R9, R0.reuse, R12, R9 ;  /* 0x0000000c00097224 */ /* 0x040fe400078e0209 */
[----:B------:R-:W-:Y:S02]  /*f380*/  IMAD.MOV R7, RZ, RZ, -R7 ;  /* 0x000000ffff077224 */ /* 0x000fe400078e0a07 */
[----:B------:R-:W-:Y:S02]  /*f390*/  IMAD R10, R0, R8, R10 ;  /* 0x00000008000a7224 */ /* 0x000fe400078e020a */
[--C-:B------:R-:W-:Y:S01]  /*f3a0*/  @!P1 IMAD.IADD R4, R4, 0x1, -R0.reuse ;  /* 0x0000000104049824 */ /* 0x100fe200078e0a00 */
[C---:B------:R-:W-:Y:S01]  /*f3b0*/  ISETP.GT.U32.AND P1, PT, R0.reuse, R9, PT ;  /* 0x000000090000720c */ /* 0x040fe20003f24070 */
[C---:B------:R-:W-:Y:S01]  /*f3c0*/  IMAD R11, R0.reuse, R7, R11 ;  /* 0x00000007000b7224 */ /* 0x040fe200078e020b */
[----:B------:R-:W-:Y:S01]  /*f3d0*/  ISETP.GT.U32.AND P0, PT, R0, R10, PT ;  /* 0x0000000a0000720c */ /* 0x000fe20003f04070 */
[----:B------:R-:W-:-:S03]  /*f3e0*/  @!P4 IMAD.IADD R3, R3, 0x1, -R0 ;  /* 0x000000010303c824 */ /* 0x000fc600078e0a00 */
[----:B------:R-:W-:Y:S02]  /*f3f0*/  ISETP.GT.U32.AND P4, PT, R0, R11, PT ;  /* 0x0000000b0000720c */ /* 0x000fe40003f84070 */
[----:B------:R-:W-:Y:S02]  /*f400*/  IABS R12, R21 ;  /* 0x00000015000c7213 */ /* 0x000fe40000000000 */
[----:B------:R-:W-:-:S03]  /*f410*/  IABS R13, R28 ;  /* 0x0000001c000d7213 */ /* 0x000fc60000000000 */
[--C-:B------:R-:W-:Y:S02]  /*f420*/  @!P1 IMAD.IADD R9, R9, 0x1, -R0.reuse ;  /* 0x0000000109099824 */ /* 0x100fe400078e0a00 */
[----:B------:R-:W-:Y:S02]  /*f430*/  @!P0 IMAD.IADD R10, R10, 0x1, -R0 ;  /* 0x000000010a0a8824 */ /* 0x000fe400078e0a00 */
[----:B------:R-:W-:Y:S01]  /*f440*/  IMAD.MOV.U32 R14, RZ, RZ, R4 ;  /* 0x000000ffff0e7224 */ /* 0x000fe200078e0004 */
[C---:B------:R-:W-:Y:S01]  /*f450*/  ISETP.GT.U32.AND P0, PT, R0.reuse, R9, PT ;  /* 0x000000090000720c */ /* 0x040fe20003f04070 */
[----:B------:R-:W-:Y:S02]  /*f460*/  IMAD.MOV.U32 R8, RZ, RZ, R3 ;  /* 0x000000ffff087224 */ /* 0x000fe400078e0003 */
[----:B------:R-:W-:Y:S01]  /*f470*/  @!P4 IMAD.IADD R11, R11, 0x1, -R0 ;  /* 0x000000010b0bc824 */ /* 0x000fe200078e0a00 */
[----:B------:R-:W-:Y:S01]  /*f480*/  ISETP.GT.U32.AND P4, PT, R0, R10, PT ;  /* 0x0000000a0000720c */ /* 0x000fe20003f84070 */
[----:B------:R-:W-:-:S04]  /*f490*/  IMAD.HI.U32 R7, R2, R12, RZ ;  /* 0x0000000c02077227 */ /* 0x000fc800078e00ff */
[----:B------:R-:W-:Y:S01]  /*f4a0*/  IMAD.HI.U32 R6, R2, R13, RZ ;  /* 0x0000000d02067227 */ /* 0x000fe200078e00ff */
[----:B------:R-:W-:Y:S02]  /*f4b0*/  ISETP.GE.AND P6, PT, R23, RZ, PT ;  /* 0x000000ff1700720c */ /* 0x000fe40003fc6270 */
[----:B------:R-:W4:Y:S01]  /*f4c0*/  LDL.LU R23, [R1+0x5b8] ;  /* 0x0005b80001177983 */ /* 0x000f220000300800 */
[----:B------:R-:W-:Y:S01]  /*f4d0*/  @!P2 IMAD.MOV R8, RZ, RZ, -R8 ;  /* 0x000000ffff08a224 */ /* 0x000fe200078e0a08 */
[C---:B------:R-:W-:Y:S01]  /*f4e0*/  ISETP.GT.U32.AND P2, PT, R0.reuse, R11, PT ;  /* 0x0000000b0000720c */ /* 0x040fe20003f44070 */
[----:B------:R-:W-:Y:S02]  /*f4f0*/  IMAD.MOV R7, RZ, RZ, -R7 ;  /* 0x000000ffff077224 */ /* 0x000fe400078e0a07 */
[----:B------:R-:W-:Y:S02]  /*f500*/  IMAD.MOV R6, RZ, RZ, -R6 ;  /* 0x000000ffff067224 */ /* 0x000fe400078e0a06 */
[----:B------:R-:W-:-:S02]  /*f510*/  IMAD R12, R0, R7, R12 ;  /* 0x00000007000c7224 */ /* 0x000fc400078e020c */
[C---:B------:R-:W-:Y:S02]  /*f520*/  IMAD R13, R0.reuse, R6, R13 ;  /* 0x00000006000d7224 */ /* 0x040fe400078e020d */
[--C-:B------:R-:W-:Y:S01]  /*f530*/  @!P0 IMAD.IADD R9, R9, 0x1, -R0.reuse ;  /* 0x0000000109098824 */ /* 0x100fe200078e0a00 */
[----:B------:R-:W-:Y:S01]  /*f540*/  ISETP.GT.U32.AND P0, PT, R0, R12, PT ;  /* 0x0000000c0000720c */ /* 0x000fe20003f04070 */
[--C-:B------:R-:W-:Y:S01]  /*f550*/  @!P4 IMAD.IADD R10, R10, 0x1, -R0.reuse ;  /* 0x000000010a0ac824 */ /* 0x100fe200078e0a00 */
[----:B------:R-:W-:Y:S01]  /*f560*/  ISETP.GT.U32.AND P4, PT, R0, R13, PT ;  /* 0x0000000d0000720c */ /* 0x000fe20003f84070 */
[----:B------:R-:W-:Y:S02]  /*f570*/  @!P2 IMAD.IADD R11, R11, 0x1, -R0 ;  /* 0x000000010b0ba824 */ /* 0x000fe400078e0a00 */
[----:B------:R-:W-:Y:S01]  /*f580*/  @!P6 IMAD.MOV R14, RZ, RZ, -R14 ;  /* 0x000000ffff0ee224 */ /* 0x000fe200078e0a0e */
[----:B------:R-:W-:-:S07]  /*f590*/  ISETP.GE.AND P6, PT, R22, RZ, PT ;  /* 0x000000ff1600720c */ /* 0x000fce0003fc6270 */
[--C-:B------:R-:W-:Y:S02]  /*f5a0*/  @!P0 IMAD.IADD R12, R12, 0x1, -R0.reuse ;  /* 0x000000010c0c8824 */ /* 0x100fe400078e0a00 */
[----:B------:R-:W-:Y:S01]  /*f5b0*/  @!P4 IMAD.IADD R13, R13, 0x1, -R0 ;  /* 0x000000010d0dc824 */ /* 0x000fe200078e0a00 */
[----:B------:R3:W-:Y:S01]  /*f5c0*/  STL [R1+0x80], R14 ;  /* 0x0000800e01007387 */ /* 0x0007e20000100800 */
[----:B------:R-:W-:Y:S02]  /*f5d0*/  ISETP.GE.AND P0, PT, R28, RZ, PT ;  /* 0x000000ff1c00720c */ /* 0x000fe40003f06270 */
[----:B------:R-:W-:Y:S01]  /*f5e0*/  ISETP.GT.U32.AND P4, PT, R0, R12, PT ;  /* 0x0000000c0000720c */ /* 0x000fe20003f84070 */
[----:B------:R-:W-:Y:S01]  /*f5f0*/  STL [R1+0x50], R8 ;  /* 0x0000500801007387 */ /* 0x000fe20000100800 */
[----:B------:R-:W-:-:S03]  /*f600*/  ISETP.GE.AND P1, PT, R21, RZ, PT ;  /* 0x000000ff1500720c */ /* 0x000fc60003f26270 */
[----:B------:R-:W4:Y:S01]  /*f610*/  LDL.LU R28, [R1+0x5bc] ;  /* 0x0005bc00011c7983 */ /* 0x000f220000300800 */
[----:B------:R-:W-:Y:S02]  /*f620*/  @!P3 IMAD.MOV R9, RZ, RZ, -R9 ;  /* 0x000000ffff09b224 */ /* 0x000fe400078e0a09 */
[----:B------:R-:W-:Y:S01]  /*f630*/  @!P6 IMAD.MOV R11, RZ, RZ, -R11 ;  /* 0x000000ffff0be224 */ /* 0x000fe200078e0a0b */
[----:B------:R-:W4:Y:S01]  /*f640*/  LDL.LU R21, [R1+0x5c0] ;  /* 0x0005c00001157983 */ /* 0x000f220000300800 */
[----:B------:R-:W-:-:S03]  /*f650*/  @!P5 IMAD.MOV R10, RZ, RZ, -R10 ;  /* 0x000000ffff0ad224 */ /* 0x000fc600078e0a0a */
[----:B------:R-:W-:Y:S01]  /*f660*/  @!P4 IMAD.IADD R12, R12, 0x1, -R0 ;  /* 0x000000010c0cc824 */ /* 0x000fe200078e0a00 */
[----:B------:R-:W-:Y:S03]  /*f670*/  STL [R1+0x12c0], R9 ;  /* 0x0012c00901007387 */ /* 0x000fe60000100800 */
[----:B------:R-:W-:Y:S01]  /*f680*/  @!P1 IMAD.MOV R12, RZ, RZ, -R12 ;  /* 0x000000ffff0c9224 */ /* 0x000fe200078e0a0c */
[----:B------:R-:W-:Y:S04]  /*f690*/  STL [R1+0x12c4], R10 ;  /* 0x0012c40a01007387 */ /* 0x000fe80000100800 */
[----:B------:R-:W-:Y:S01]  /*f6a0*/  STL [R1+0x12c8], R11 ;  /* 0x0012c80b01007387 */ /* 0x000fe20000100800 */
[----:B--2---:R-:W-:-:S05]  /*f6b0*/  IABS R4, R25 ;  /* 0x0000001900047213 */ /* 0x004fca0000000000 */
[----:B------:R-:W-:-:S04]  /*f6c0*/  IMAD.HI.U32 R3, R2, R4, RZ ;  /* 0x0000000402037227 */ /* 0x000fc800078e00ff */
[----:B------:R-:W-:-:S04]  /*f6d0*/  IMAD.MOV R3, RZ, RZ, -R3 ;  /* 0x000000ffff037224 */ /* 0x000fc800078e0a03 */
[----:B------:R-:W-:-:S05]  /*f6e0*/  IMAD R4, R0, R3, R4 ;  /* 0x0000000300047224 */ /* 0x000fca00078e0204 */
[----:B------:R-:W-:Y:S02]  /*f6f0*/  ISETP.GT.U32.AND P2, PT, R0, R4, PT ;  /* 0x000000040000720c */ /* 0x000fe40003f44070 */
[----:B------:R-:W-:-:S11]  /*f700*/  ISETP.GE.AND P6, PT, R25, RZ, PT ;  /* 0x000000ff1900720c */ /* 0x000fd60003fc6270 */
[----:B------:R-:W-:Y:S01]  /*f710*/  @!P2 IMAD.IADD R4, R4, 0x1, -R0 ;  /* 0x000000010404a824 */ /* 0x000fe200078e0a00 */
[----:B------:R-:W-:-:S04]  /*f720*/  ISETP.GT.U32.AND P2, PT, R0, R13, PT ;  /* 0x0000000d0000720c */ /* 0x000fc80003f44070 */
[----:B------:R-:W-:-:S09]  /*f730*/  ISETP.GT.U32.AND P3, PT, R0, R4, PT ;  /* 0x000000040000720c */ /* 0x000fd20003f64070 */
[----:B------:R-:W-:-:S04]  /*f740*/  @!P2 IMAD.IADD R13, R13, 0x1, -R0 ;  /* 0x000000010d0da824 */ /* 0x000fc800078e0a00 */
[----:B------:R-:W-:Y:S02]  /*f750*/  @!P0 IMAD.MOV R13, RZ, RZ, -R13 ;  /* 0x000000ffff0d8224 */ /* 0x000fe400078e0a0d */
[----:B------:R-:W-:Y:S01]  /*f760*/  @!P3 IMAD.IADD R4, R4, 0x1, -R0 ;  /* 0x000000010404b824 */ /* 0x000fe200078e0a00 */
[----:B---3--:R-:W-:Y:S02]  /*f770*/  IABS R14, R26 ;  /* 0x0000001a000e7213 */ /* 0x008fe40000000000 */
[----:B------:R-:W-:Y:S02]  /*f780*/  ISETP.GE.AND P2, PT, R26, RZ, PT ;  /* 0x000000ff1a00720c */ /* 0x000fe40003f46270 */
[----:B------:R-:W2:Y:S01]  /*f790*/  LDL.LU R26, [R1+0x5c4] ;  /* 0x0005c400011a7983 */ /* 0x000ea20000300800 */
[----:B----4-:R-:W-:Y:S01]  /*f7a0*/  IABS R15, R27 ;  /* 0x0000001b000f7213 */ /* 0x010fe20000000000 */
[----:B------:R-:W-:Y:S01]  /*f7b0*/  @!P6 IMAD.MOV R4, RZ, RZ, -R4 ;  /* 0x000000ffff04e224 */ /* 0x000fe200078e0a04 */
[----:B------:R-:W-:Y:S01]  /*f7c0*/  ISETP.GE.AND P3, PT, R27, RZ, PT ;  /* 0x000000ff1b00720c */ /* 0x000fe20003f66270 */
[----:B------:R-:W-:Y:S04]  /*f7d0*/  STL [R1+0x12cc], R12 ;  /* 0x0012cc0c01007387 */ /* 0x000fe80000100800 */
[----:B------:R-:W-:Y:S04]  /*f7e0*/  STL [R1+0x12d0], R13 ;  /* 0x0012d00d01007387 */ /* 0x000fe80000100800 */
[----:B------:R-:W3:Y:S01]  /*f7f0*/  LDL.LU R27, [R1+0x5c8] ;  /* 0x0005c800011b7983 */ /* 0x000ee20000300800 */
[----:B------:R-:W-:-:S02]  /*f800*/  IABS R3, R5 ;  /* 0x0000000500037213 */ /* 0x000fc40000000000 */
[----:B------:R-:W-:Y:S02]  /*f810*/  ISETP.GE.AND P6, PT, R5, RZ, PT ;  /* 0x000000ff0500720c */ /* 0x000fe40003fc6270 */
[----:B------:R-:W4:Y:S01]  /*f820*/  LDL.LU R5, [R1+0x5cc] ;  /* 0x0005cc0001057983 */ /* 0x000f220000300800 */
[----:B------:R-:W-:-:S04]  /*f830*/  IMAD.HI.U32 R7, R2, R14, RZ ;  /* 0x0000000e02077227 */ /* 0x000fc800078e00ff */
[----:B------:R-:W-:-:S04]  /*f840*/  IMAD.MOV R7, RZ, RZ, -R7 ;  /* 0x000000ffff077224 */ /* 0x000fc800078e0a07 */
[----:B------:R-:W-:Y:S02]  /*f850*/  IMAD R14, R0, R7, R14 ;  /* 0x00000007000e7224 */ /* 0x000fe400078e020e */
[----:B------:R-:W-:-:S03]  /*f860*/  IMAD.HI.U32 R6, R2, R15, RZ ;  /* 0x0000000f02067227 */ /* 0x000fc600078e00ff */
[----:B------:R-:W-:Y:S01]  /*f870*/  ISETP.GT.U32.AND P5, PT, R0, R14, PT ;  /* 0x0000000e0000720c */ /* 0x000fe20003fa4070 */
[----:B------:R-:W-:-:S04]  /*f880*/  IMAD.HI.U32 R7, R2, R3, RZ ;  /* 0x0000000302077227 */ /* 0x000fc800078e00ff */
[----:B------:R-:W-:Y:S02]  /*f890*/  IMAD.MOV R6, RZ, RZ, -R6 ;  /* 0x000000ffff067224 */ /* 0x000fe400078e0a06 */
[----:B------:R-:W-:Y:S02]  /*f8a0*/  IMAD.MOV R7, RZ, RZ, -R7 ;  /* 0x000000ffff077224 */ /* 0x000fe400078e0a07 */
[C---:B------:R-:W-:Y:S02]  /*f8b0*/  IMAD R15, R0.reuse, R6, R15 ;  /* 0x00000006000f7224 */ /* 0x040fe400078e020f */
[----:B------:R-:W-:Y:S02]  /*f8c0*/  IMAD R3, R0, R7, R3 ;  /* 0x0000000700037224 */ /* 0x000fe400078e0203 */
[----:B------:R-:W-:Y:S01]  /*f8d0*/  @!P5 IMAD.IADD R14, R14, 0x1, -R0 ;  /* 0x000000010e0ed824 */ /* 0x000fe200078e0a00 */
[C---:B------:R-:W-:Y:S02]  /*f8e0*/  ISETP.GT.U32.AND P4, PT, R0.reuse, R15, PT ;  /* 0x0000000f0000720c */ /* 0x040fe40003f84070 */
[----:B------:R-:W-:-:S11]  /*f8f0*/  ISETP.GT.U32.AND P5, PT, R0, R3, PT ;  /* 0x000000030000720c */ /* 0x000fd60003fa4070 */
[--C-:B------:R-:W-:Y:S01]  /*f900*/  @!P4 IMAD.IADD R15, R15, 0x1, -R0.reuse ;  /* 0x000000010f0fc824 */ /* 0x100fe200078e0a00 */
[----:B------:R-:W-:Y:S01]  /*f910*/  ISETP.GT.U32.AND P4, PT, R0, R14, PT ;  /* 0x0000000e0000720c */ /* 0x000fe20003f84070 */
[----:B------:R-:W-:Y:S01]  /*f920*/  @!P5 IMAD.IADD R3, R3, 0x1, -R0 ;  /* 0x000000010303d824 */ /* 0x000fe200078e0a00 */
[----:B------:R-:W-:-:S05]  /*f930*/  IABS R16, R23 ;  /* 0x0000001700107213 */ /* 0x000fca0000000000 */
[----:B------:R-:W-:-:S04]  /*f940*/  IMAD.HI.U32 R6, R2, R16, RZ ;  /* 0x0000001002067227 */ /* 0x000fc800078e00ff */
[----:B------:R-:W-:-:S04]  /*f950*/  IMAD.MOV R6, RZ, RZ, -R6 ;  /* 0x000000ffff067224 */ /* 0x000fc800078e0a06 */
[----:B------:R-:W-:-:S05]  /*f960*/  IMAD R16, R0, R6, R16 ;  /* 0x0000000600107224 */ /* 0x000fca00078e0210 */
[C---:B------:R-:W-:Y:S02]  /*f970*/  ISETP.GT.U32.AND P0, PT, R0.reuse, R16, PT ;  /* 0x000000100000720c */ /* 0x040fe40003f04070 */
[C---:B------:R-:W-:Y:S02]  /*f980*/  ISETP.GT.U32.AND P5, PT, R0.reuse, R3, PT ;  /* 0x000000030000720c */ /* 0x040fe40003fa4070 */
[----:B------:R-:W-:Y:S01]  /*f990*/  ISETP.GT.U32.AND P1, PT, R0, R15, PT ;  /* 0x0000000f0000720c */ /* 0x000fe20003f24070 */
[----:B------:R-:W-:-:S04]  /*f9a0*/  @!P4 IMAD.IADD R14, R14, 0x1, -R0 ;  /* 0x000000010e0ec824 */ /* 0x000fc800078e0a00 */
[----:B------:R-:W-:-:S04]  /*f9b0*/  @!P2 IMAD.MOV R14, RZ, RZ, -R14 ;  /* 0x000000ffff0ea224 */ /* 0x000fc800078e0a0e */
[----:B------:R-:W-:Y:S01]  /*f9c0*/  @!P0 IMAD.IADD R16, R16, 0x1, -R0 ;  /* 0x0000000110108824 */ /* 0x000fe200078e0a00 */
[----:B------:R-:W-:-:S05]  /*f9d0*/  IABS R17, R28 ;  /* 0x0000001c00117213 */ /* 0x000fca0000000000 */
[----:B------:R-:W-:Y:S01]  /*f9e0*/  IMAD.HI.U32 R6, R2, R17, RZ ;  /* 0x0000001102067227 */ /* 0x000fe200078e00ff */
[----:B------:R-:W-:-:S03]  /*f9f0*/  ISETP.GT.U32.AND P2, PT, R0, R16, PT ;  /* 0x000000100000720c */ /* 0x000fc60003f44070 */
[----:B------:R-:W-:Y:S02]  /*fa00*/  IMAD.MOV R6, RZ, RZ, -R6 ;  /* 0x000000ffff067224 */ /* 0x000fe400078e0a06 */
[--C-:B------:R-:W-:Y:S01]  /*fa10*/  @!P5 IMAD.IADD R3, R3, 0x1, -R0.reuse ;  /* 0x000000010303d824 */ /* 0x100fe200078e0a00 */
[----:B------:R-:W-:Y:S01]  /*fa20*/  STL [R1+0x3c], R4 ;  /* 0x00003c0401007387 */ /* 0x000fe20000100800 */
[----:B------:R-:W-:Y:S01]  /*fa30*/  @!P1 IMAD.IADD R15, R15, 0x1, -R0 ;  /* 0x000000010f0f9824 */ /* 0x000fe200078e0a00 */
[----:B------:R-:W-:Y:S01]  /*fa40*/  ISETP.GE.AND P1, PT, R28, RZ, PT ;  /* 0x000000ff1c00720c */ /* 0x000fe20003f26270 */
[----:B------:R-:W-:Y:S01]  /*fa50*/  IMAD R17, R0, R6, R17 ;  /* 0x0000000600117224 */ /* 0x000fe200078e0211 */
[----:B------:R-:W3:Y:S01]  /*fa60*/  LDL R28, [R1+0x5d4] ;  /* 0x0005d400011c7983 */ /* 0x000ee20000100800 */
[----:B------:R-:W-:Y:S02]  /*fa70*/  IMAD.MOV.U32 R6, RZ, RZ, R3 ;  /* 0x000000ffff067224 */ /* 0x000fe400078e0003 */
[----:B------:R-:W-:Y:S01]  /*fa80*/  @!P3 IMAD.MOV R15, RZ, RZ, -R15 ;  /* 0x000000ffff0fb224 */ /* 0x000fe200078e0a0f */
[----:B------:R-:W3:Y:S01]  /*fa90*/  LDL.LU R29, [R1+0x5d0] ;  /* 0x0005d000011d7983 */ /* 0x000ee20000300800 */
[----:B------:R-:W-:-:S02]  /*faa0*/  @!P6 IMAD.MOV R6, RZ, RZ, -R6 ;  /* 0x000000ffff06e224 */ /* 0x000fc400078e0a06 */
[----:B------:R-:W-:Y:S01]  /*fab0*/  @!P2 IMAD.IADD R16, R16, 0x1, -R0 ;  /* 0x000000011010a824 */ /* 0x000fe200078e0a00 */
[----:B------:R-:W-:Y:S04]  /*fac0*/  STL [R1+0x12d4], R14 ;  /* 0x0012d40e01007387 */ /* 0x000fe80000100800 */
[----:B------:R0:W-:Y:S04]  /*fad0*/  STL [R1+0x12d8], R15 ;  /* 0x0012d80f01007387 */ /* 0x0001e80000100800 */
[----:B------:R-:W-:Y:S01]  /*fae0*/  STL [R1+0x34], R6 ;  /* 0x0000340601007387 */ /* 0x000fe20000100800 */
[----:B------:R-:W-:-:S02]  /*faf0*/  ISETP.GE.AND P4, PT, R23, RZ, PT ;  /* 0x000000ff1700720c */ /* 0x000fc40003f86270 */
[----:B------:R-:W-:-:S11]  /*fb00*/  ISETP.GT.U32.AND P5, PT, R0, R17, PT ;  /* 0x000000110000720c */ /* 0x000fd60003fa4070 */
[----:B------:R-:W-:Y:S02]  /*fb10*/  @!P4 IMAD.MOV R16, RZ, RZ, -R16 ;  /* 0x000000ffff10c224 */ /* 0x000fe400078e0a10 */
[----:B------:R-:W-:-:S05]  /*fb20*/  @!P5 IMAD.IADD R17, R17, 0x1, -R0 ;  /* 0x000000011111d824 */ /* 0x000fca00078e0a00 */
[----:B------:R-:W-:-:S13]  /*fb30*/  ISETP.GT.U32.AND P5, PT, R0, R17, PT ;  /* 0x000000110000720c */ /* 0x000fda0003fa4070 */
[----:B------:R-:W-:-:S04]  /*fb40*/  @!P5 IMAD.IADD R17, R17, 0x1, -R0 ;  /* 0x000000011111d824 */ /* 0x000fc800078e0a00 */
[----:B------:R-:W-:Y:S01]  /*fb50*/  @!P1 IMAD.MOV R17, RZ, RZ, -R17 ;  /* 0x000000ffff119224 */ /* 0x000fe200078e0a11 */
[----:B----4-:R-:W-:Y:S02]  /*fb60*/  ISETP.GE.AND P2, PT, R5, RZ, PT ;  /* 0x000000ff0500720c */ /* 0x010fe40003f46270 */
[----:B------:R-:W-:Y:S02]  /*fb70*/  IABS R3, R5 ;  /* 0x0000000500037213 */ /* 0x000fe40000000000 */
[----:B------:R-:W4:Y:S04]  /*fb80*/  LDL.LU R5, [R1+0x5d8] ;  /* 0x0005d80001057983 */ /* 0x000f280000300800 */
[----:B0-----:R-:W4:Y:S04]  /*fb90*/  LDL.LU R15, [R1+0x5e0] ;  /* 0x0005e000010f7983 */ /* 0x001f280000300800 */
[----:B------:R-:W4:Y:S04]  /*fba0*/  LDL.LU R13, [R1+0x5e4] ;  /* 0x0005e400010d7983 */ /* 0x000f280000300800 */
[----:B------:R-:W4:Y:S04]  /*fbb0*/  LDL.LU R18, [R1+0x5e8] ;  /* 0x0005e80001127983 */ /* 0x000f280000300800 */
[----:B------:R-:W4:Y:S04]  /*fbc0*/  LDL.LU R11, [R1+0x5ec] ;  /* 0x0005ec00010b7983 */ /* 0x000f280000300800 */
[----:B------:R-:W4:Y:S04]  /*fbd0*/  LDL.LU R10, [R1+0x5f0] ;  /* 0x0005f000010a7983 */ /* 0x000f280000300800 */
[----:B------:R-:W4:Y:S04]  /*fbe0*/  LDL.LU R12, [R1+0x5f4] ;  /* 0x0005f400010c7983 */ /* 0x000f280000300800 */
[----:B------:R-:W4:Y:S04]  /*fbf0*/  LDL.LU R14, [R1+0x5f8] ;  /* 0x0005f800010e7983 */ /* 0x000f280000300800 */
[----:B------:R-:W4:Y:S04]  /*fc00*/  LDL R9, [R1+0x4e0] ;  /* 0x0004e00001097983 */ /* 0x000f280000100800 */
[----:B------:R0:W-:Y:S04]  /*fc10*/  STL [R1+0x12dc], R16 ;  /* 0x0012dc1001007387 */ /* 0x0001e80000100800 */
[----:B0-----:R-:W4:Y:S04]  /*fc20*/  LDL.LU R16, [R1+0x5dc] ;  /* 0x0005dc0001107983 */ /* 0x001f280000300800 */
[----:B------:R0:W-:Y:S04]  /*fc30*/  STL [R1+0x12e0], R17 ;  /* 0x0012e01101007387 */ /* 0x0001e80000100800 */
[----:B0-----:R-:W4:Y:S01]  /*fc40*/  LDL.LU R17, [R1+0x5d4] ;  /* 0x0005d40001117983 */ /* 0x001f220000300800 */
[----:B------:R-:W-:-:S05]  /*fc50*/  IABS R19, R21 ;  /* 0x0000001500137213 */ /* 0x000fca0000000000 */
[----:B------:R-:W-:-:S04]  /*fc60*/  IMAD.HI.U32 R4, R2, R19, RZ ;  /* 0x0000001302047227 */ /* 0x000fc800078e00ff */
[----:B------:R-:W-:-:S04]  /*fc70*/  IMAD.MOV R4, RZ, RZ, -R4 ;  /* 0x000000ffff047224 */ /* 0x000fc800078e0a04 */
[----:B------:R-:W-:Y:S01]  /*fc80*/  IMAD R19, R0, R4, R19 ;  /* 0x0000000400137224 */ /* 0x000fe200078e0213 */
[----:B--2---:R-:W-:-:S05]  /*fc90*/  IABS R4, R26 ;  /* 0x0000001a00047213 */ /* 0x004fca0000000000 */
[----:B------:R-:W-:Y:S01]  /*fca0*/  IMAD.HI.U32 R23, R2, R4, RZ ;  /* 0x0000000402177227 */ /* 0x000fe200078e00ff */
[----:B---3--:R-:W-:-:S03]  /*fcb0*/  IABS R6, R27 ;  /* 0x0000001b00067213 */ /* 0x008fc60000000000 */
[----:B------:R-:W-:Y:S01]  /*fcc0*/  IMAD.MOV R23, RZ, RZ, -R23 ;  /* 0x000000ffff177224 */ /* 0x000fe200078e0a17 */
[----:B------:R-:W-:Y:S01]  /*fcd0*/  ISETP.GT.U32.AND P4, PT, R0, R19, PT ;  /* 0x000000130000720c */ /* 0x000fe20003f84070 */
[----:B------:R-:W-:-:S04]  /*fce0*/  IMAD.HI.U32 R20, R2, R6, RZ ;  /* 0x0000000602147227 */ /* 0x000fc800078e00ff */
[----:B------:R-:W-:Y:S02]  /*fcf0*/  IMAD R23, R0, R23, R4 ;  /* 0x0000001700177224 */ /* 0x000fe400078e0204 */
[----:B------:R-:W-:-:S03]  /*fd00*/  IMAD.MOV R20, RZ, RZ, -R20 ;  /* 0x000000ffff147224 */ /* 0x000fc600078e0a14 */
[C---:B------:R-:W-:Y:S01]  /*fd10*/  ISETP.GT.U32.AND P5, PT, R0.reuse, R23, PT ;  /* 0x000000170000720c */ /* 0x040fe20003fa4070 */
[C---:B------:R-:W-:Y:S02]  /*fd20*/  IMAD R20, R0.reuse, R20, R6 ;  /* 0x0000001400147224 */ /* 0x040fe400078e0206 */
[----:B------:R-:W-:Y:S02]  /*fd30*/  @!P4 IMAD.IADD R19, R19, 0x1, -R0 ;  /* 0x000000011313c824 */ /* 0x000fe400078e0a00 */
[----:B------:R-:W-:Y:S01]  /*fd40*/  IMAD.MOV.U32 R7, RZ, RZ, R3 ;  /* 0x000000ffff077224 */ /* 0x000fe200078e0003 */
[----:B------:R-:W-:Y:S02]  /*fd50*/  ISETP.GT.U32.AND P4, PT, R0, R20, PT ;  /* 0x000000140000720c */ /* 0x000fe40003f84070 */
[----:B------:R-:W-:Y:S01]  /*fd60*/  ISETP.GE.AND P0, PT, R21, RZ, PT ;  /* 0x000000ff1500720c */ /* 0x000fe20003f06270 */
[----:B------:R-:W-:-:S04]  /*fd70*/  IMAD.HI.U32 R21, R2, R7, RZ ;  /* 0x0000000702157227 */ /* 0x000fc800078e00ff */
[----:B------:R-:W-:Y:S01]  /*fd80*/  @!P5 IMAD.IADD R23, R23, 0x1, -R0 ;  /* 0x000000011717d824 */ /* 0x000fe200078e0a00 */
[----:B------:R-:W-:Y:S02]  /*fd90*/  ISETP.GT.U32.AND P5, PT, R0, R19, PT ;  /* 0x000000130000720c */ /* 0x000fe40003fa4070 */
[----:B------:R-:W-:Y:S01]  /*fda0*/  IABS R24, R28 ;  /* 0x0000001c00187213 */ /* 0x000fe20000000000 */
[----:B------:R-:W-:Y:S01]  /*fdb0*/  IMAD.MOV R21, RZ, RZ, -R21 ;  /* 0x000000ffff157224 */ /* 0x000fe200078e0a15 */
[----:B------:R-:W-:-:S03]  /*fdc0*/  IABS R22, R29 ;  /* 0x0000001d00167213 */ /* 0x000fc60000000000 */
[----:B------:R-:W-:Y:S01]  /*fdd0*/  IMAD.HI.U32 R3, R2, R24, RZ ;  /* 0x0000001802037227 */ /* 0x000fe200078e00ff */
[----:B------:R-:W-:-:S03]  /*fde0*/  ISETP.GE.AND P3, PT, R26, RZ, PT ;  /* 0x000000ff1a00720c */ /* 0x000fc60003f66270 */
[----:B------:R-:W-:Y:S02]  /*fdf0*/  IMAD R21, R0, R21, R7 ;  /* 0x0000001500157224 */ /* 0x000fe400078e0207 */
[----:B------:R-:W-:Y:S01]  /*fe00*/  @!P4 IMAD.IADD R20, R20, 0x1, -R0 ;  /* 0x000000011414c824 */ /* 0x000fe200078e0a00 */
[----:B------:R-:W-:Y:S01]  /*fe10*/  ISETP.GT.U32.AND P4, PT, R0, R23, PT ;  /* 0x000000170000720c */ /* 0x000fe20003f84070 */
[----:B------:R-:W-:Y:S02]  /*fe20*/  IMAD.MOV R3, RZ, RZ, -R3 ;  /* 0x000000ffff037224 */ /* 0x000fe400078e0a03 */
[----:B------:R-:W-:-:S04]  /*fe30*/  IMAD.HI.U32 R4, R2, R22, RZ ;  /* 0x0000001602047227 */ /* 0x000fc800078e00ff */
[----:B------:R-:W-:Y:S01]  /*fe40*/  @!P5 IMAD.IADD R19, R19, 0x1, -R0 ;  /* 0x000000011313d824 */ /* 0x000fe200078e0a00 */
[C---:B------:R-:W-:Y:S01]  /*fe50*/  ISETP.GT.U32.AND P5, PT, R0.reuse, R21, PT ;  /* 0x000000150000720c */ /* 0x040fe20003fa4070 */
[----:B------:R-:W-:Y:S02]  /*fe60*/  IMAD R24, R0, R3, R24 ;  /* 0x0000000300187224 */ /* 0x000fe400078e0218 */
[----:B------:R-:W-:-:S04]  /*fe70*/  IMAD.MOV R4, RZ, RZ, -R4 ;  /* 0x000000ffff047224 */ /* 0x000fc800078e0a04 */
[----:B------:R-:W-:Y:S02]  /*fe80*/  IMAD R22, R0, R4, R22 ;  /* 0x0000000400167224 */ /* 0x000fe400078e0216 */
[----:B------:R-:W-:-:S03]  /*fe90*/  @!P4 IMAD.IADD R23, R23, 0x1, -R0 ;  /* 0x000000011717c824 */ /* 0x000fc600078e0a00 */
[C---:B------:R-:W-:Y:S01]  /*fea0*/  ISETP.GT.U32.AND P4, PT, R0.reuse, R22, PT ;  /* 0x000000160000720c */ /* 0x040fe20003f84070 */
[----:B------:R-:W-:Y:S01]  /*feb0*/  @!P5 IMAD.IADD R21, R21, 0x1, -R0 ;  /* 0x000000011515d824 */ /* 0x000fe200078e0a00 */
[----:B------:R-:W-:Y:S01]  /*fec0*/  ISETP.GT.U32.AND P1, PT, R0, R20, PT ;  /* 0x000000140000720c */ /* 0x000fe20003f24070 */
[----:B------:R-:W-:Y:S01]  /*fed0*/  @!P0 IMAD.MOV R19, RZ, RZ, -R19 ;  /* 0x000000ffff138224 */ /* 0x000fe200078e0a13 */
[----:B------:R-:W-:-:S09]  /*fee0*/  ISETP.GE.AND P6, PT, R27, RZ, PT ;  /* 0x000000ff1b00720c */ /* 0x000fd20003fc6270 */
[--C-:B------:R-:W-:Y:S01]  /*fef0*/  @!P4 IMAD.IADD R22, R22, 0x1, -R0.reuse ;  /* 0x000000011616c824 */ /* 0x100fe200078e0a00 */
[----:B------:R-:W-:Y:S01]  /*ff00*/  ISETP.GT.U32.AND P4, PT, R0, R21, PT ;  /* 0x000000150000720c */ /* 0x000fe20003f84070 */
[----:B------:R-:W-:Y:S01]  /*ff10*/  @!P1 IMAD.IADD R20, R20, 0x1, -R0 ;  /* 0x0000000114149824 */ /* 0x000fe200078e0a00 */
[----:B------:R-:W-:-:S11]  /*ff20*/  ISETP.GT.U32.AND P1, PT, R0, R24, PT ;  /* 0x000000180000720c */ /* 0x000fd60003f24070 */
[--C-:B------:R-:W-:Y:S02]  /*ff30*/  @!P4 IMAD.IADD R21, R21, 0x1, -R0.reuse ;  /* 0x000000011515c824 */ /* 0x100fe400078e0a00 */
[----:B------:R-:W-:Y:S01]  /*ff40*/  @!P1 IMAD.IADD R24, R24, 0x1, -R0 ;  /* 0x0000000118189824 */ /* 0x000fe200078e0a00 */
[----:B------:R-:W-:Y:S01]  /*ff50*/  ISETP.GT.U32.AND P1, PT, R0, R22, PT ;  /* 0x000000160000720c */ /* 0x000fe20003f24070 */
[----:B------:R-:W-:-:S12]  /*ff60*/  @!P3 IMAD.MOV R23, RZ, RZ, -R23 ;  /* 0x000000ffff17b224 */ /* 0x000fd800078e0a17 */
[----:B------:R-:W-:Y:S01]  /*ff70*/  @!P1 IMAD.IADD R22, R22, 0x1, -R0 ;  /* 0x0000000116169824 */ /* 0x000fe200078e0a00 */
[----:B------:R0:W-:Y:S01]  /*ff80*/  STL [R1+0x12e8], R19 ;  /* 0x0012e81301007387 */ /* 0x0001e20000100800 */
[----:B------:R-:W-:Y:S02]  /*ff90*/  @!P2 IMAD.MOV R21, RZ, RZ, -R21 ;  /* 0x000000ffff15a224 */ /* 0x000fe400078e0a15 */
[----:B------:R-:W-:Y:S01]  /*ffa0*/  @!P6 IMAD.MOV R20, RZ, RZ, -R20 ;  /* 0x000000ffff14e224 */ /* 0x000fe200078e0a14 */
[----:B----4-:R-:W-:-:S05]  /*ffb0*/  IABS R26, R5 ;  /* 0x00000005001a7213 */ /* 0x010fca0000000000 */
[----:B------:R-:W-:-:S04]  /*ffc0*/  IMAD.HI.U32 R3, R2, R26, RZ ;  /* 0x0000001a02037227 */ /* 0x000fc800078e00ff */
[----:B------:R-:W-:-:S04]  /*ffd0*/  IMAD.MOV R3, RZ, RZ, -R3 ;  /* 0x000000ffff037224 */ /* 0x000fc800078e0a03 */
[----:B------:R-:W-:Y:S01]  /*ffe0*/  IMAD R26, R0, R3, R26 ;  /* 0x00000003001a7224 */ /* 0x000fe200078e021a */
[----:B------:R-:W-:-:S04]  /*fff0*/  IABS R8, R15 ;  /* 0x0000000f00087213 */ /* 0x000fc80000000000 */
[----:B------:R-:W-:Y:S01]  /*10000*/  ISETP.GT.U32.AND P5, PT, R0, R26, PT ;  /* 0x0000001a0000720c */ /* 0x000fe20003fa4070 */
[----:B------:R-:W-:Y:S01]  /*10010*/  IMAD.HI.U32 R4, R2, R8, RZ ;  /* 0x0000000802047227 */ /* 0x000fe200078e00ff */
[----:B------:R-:W-:-:S03]  /*10020*/  IABS R6, R13 ;  /* 0x0000000d00067213 */ /* 0x000fc60000000000 */
[----:B------:R-:W-:Y:S02]  /*10030*/  IMAD.MOV R4, RZ, RZ, -R4 ;  /* 0x000000ffff047224 */ /* 0x000fe400078e0a04 */
[----:B------:R-:W-:-:S04]  /*10040*/  IMAD.HI.U32 R3, R2, R6, RZ ;  /* 0x0000000602037227 */ /* 0x000fc800078e00ff */
[----:B------:R-:W-:Y:S01]  /*10050*/  IMAD R8, R0, R4, R8 ;  /* 0x0000000400087224 */ /* 0x000fe200078e0208 */
[----:B------:R-:W-:Y:S01]  /*10060*/  IABS R4, R18 ;  /* 0x0000001200047213 */ /* 0x000fe20000000000 */
[----:B------:R-:W-:Y:S02]  /*10070*/  @!P5 IMAD.IADD R26, R26, 0x1, -R0 ;  /* 0x000000011a1ad824 */ /* 0x000fe400078e0a00 */
[----:B------:R-:W-:Y:S01]  /*10080*/  IMAD.MOV R3, RZ, RZ, -R3 ;  /* 0x000000ffff037224 */ /* 0x000fe200078e0a03 */
[----:B------:R-:W-:-:S05]  /*10090*/  IABS R25, R16 ;  /* 0x0000001000197213 */ /* 0x000fca0000000000 */
[----:B------:R-:W-:Y:S01]  /*100a0*/  IMAD.HI.U32 R7, R2, R25, RZ ;  /* 0x0000001902077227 */ /* 0x000fe200078e00ff */
[----:B------:R-:W-:-:S03]  /*100b0*/  ISETP.GT.U32.AND P0, PT, R0, R26, PT ;  /* 0x0000001a0000720c */ /* 0x000fc60003f04070 */
[----:B------:R-:W-:Y:S02]  /*100c0*/  IMAD.MOV R7, RZ, RZ, -R7 ;  /* 0x000000ffff077224 */ /* 0x000fe400078e0a07 */
[----:B------:R-:W-:-:S04]  /*100d0*/  IMAD.HI.U32 R27, R2, R4, RZ ;  /* 0x00000004021b7227 */ /* 0x000fc800078e00ff */
[C---:B------:R-:W-:Y:S02]  /*100e0*/  IMAD R25, R0.reuse, R7, R25 ;  /* 0x0000000700197224 */ /* 0x040fe400078e0219 */
[C---:B------:R-:W-:Y:S01]  /*100f0*/  IMAD R6, R0.reuse, R3, R6 ;  /* 0x0000000300067224 */ /* 0x040fe200078e0206 */
[----:B------:R-:W-:Y:S01]  /*10100*/  IABS R3, R11 ;  /* 0x0000000b00037213 */ /* 0x000fe20000000000 */
[----:B------:R-:W-:Y:S01]  /*10110*/  IMAD.MOV R27, RZ, RZ, -R27 ;  /* 0x000000ffff1b7224 */ /* 0x000fe200078e0a1b */
[----:B------:R-:W-:-:S03]  /*10120*/  ISETP.GT.U32.AND P4, PT, R0, R25, PT ;  /* 0x000000190000720c */ /* 0x000fc60003f84070 */
[----:B------:R-:W-:Y:S01]  /*10130*/  IMAD R4, R0, R27, R4 ;  /* 0x0000001b00047224 */ /* 0x000fe200078e0204 */
[----:B------:R-:W-:Y:S01]  /*10140*/  IABS R7, R10 ;  /* 0x0000000a00077213 */ /* 0x000fe20000000000 */
[----:B------:R-:W-:-:S04]  /*10150*/  IMAD.HI.U32 R28, R2, R3, RZ ;  /* 0x00000003021c7227 */ /* 0x000fc800078e00ff */
[----:B------:R-:W-:Y:S01]  /*10160*/  @!P0 IMAD.IADD R26, R26, 0x1, -R0 ;  /* 0x000000011a1a8824 */ /* 0x000fe200078e0a00 */
[----:B------:R-:W-:Y:S01]  /*10170*/  ISETP.GT.U32.AND P0, PT, R0, R4, PT ;  /* 0x000000040000720c */ /* 0x000fe20003f04070 */
[----:B------:R-:W-:Y:S02]  /*10180*/  IMAD.MOV R28, RZ, RZ, -R28 ;  /* 0x000000ffff1c7224 */ /* 0x000fe400078e0a1c */
[----:B------:R-:W-:-:S04]  /*10190*/  IMAD.HI.U32 R27, R2, R7, RZ ;  /* 0x00000007021b7227 */ /* 0x000fc800078e00ff */
[C---:B------:R-:W-:Y:S01]  /*101a0*/  IMAD R3, R0.reuse, R28, R3 ;  /* 0x0000001c00037224 */ /* 0x040fe200078e0203 */
[----:B------:R-:W-:Y:S01]  /*101b0*/  IABS R28, R9 ;  /* 0x00000009001c7213 */ /* 0x000fe20000000000 */
[----:B------:R-:W-:Y:S02]  /*101c0*/  @!P4 IMAD.IADD R25, R25, 0x1, -R0 ;  /* 0x000000011919c824 */ /* 0x000fe400078e0a00 */
[----:B------:R-:W-:Y:S01]  /*101d0*/  IMAD.MOV R27, RZ, RZ, -R27 ;  /* 0x000000ffff1b7224 */ /* 0x000fe200078e0a1b */
[C---:B------:R-:W-:Y:S02]  /*101e0*/  ISETP.GT.U32.AND P5, PT, R0.reuse, R24, PT ;  /* 0x000000180000720c */ /* 0x040fe40003fa4070 */
[C---:B------:R-:W-:Y:S01]  /*101f0*/  ISETP.GT.U32.AND P3, PT, R0.reuse, R25, PT ;  /* 0x000000190000720c */ /* 0x040fe20003f64070 */
[----:B------:R-:W-:Y:S02]  /*10200*/  IMAD R7, R0, R27, R7 ;  /* 0x0000001b00077224 */ /* 0x000fe400078e0207 */
[----:B------:R-:W-:Y:S01]  /*10210*/  IMAD.HI.U32 R27, R2, R28, RZ ;  /* 0x0000001c021b7227 */ /* 0x000fe200078e00ff */
[----:B------:R-:W-:-:S03]  /*10220*/  ISETP.GT.U32.AND P1, PT, R0, R8, PT ;  /* 0x000000080000720c */ /* 0x000fc60003f24070 */
[----:B------:R-:W-:Y:S01]  /*10230*/  @!P0 IMAD.IADD R4, R4, 0x1, -R0 ;  /* 0x0000000104048824 */ /* 0x000fe200078e0a00 */
[----:B------:R-:W-:Y:S01]  /*10240*/  ISETP.GE.AND P0, PT, R17, RZ, PT ;  /* 0x000000ff1100720c */ /* 0x000fe20003f06270 */
[----:B------:R-:W-:-:S04]  /*10250*/  IMAD.MOV R17, RZ, RZ, -R27 ;  /* 0x000000ffff117224 */ /* 0x000fc800078e0a1b */
[----:B------:R-:W-:Y:S02]  /*10260*/  IMAD R28, R0, R17, R28 ;  /* 0x00000011001c7224 */ /* 0x000fe400078e021c */
[--C-:B------:R-:W-:Y:S01]  /*10270*/  @!P5 IMAD.IADD R24, R24, 0x1, -R0.reuse ;  /* 0x000000011818d824 */ /* 0x100fe200078e0a00 */
[C---:B------:R-:W-:Y:S01]  /*10280*/  ISETP.GT.U32.AND P5, PT, R0.reuse, R6, PT ;  /* 0x000000060000720c */ /* 0x040fe20003fa4070 */
[--C-:B------:R-:W-:Y:S01]  /*10290*/  @!P3 IMAD.IADD R25, R25, 0x1, -R0.reuse ;  /* 0x000000011919b824 */ /* 0x100fe200078e0a00 */
[----:B------:R-:W-:Y:S01]  /*102a0*/  ISETP.GT.U32.AND P3, PT, R0, R28, PT ;  /* 0x0000001c0000720c */ /* 0x000fe20003f64070 */
[----:B------:R-:W-:Y:S01]  /*102b0*/  @!P1 IMAD.IADD R8, R8, 0x1, -R0 ;  /* 0x0000000108089824 */ /* 0x000fe200078e0a00 */
[----:B------:R-:W-:Y:S02]  /*102c0*/  ISETP.GT.U32.AND P1, PT, R0, R3, PT ;  /* 0x000000030000720c */ /* 0x000fe40003f24070 */
[----:B------:R-:W-:Y:S02]  /*102d0*/  ISETP.GE.AND P4, PT, R29, RZ, PT ;  /* 0x000000ff1d00720c */ /* 0x000fe40003f86270 */
[----:B0-----:R-:W-:-:S02]  /*102e0*/  IABS R19, R14 ;  /* 0x0000000e00137213 */ /* 0x001fc40000000000 */
[----:B------:R-:W-:-:S03]  /*102f0*/  IABS R29, R12 ;  /* 0x0000000c001d7213 */ /* 0x000fc60000000000 */
[--C-:B------:R-:W-:Y:S01]  /*10300*/  @!P5 IMAD.IADD R6, R6, 0x1, -R0.reuse ;  /* 0x000000010606d824 */ /* 0x100fe200078e0a00 */
[----:B------:R-:W-:Y:S01]  /*10310*/  ISETP.GT.U32.AND P5, PT, R0, R7, PT ;  /* 0x000000070000720c */ /* 0x000fe20003fa4070 */
[--C-:B------:R-:W-:Y:S01]  /*10320*/  @!P3 IMAD.IADD R28, R28, 0x1, -R0.reuse ;  /* 0x000000011c1cb824 */ /* 0x100fe200078e0a00 */
[----:B------:R-:W-:Y:S02]  /*10330*/  ISETP.GE.AND P3, PT, R18, RZ, PT ;  /* 0x000000ff1200720c */ /* 0x000fe40003f66270 */
[----:B------:R-:W0:Y:S01]  /*10340*/  S2R R18, SR_TID.X ;  /* 0x0000000000127919 */ /* 0x000e220000002100 */
[----:B------:R-:W-:Y:S02]  /*10350*/  IMAD.MOV.U32 R27, RZ, RZ, R19 ;  /* 0x000000ffff1b7224 */ /* 0x000fe400078e0013 */
[----:B------:R-:W-:Y:S02]  /*10360*/  @!P1 IMAD.IADD R3, R3, 0x1, -R0 ;  /* 0x0000000103039824 */ /* 0x000fe400078e0a00 */
[----:B------:R-:W-:Y:S01]  /*10370*/  IMAD.HI.U32 R19, R2, R29, RZ ;  /* 0x0000001d02137227 */ /* 0x000fe200078e00ff */
[----:B------:R-:W-:-:S03]  /*10380*/  ISETP.GT.U32.AND P2, PT, R0, R6, PT ;  /* 0x000000060000720c */ /* 0x000fc60003f44070 */
[----:B------:R-:W-:-:S04]  /*10390*/  IMAD.HI.U32 R17, R2, R27, RZ ;  /* 0x0000001b02117227 */ /* 0x000fc800078e00ff */
[----:B------:R-:W-:Y:S01]  /*103a0*/  @!P0 IMAD.MOV R24, RZ, RZ, -R24 ;  /* 0x000000ffff188224 */ /* 0x000fe200078e0a18 */
[C---:B------:R-:W-:Y:S01]  /*103b0*/  ISETP.GT.U32.AND P0, PT, R0.reuse, R3, PT ;  /* 0x000000030000720c */ /* 0x040fe20003f04070 */
[----:B------:R-:W-:Y:S02]  /*103c0*/  IMAD.MOV R2, RZ, RZ, -R19 ;  /* 0x000000ffff027224 */ /* 0x000fe400078e0a13 */
[----:B------:R-:W-:Y:S02]  /*103d0*/  @!P5 IMAD.IADD R7, R7, 0x1, -R0 ;  /* 0x000000010707d824 */ /* 0x000fe400078e0a00 */
[C---:B------:R-:W-:Y:S01]  /*103e0*/  IMAD R29, R0.reuse, R2, R29 ;  /* 0x00000002001d7224 */ /* 0x040fe200078e021d */
[C---:B------:R-:W-:Y:S01]  /*103f0*/  ISETP.GT.U32.AND P5, PT, R0.reuse, R8, PT ;  /* 0x000000080000720c */ /* 0x040fe20003fa4070 */
[----:B------:R-:W-:Y:S02]  /*10400*/  IMAD.MOV R2, RZ, RZ, -R17 ;  /* 0x000000ffff027224 */ /* 0x000fe400078e0a11 */
[----:B------:R-:W-:Y:S01]  /*10410*/  @!P4 IMAD.MOV R22, RZ, RZ, -R22 ;  /* 0x000000ffff16c224 */ /* 0x000fe200078e0a16 */
[C---:B------:R-:W-:Y:S01]  /*10420*/  ISETP.GT.U32.AND P4, PT, R0.reuse, R4, PT ;  /* 0x000000040000720c */ /* 0x040fe20003f84070 */
[C---:B------:R-:W-:Y:S01]  /*10430*/  IMAD R2, R0.reuse, R2, R27 ;  /* 0x0000000200027224 */ /* 0x040fe200078e021b */
[----:B------:R-:W-:Y:S01]  /*10440*/  ISETP.GT.U32.AND P6, PT, R0, R7, PT ;  /* 0x000000070000720c */ /* 0x000fe20003fc4070 */
[--C-:B------:R-:W-:Y:S01]  /*10450*/  @!P2 IMAD.IADD R6, R6, 0x1, -R0.reuse ;  /* 0x000000010606a824 */ /* 0x100fe200078e0a00 */
[C---:B------:R-:W-:Y:S01]  /*10460*/  ISETP.GT.U32.AND P2, PT, R0.reuse, R29, PT ;  /* 0x0000001d0000720c */ /* 0x040fe20003f44070 */
[----:B------:R-:W-:Y:S01]  /*10470*/  @!P0 IMAD.IADD R3, R3, 0x1, -R0 ;  /* 0x0000000103038824 */ /* 0x000fe200078e0a00 */
[----:B------:R-:W-:-:S02]  /*10480*/  ISETP.GT.U32.AND P0, PT, R0, R2, PT ;  /* 0x000000020000720c */ /* 0x000fc40003f04070 */
[----:B------:R-:W-:Y:S01]  /*10490*/  ISETP.GE.AND P1, PT, R5, RZ, PT ;  /* 0x000000ff0500720c */ /* 0x000fe20003f26270 */
[--C-:B------:R-:W-:Y:S01]  /*104a0*/  @!P5 IMAD.IADD R8, R8, 0x1, -R0.reuse ;  /* 0x000000010808d824 */ /* 0x100fe200078e0a00 */
[----:B------:R-:W-:Y:S01]  /*104b0*/  ISETP.GE.AND P5, PT, R16, RZ, PT ;  /* 0x000000ff1000720c */ /* 0x000fe20003fa6270 */
[----:B------:R-:W2:Y:S02]  /*104c0*/  LDL.LU R5, [R1+0x1324] ;  /* 0x0013240001057983 */ /* 0x000ea40000300800 */
[--C-:B------:R-:W-:Y:S01]  /*104d0*/  @!P4 IMAD.IADD R4, R4, 0x1, -R0.reuse ;  /* 0x000000010404c824 */ /* 0x100fe200078e0a00 */
[----:B------:R-:W-:Y:S01]  /*104e0*/  ISETP.GE.AND P4, PT, R15, RZ, PT ;  /* 0x000000ff0f00720c */ /* 0x000fe20003f86270 */
[--C-:B------:R-:W-:Y:S01]  /*104f0*/  @!P6 IMAD.IADD R7, R7, 0x1, -R0.reuse ;  /* 0x000000010707e824 */ /* 0x100fe200078e0a00 */
[----:B------:R-:W-:Y:S02]  /*10500*/  ISETP.GE.AND P6, PT, R13, RZ, PT ;  /* 0x000000ff0d00720c */ /* 0x000fe40003fc6270 */
[----:B0-----:R-:W-:Y:S01]  /*10510*/  LOP3.LUT R27, R18, 0x7, RZ, 0xc0, !PT ;  /* 0x00000007121b7812 */ /* 0x001fe200078ec0ff */
[--C-:B------:R-:W-:Y:S01]  /*10520*/  @!P2 IMAD.IADD R29, R29, 0x1, -R0.reuse ;  /* 0x000000011d1da824 */ /* 0x100fe200078e0a00 */
[----:B------:R-:W-:Y:S01]  /*10530*/  ISETP.GE.AND P2, PT, R11, RZ, PT ;  /* 0x000000ff0b00720c */ /* 0x000fe20003f46270 */
[----:B------:R-:W-:Y:S01]  /*10540*/  @!P0 IMAD.IADD R2, R2, 0x1, -R0 ;  /* 0x0000000102028824 */ /* 0x000fe200078e0a00 */
[----:B------:R-:W-:Y:S01]  /*10550*/  ISETP.GE.AND P0, PT, R10, RZ, PT ;  /* 0x000000ff0a00720c */ /* 0x000fe20003f06270 */
[----:B------:R-:W0:Y:S01]  /*10560*/  LDC R13, c[0x0][0x230] ;  /* 0x00008c00ff0d7b82 */ /* 0x000e220000000800 */
[----:B------:R-:W-:-:S02]  /*10570*/  IMAD.SHL.U32 R11, R18, 0x2, RZ ;  /* 0x00000002120b7824 */ /* 0x000fc400078e00ff */
[----:B------:R-:W-:Y:S01]  /*10580*/  IMAD R10, R27, 0x90, RZ ;  /* 0x000000901b0a7824 */ /* 0x000fe200078e02ff */
[----:B------:R-:W-:Y:S01]  /*10590*/  STL [R1+0x12ec], R23 ;  /* 0x0012ec1701007387 */ /* 0x000fe20000100800 */
[----:B------:R-:W-:Y:S02]  /*105a0*/  @!P1 IMAD.MOV R26, RZ, RZ, -R26 ;  /* 0x000000ffff1a9224 */ /* 0x000fe400078e0a1a */
[----:B------:R-:W-:Y:S01]  /*105b0*/  @!P5 IMAD.MOV R25, RZ, RZ, -R25 ;  /* 0x000000ffff19d224 */ /* 0x000fe200078e0a19 */
[----:B------:R1:W-:Y:S01]  /*105c0*/  STL [R1+0x12f0], R20 ;  /* 0x0012f01401007387 */ /* 0x0003e20000100800 */
[----:B------:R-:W-:Y:S01]  /*105d0*/  @!P4 IMAD.MOV R8, RZ, RZ, -R8 ;  /* 0x000000ffff08c224 */ /* 0x000fe200078e0a08 */
[C-C-:B------:R-:W-:Y:S01]  /*105e0*/  LOP3.LUT R27, R10.reuse, 0x10, R11.reuse, 0x78, !PT ;  /* 0x000000100a1b7812 */ /* 0x140fe200078e780b */
[----:B------:R-:W-:Y:S01]  /*105f0*/  @!P6 IMAD.MOV R6, RZ, RZ, -R6 ;  /* 0x000000ffff06e224 */ /* 0x000fe200078e0a06 */
[----:B------:R-:W-:Y:S01]  /*10600*/  STL [R1+0x12f4], R21 ;  /* 0x0012f41501007387 */ /* 0x000fe20000100800 */
[----:B------:R-:W-:-:S03]  /*10610*/  LOP3.LUT R10, R10, 0x30, R11, 0x78, !PT ;  /* 0x000000300a0a7812 */ /* 0x000fc600078e780b */
[----:B------:R-:W-:Y:S04]  /*10620*/  STL [R1+0x12f8], R22 ;  /* 0x0012f81601007387 */ /* 0x000fe80000100800 */
[----:B------:R-:W-:Y:S04]  /*10630*/  STL [R1+0x12fc], R24 ;  /* 0x0012fc1801007387 */ /* 0x000fe80000100800 */
[----:B------:R-:W-:Y:S04]  /*10640*/  STL [R1+0x1300], R26 ;  /* 0x0013001a01007387 */ /* 0x000fe80000100800 */
[----:B------:R-:W-:Y:S01]  /*10650*/  STL [R1+0x1304], R25 ;  /* 0x0013041901007387 */ /* 0x000fe20000100800 */
[----:B------:R-:W-:-:S03]  /*10660*/  ISETP.GT.U32.AND P1, PT, R0, R28, PT ;  /* 0x0000001c0000720c */ /* 0x000fc60003f24070 */
[----:B------:R3:W-:Y:S01]  /*10670*/  STL [R1+0x1308], R8 ;  /* 0x0013080801007387 */ /* 0x0007e20000100800 */
[----:B------:R-:W-:-:S03]  /*10680*/  ISETP.GT.U32.AND P5, PT, R0, R29, PT ;  /* 0x0000001d0000720c */ /* 0x000fc60003fa4070 */
[----:B------:R-:W-:Y:S04]  /*10690*/  STL [R1+0x130c], R6 ;  /* 0x00130c0601007387 */ /* 0x000fe80000100800 */
[----:B------:R-:W4:Y:S04]  /*106a0*/  LDL.LU R10, [R1+0x4bc] ;  /* 0x0004bc00010a7983 */ /* 0x000f280000300800 */
[----:B-1----:R-:W4:Y:S01]  /*106b0*/  LDL.LU R20, [R1+0x4b8] ;  /* 0x0004b80001147983 */ /* 0x002f220000300800 */
[----:B------:R-:W-:-:S03]  /*106c0*/  ISETP.GT.U32.AND P4, PT, R0, R2, PT ;  /* 0x000000020000720c */ /* 0x000fc60003f84070 */
[----:B------:R-:W4:Y:S01]  /*106d0*/  LDL.LU R23, [R1+0x4b4] ;  /* 0x0004b40001177983 */ /* 0x000f220000300800 */
[----:B0-----:R-:W-:-:S03]  /*106e0*/  VIADD R13, R13, 0x3f ;  /* 0x0000003f0d0d7836 */ /* 0x001fc60000000000 */
[----:B------:R-:W4:Y:S04]  /*106f0*/  LDL.LU R19, [R1+0x4b0] ;  /* 0x0004b00001137983 */ /* 0x000f280000300800 */
[----:B------:R-:W4:Y:S01]  /*10700*/  LDL.LU R17, [R1+0x4ac] ;  /* 0x0004ac0001117983 */ /* 0x000f220000300800 */
[--C-:B------:R-:W-:Y:S01]  /*10710*/  @!P1 IMAD.IADD R28, R28, 0x1, -R0.reuse ;  /* 0x000000011c1c9824 */ /* 0x100fe200078e0a00 */
[----:B------:R-:W-:Y:S01]  /*10720*/  ISETP.GE.AND P1, PT, R12, RZ, PT ;  /* 0x000000ff0c00720c */ /* 0x000fe20003f26270 */
[----:B------:R-:W-:Y:S01]  /*10730*/  @!P5 IMAD.IADD R29, R29, 0x1, -R0 ;  /* 0x000000011d1dd824 */ /* 0x000fe200078e0a00 */
[----:B------:R-:W4:Y:S01]  /*10740*/  LDL.LU R16, [R1+0x4a8] ;  /* 0x0004a80001107983 */ /* 0x000f220000300800 */
[----:B------:R-:W-:Y:S01]  /*10750*/  ISETP.GE.AND P5, PT, R14, RZ, PT ;  /* 0x000000ff0e00720c */ /* 0x000fe20003fa6270 */
[C---:B---3--:R-:W-:Y:S01]  /*10760*/  IMAD.SHL.U32 R8, R18.reuse, 0x40, RZ ;  /* 0x0000004012087824 */ /* 0x048fe200078e00ff */
[----:B------:R-:W-:Y:S01]  /*10770*/  SHF.R.S32.HI R12, RZ, 0x1f, R13 ;  /* 0x0000001fff0c7819 */ /* 0x000fe2000001140d */
[----:B------:R-:W3:Y:S01]  /*10780*/  LDL.LU R15, [R1+0x4a0] ;  /* 0x0004a000010f7983 */ /* 0x000ee20000300800 */
[----:B------:R-:W-:-:S03]  /*10790*/  LOP3.LUT R18, R18, 0x3f, RZ, 0xc0, !PT ;  /* 0x0000003f12127812 */ /* 0x000fc600078ec0ff */
[----:B------:R-:W3:Y:S01]  /*107a0*/  LDL.LU R14, [R1+0x498] ;  /* 0x00049800010e7983 */ /* 0x000ee20000300800 */
[----:B------:R-:W-:Y:S01]  /*107b0*/  LEA.HI R12, R12, R13, RZ, 0x6 ;  /* 0x0000000d0c0c7211 */ /* 0x000fe200078f30ff */
[----:B------:R-:W-:Y:S02]  /*107c0*/  @!P4 IMAD.IADD R2, R2, 0x1, -R0 ;  /* 0x000000010202c824 */ /* 0x000fe400078e0a00 */
[----:B------:R-:W3:Y:S01]  /*107d0*/  LDL.LU R13, [R1+0x494] ;  /* 0x00049400010d7983 */ /* 0x000ee20000300800 */
[----:B------:R-:W-:-:S03]  /*107e0*/  IMAD R0, R18, UR5, RZ ;  /* 0x0000000512007c24 */ /* 0x000fc6000f8e02ff */
[----:B------:R-:W3:Y:S01]  /*107f0*/  LDL.LU R18, [R1+0x490] ;  /* 0x0004900001127983 */ /* 0x000ee20000300800 */
[----:B------:R-:W-:Y:S01]  /*10800*/  @!P3 IMAD.MOV R4, RZ, RZ, -R4 ;  /* 0x000000ffff04b224 */ /* 0x000fe200078e0a04 */
[----:B------:R-:W-:-:S04]  /*10810*/  ISETP.GE.AND P4, PT, R9, RZ, PT ;  /* 0x000000ff0900720c */ /* 0x000fc80003f86270 */
[----:B------:R-:W-:Y:S04]  /*10820*/  STL [R1+0x1310], R4 ;  /* 0x0013100401007387 */ /* 0x000fe80000100800 */
[----:B------:R-:W3:Y:S04]  /*10830*/  LDL.LU R9, [R1+0x480] ;  /* 0x0004800001097983 */ /* 0x000ee80000300800 */
[----:B------:R-:W3:Y:S01]  /*10840*/  LDL.LU R11, [R1+0x47c] ;  /* 0x00047c00010b7983 */ /* 0x000ee20000300800 */
[----:B------:R-:W-:Y:S01]  /*10850*/  LEA R0, P6, R0, UR6, 0x1 ;  /* 0x0000000600007c11 */ /* 0x000fe2000f8c08ff */
[----:B------:R-:W-:-:S02]  /*10860*/  @!P2 IMAD.MOV R3, RZ, RZ, -R3 ;  /* 0x000000ffff03a224 */ /* 0x000fc400078e0a03 */
[----:B------:R-:W-:Y:S02]  /*10870*/  @!P0 IMAD.MOV R7, RZ, RZ, -R7 ;  /* 0x000000ffff078224 */ /* 0x000fe400078e0a07 */
[----:B------:R-:W-:Y:S02]  /*10880*/  @!P1 IMAD.MOV R29, RZ, RZ, -R29 ;  /* 0x000000ffff1d9224 */ /* 0x000fe400078e0a1d */
[----:B------:R-:W-:Y:S01]  /*10890*/  @!P4 IMAD.MOV R28, RZ, RZ, -R28 ;  /* 0x000000ffff1cc224 */ /* 0x000fe200078e0a1c */
[----:B------:R4:W-:Y:S01]  /*108a0*/  STL [R1+0x1210], R0 ;  /* 0x0012100001007387 */ /* 0x0009e20000100800 */
[----:B------:R-:W-:Y:S01]  /*108b0*/  LOP3.LUT R8, R27, 0x400, R8, 0xf8, !PT ;  /* 0x000004001b087812 */ /* 0x000fe200078ef808 */
[----:B------:R-:W-:Y:S01]  /*108c0*/  @!P5 IMAD.MOV R2, RZ, RZ, -R2 ;  /* 0x000000ffff02d224 */ /* 0x000fe200078e0a02 */
[----:B------:R-:W-:Y:S01]  /*108d0*/  ULDC UR6, c[0x0][0x234] ;  /* 0x00008d0000067ab9 */ /* 0x000fe20000000800 */
[----:B------:R0:W-:Y:S04]  /*108e0*/  STL [R1+0x1314], R3 ;  /* 0x0013140301007387 */ /* 0x0001e80000100800 */
[----:B------:R-:W-:Y:S04]  /*108f0*/  STL [R1+0x1318], R7 ;  /* 0x0013180701007387 */ /* 0x000fe80000100800 */
[----:B------:R-:W-:Y:S04]  /*10900*/  STL [R1+0x131c], R28 ;  /* 0x00131c1c01007387 */ /* 0x000fe80000100800 */
[----:B------:R-:W-:Y:S04]  /*10910*/  STL [R1+0x1320], R29 ;  /* 0x0013201d01007387 */ /* 0x000fe80000100800 */
[----:B------:R-:W3:Y:S01]  /*10920*/  LDL.LU R12, [R1+0x478] ;  /* 0x00047800010c7983 */ /* 0x000ee20000300800 */
[----:B--2---:R-:W-:-:S02]  /*10930*/  ISETP.NE.AND P3, PT, R5, RZ, PT ;  /* 0x000000ff0500720c */ /* 0x004fc40003f65270 */
[----:B------:R-:W-:-:S04]  /*10940*/  LOP3.LUT R5, RZ, R5, RZ, 0x33, !PT ;  /* 0x00000005ff057212 */ /* 0x000fc800078e33ff */
[C---:B----4-:R-:W-:Y:S02]  /*10950*/  SEL R0, R5.reuse, R10, !P3 ;  /* 0x0000000a05007207 */ /* 0x050fe40005800000 */
[----:B------:R-:W2:Y:S01]  /*10960*/  LDL.LU R10, [R1+0x474] ;  /* 0x00047400010a7983 */ /* 0x000ea20000300800 */
[----:B------:R-:W-:-:S03]  /*10970*/  SEL R4, R5, R20, !P3 ;  /* 0x0000001405047207 */ /* 0x000fc60005800000 */
[----:B------:R1:W-:Y:S01]  /*10980*/  STL [R1+0x40], R0 ;  /* 0x0000400001007387 */ /* 0x0003e20000100800 */
[----:B0-----:R-:W-:-:S03]  /*10990*/  SEL R3, R5, R23, !P3 ;  /* 0x0000001705037207 */ /* 0x001fc60005800000 */
[----:B------:R0:W-:Y:S01]  /*109a0*/  STL [R1+0x7c], R4 ;  /* 0x00007c0401007387 */ /* 0x0001e20000100800 */
[----:B-1----:R-:W-:-:S03]  /*109b0*/  SEL R0, R5, R19, !P3 ;  /* 0x0000001305007207 */ /* 0x002fc60005800000 */
[----:B------:R1:W-:Y:S01]  /*109c0*/  STL [R1+0xb0], R3 ;  /* 0x0000b00301007387 */ /* 0x0003e20000100800 */
[----:B0-----:R-:W-:-:S03]  /*109d0*/  SEL R4, R5, R17, !P3 ;  /* 0x0000001105047207 */ /* 0x001fc60005800000 */
[----:B------:R3:W-:Y:S04]  /*109e0*/  STL [R1+0xb8], R0 ;  /* 0x0000b80001007387 */ /* 0x0007e80000100800 */
[----:B------:R0:W-:Y:S01]  /*109f0*/  STL [R1+0xbc], R4 ;  /* 0x0000bc0401007387 */ /* 0x0001e20000100800 */
[C---:B-1----:R-:W-:Y:S02]  /*10a00*/  SEL R3, R5.reuse, R16, !P3 ;  /* 0x0000001005037207 */ /* 0x042fe40005800000 */
[----:B---3--:R-:W-:-:S03]  /*10a10*/  SEL R0, R5, R15, !P3 ;  /* 0x0000000f05007207 */ /* 0x008fc60005800000 */
[----:B------:R1:W-:Y:S01]  /*10a20*/  STL [R1+0xc0], R3 ;  /* 0x0000c00301007387 */ /* 0x0003e20000100800 */
[----:B0-----:R-:W-:-:S03]  /*10a30*/  SEL R4, R5, R14, !P3 ;  /* 0x0000000e05047207 */ /* 0x001fc60005800000 */
[----:B------:R0:W-:Y:S04]  /*10a40*/  STL [R1+0xc4], R0 ;  /* 0x0000c40001007387 */ /* 0x0001e80000100800 */
[----:B------:R-:W-:Y:S01]  /*10a50*/  STL [R1+0xc8], R4 ;  /* 0x0000c80401007387 */ /* 0x000fe20000100800 */
[----:B-1----:R-:W-:-:S03]  /*10a60*/  SEL R3, R5, R13, !P3 ;  /* 0x0000000d05037207 */ /* 0x002fc60005800000 */
[----:B------:R-:W3:Y:S01]  /*10a70*/  LDL.LU R29, [R1+0x46c] ;  /* 0x00046c00011d7983 */ /* 0x000ee20000300800 */
[----:B0-----:R-:W-:-:S03]  /*10a80*/  SEL R0, R5, R18, !P3 ;  /* 0x0000001205007207 */ /* 0x001fc60005800000 */
[----:B------:R0:W-:Y:S04]  /*10a90*/  STL [R1+0xcc], R3 ;  /* 0x0000cc0301007387 */ /* 0x0001e80000100800 */
[----:B------:R-:W4:Y:S04]  /*10aa0*/  LDL.LU R28, [R1+0x468] ;  /* 0x00046800011c7983 */ /* 0x000f280000300800 */
[----:B------:R1:W-:Y:S04]  /*10ab0*/  STL [R1+0xd0], R0 ;  /* 0x0000d00001007387 */ /* 0x0003e80000100800 */
[----:B------:R-:W4:Y:S04]  /*10ac0*/  LDL.LU R7, [R1+0x460] ;  /* 0x0004600001077983 */ /* 0x000f280000300800 */
[----:B0-----:R-:W4:Y:S04]  /*10ad0*/  LDL.LU R3, [R1+0x45c] ;  /* 0x00045c0001037983 */ /* 0x001f280000300800 */
[----:B------:R-:W4:Y:S01]  /*10ae0*/  LDL.LU R18, [R1+0x454] ;  /* 0x0004540001127983 */ /* 0x000f220000300800 */
[----:B------:R-:W-:-:S03]  /*10af0*/  SEL R4, R5, R9, !P3 ;  /* 0x0000000905047207 */ /* 0x000fc60005800000 */
[----:B-1----:R-:W4:Y:S01]  /*10b00*/  LDL.LU R0, [R1+0x43c] ;  /* 0x00043c0001007983 */ /* 0x002f220000300800 */
[----:B------:R-:W-:-:S03]  /*10b10*/  SEL R8, R5, R11, !P3 ;  /* 0x0000000b05087207 */ /* 0x000fc60005800000 */
[----:B------:R-:W4:Y:S04]  /*10b20*/  LDL.LU R9, [R1+0x438] ;  /* 0x0004380001097983 */ /* 0x000f280000300800 */
[----:B------:R0:W-:Y:S04]  /*10b30*/  STL [R1+0xd4], R4 ;  /* 0x0000d40401007387 */ /* 0x0001e80000100800 */
[----:B0-----:R-:W4:Y:S04]  /*10b40*/  LDL.LU R4, [R1+0x434] ;  /* 0x0004340001047983 */ /* 0x001f280000300800 */
[----:B------:R-:W4:Y:S04]  /*10b50*/  LDL.LU R6, [R1+0x430] ;  /* 0x0004300001067983 */ /* 0x000f280000300800 */
[----:B------:R0:W-:Y:S04]  /*10b60*/  STL [R1+0xd8], R8 ;  /* 0x0000d80801007387 */ /* 0x0001e80000100800 */
[----:B------:R-:W4:Y:S04]  /*10b70*/  LDL.LU R27, [R1+0x42c] ;  /* 0x00042c00011b7983 */ /* 0x000f280000300800 */
[----:B0-----:R-:W4:Y:S04]  /*10b80*/  LDL.LU R8, [R1+0x428] ;  /* 0x0004280001087983 */ /* 0x001f280000300800 */
[----:B------:R-:W4:Y:S04]  /*10b90*/  LDL.LU R25, [R1+0x424] ;  /* 0x0004240001197983 */ /* 0x000f280000300800 */
[----:B------:R-:W4:Y:S04]  /*10ba0*/  LDL.LU R26, [R1+0x420] ;  /* 0x00042000011a7983 */ /* 0x000f280000300800 */
[----:B------:R-:W4:Y:S04]  /*10bb0*/  LDL.LU R24, [R1+0x41c] ;  /* 0x00041c0001187983 */ /* 0x000f280000300800 */
[----:B------:R-:W4:Y:S04]  /*10bc0*/  LDL.LU R22, [R1+0x418] ;  /* 0x0004180001167983 */ /* 0x000f280000300800 */
[----:B------:R-:W4:Y:S04]  /*10bd0*/  LDL.LU R21, [R1+0x414] ;  /* 0x0004140001157983 */ /* 0x000f280000300800 */
[----:B------:R-:W4:Y:S01]  /*10be0*/  LDL.LU R13, [R1+0x410] ;  /* 0x00041000010d7983 */ /* 0x000f220000300800 */
[----:B------:R-:W-:-:S03]  /*10bf0*/  SEL R12, R5, R12, !P3 ;  /* 0x0000000c050c7207 */ /* 0x000fc60005800000 */
[----:B------:R-:W4:Y:S04]  /*10c00*/  LDL.LU R11, [R1+0x40c] ;  /* 0x00040c00010b7983 */ /* 0x000f280000300800 */
[----:B------:R-:W4:Y:S04]  /*10c10*/  LDL.LU R20, [R1+0x400] ;  /* 0x0004000001147983 */ /* 0x000f280000300800 */
[----:B------:R0:W-:Y:S04]  /*10c20*/  STL [R1+0xe0], R12 ;  /* 0x0000e00c01007387 */ /* 0x0001e80000100800 */
[----:B------:R-:W4:Y:S01]  /*10c30*/  LDL.LU R23, [R1+0x3fc] ;  /* 0x0003fc0001177983 */ /* 0x000f220000300800 */
[----:B--2---:R-:W-:-:S05]  /*10c40*/  SEL R10, R5, R10, !P3 ;  /* 0x0000000a050a7207 */ /* 0x004fca0005800000 */
[----:B------:R1:W-:Y:S04]  /*10c50*/  STL [R1+0x11c], R10 ;  /* 0x00011c0a01007387 */ /* 0x0003e80000100800 */
[----:B------:R-:W2:Y:S04]  /*10c60*/  LDL.LU R19, [R1+0x3e4] ;  /* 0x0003e40001137983 */ /* 0x000ea80000300800 */
[----:B------:R-:W2:Y:S04]  /*10c70*/  LDL.LU R17, [R1+0x3e0] ;  /* 0x0003e00001117983 */ /* 0x000ea80000300800 */
[----:B------:R-:W2:Y:S04]  /*10c80*/  LDL.LU R16, [R1+0x3d4] ;  /* 0x0003d40001107983 */ /* 0x000ea80000300800 */
[----:B------:R-:W2:Y:S04]  /*10c90*/  LDL.LU R15, [R1+0x3c8] ;  /* 0x0003c800010f7983 */ /* 0x000ea80000300800 */
[----:B------:R-:W2:Y:S04]  /*10ca0*/  LDL.LU R14, [R1+0x3c4] ;  /* 0x0003c400010e7983 */ /* 0x000ea80000300800 */
[----:B0-----:R-:W2:Y:S04]  /*10cb0*/  LDL.LU R12, [R1+0x3c0] ;  /* 0x0003c000010c7983 */ /* 0x001ea80000300800 */
[----:B-1----:R-:W2:Y:S01]  /*10cc0*/  LDL.LU R10, [R1+0x3bc] ;  /* 0x0003bc00010a7983 */ /* 0x002ea20000300800 */
[----:B---3--:R-:W-:-:S05]  /*10cd0*/  SEL R29, R5, R29, !P3 ;  /* 0x0000001d051d7207 */ /* 0x008fca0005800000 */
[----:B------:R4:W-:Y:S02]  /*10ce0*/  STL [R1+0x124], R29 ;  /* 0x0001241d01007387 */ /* 0x0009e40000100800 */
[C---:B----4-:R-:W-:Y:S02]  /*10cf0*/  SEL R29, R5.reuse, R28, !P3 ;  /* 0x0000001c051d7207 */ /* 0x050fe40005800000 */
[----:B------:R-:W-:-:S03]  /*10d00*/  SEL R28, R5, R7, !P3 ;  /* 0x00000007051c7207 */ /* 0x000fc60005800000 */
[----:B------:R-:W-:Y:S01]  /*10d10*/  STL [R1+0x14c], R29 ;  /* 0x00014c1d01007387 */ /* 0x000fe20000100800 */
[----:B------:R-:W-:-:S03]  /*10d20*/  SEL R7, R5, R18, !P3 ;  /* 0x0000001205077207 */ /* 0x000fc60005800000 */
[----:B------:R-:W-:Y:S04]  /*10d30*/  STL [R1+0x150], R28 ;  /* 0x0001501c01007387 */ /* 0x000fe80000100800 */
[----:B------:R-:W3:Y:S01]  /*10d40*/  LDL.LU R18, [R1+0x3b4] ;  /* 0x0003b40001127983 */ /* 0x000ee20000300800 */
[----:B------:R-:W-:-:S05]  /*10d50*/  SEL R3, R5, R3, !P3 ;  /* 0x0000000305037207 */ /* 0x000fca0005800000 */
[----:B------:R0:W-:Y:S04]  /*10d60*/  STL [R1+0x154], R3 ;  /* 0x0001540301007387 */ /* 0x0001e80000100800 */
[----:B------:R-:W-:Y:S01]  /*10d70*/  STL [R1+0x174], R7 ;  /* 0x0001740701007387 */ /* 0x000fe20000100800 */
[C---:B0-----:R-:W-:Y:S02]  /*10d80*/  SEL R3, R5.reuse, R0, !P3 ;  /* 0x0000000005037207 */ /* 0x041fe40005800000 */
[C---:B------:R-:W-:Y:S02]  /*10d90*/  SEL R0, R5.reuse, R9, !P3 ;  /* 0x0000000905007207 */ /* 0x040fe40005800000 */
[----:B------:R-:W4:Y:S04]  /*10da0*/  LDL.LU R9, [R1+0x3b0] ;  /* 0x0003b00001097983 */ /* 0x000f280000300800 */
[----:B------:R0:W-:Y:S04]  /*10db0*/  STL [R1+0x178], R3 ;  /* 0x0001780301007387 */ /* 0x0001e80000100800 */
[----:B------:R1:W-:Y:S01]  /*10dc0*/  STL [R1+0x17c], R0 ;  /* 0x00017c0001007387 */ /* 0x0003e20000100800 */
[----:B0-----:R-:W-:-:S02]  /*10dd0*/  SEL R3, R5, R4, !P3 ;  /* 0x0000000405037207 */ /* 0x001fc40005800000 */
[C---:B------:R-:W-:Y:S02]  /*10de0*/  SEL R4, R5.reuse, R27, !P3 ;  /* 0x0000001b05047207 */ /* 0x040fe40005800000 */
[C---:B-1----:R-:W-:Y:S01]  /*10df0*/  SEL R0, R5.reuse, R6, !P3 ;  /* 0x0000000605007207 */ /* 0x042fe20005800000 */
[----:B------:R0:W-:Y:S04]  /*10e00*/  STL [R1+0x180], R3 ;  /* 0x0001800301007387 */ /* 0x0001e80000100800 */
[----:B------:R1:W-:Y:S01]  /*10e10*/  STL [R1+0x184], R0 ;  /* 0x0001840001007387 */ /* 0x0003e20000100800 */
[----:B0-----:R-:W-:-:S03]  /*10e20*/  SEL R3, R5, R8, !P3 ;  /* 0x0000000805037207 */ /* 0x001fc60005800000 */
[----:B------:R0:W-:Y:S01]  /*10e30*/  STL [R1+0x188], R4 ;  /* 0x0001880401007387 */ /* 0x0001e20000100800 */
[----:B-1----:R-:W-:-:S03]  /*10e40*/  SEL R0, R5, R25, !P3 ;  /* 0x0000001905007207 */ /* 0x002fc60005800000 */
[----:B------:R1:W-:Y:S01]  /*10e50*/  STL [R1+0x18c], R3 ;  /* 0x00018c0301007387 */ /* 0x0003e20000100800 */
[----:B0-----:R-:W-:-:S03]  /*10e60*/  SEL R4, R5, R26, !P3 ;  /* 0x0000001a05047207 */ /* 0x001fc60005800000 */
[----:B------:R0:W-:Y:S01]  /*10e70*/  STL [R1+0x190], R0 ;  /* 0x0001900001007387 */ /* 0x0001e20000100800 */
[----:B-1----:R-:W-:-:S03]  /*10e80*/  SEL R3, R5, R24, !P3 ;  /* 0x0000001805037207 */ /* 0x002fc60005800000 */
[----:B------:R1:W-:Y:S04]  /*10e90*/  STL [R1+0x194], R4 ;  /* 0x0001940401007387 */ /* 0x0003e80000100800 */
[----:B------:R1:W-:Y:S01]  /*10ea0*/  STL [R1+0x19c], R3 ;  /* 0x00019c0301007387 */ /* 0x0003e20000100800 */
[C---:B0-----:R-:W-:Y:S02]  /*10eb0*/  SEL R0, R5.reuse, R22, !P3 ;  /* 0x0000001605007207 */ /* 0x041fe40005800000 */
[----:B-1----:R-:W-:-:S03]  /*10ec0*/  SEL R4, R5, R21, !P3 ;  /* 0x0000001505047207 */ /* 0x002fc60005800000 */
[----:B------:R0:W-:Y:S01]  /*10ed0*/  STL [R1+0x1a0], R0 ;  /* 0x0001a00001007387 */ /* 0x0001e20000100800 */
[----:B------:R-:W-:-:S03]  /*10ee0*/  SEL R3, R5, R13, !P3 ;  /* 0x0000000d05037207 */ /* 0x000fc60005800000 */
[----:B------:R1:W-:Y:S04]  /*10ef0*/  STL [R1+0x1a4], R4 ;  /* 0x0001a40401007387 */ /* 0x0003e80000100800 */
[----:B------:R-:W4:Y:S01]  /*10f00*/  LDL.LU R13, [R1+0x3ac] ;  /* 0x0003ac00010d7983 */ /* 0x000f220000300800 */
[----:B0-----:R-:W-:-:S03]  /*10f10*/  SEL R0, R5, R11, !P3 ;  /* 0x0000000b05007207 */ /* 0x001fc60005800000 */
[----:B------:R0:W-:Y:S04]  /*10f20*/  STL [R1+0x1a8], R3 ;  /* 0x0001a80301007387 */ /* 0x0001e80000100800 */
[----:B------:R-:W4:Y:S01]  /*10f30*/  LDL.LU R11, [R1+0x3a8] ;  /* 0x0003a800010b7983 */ /* 0x000f220000300800 */
[----:B-1----:R-:W-:-:S03]  /*10f40*/  SEL R4, R5, R20, !P3 ;  /* 0x0000001405047207 */ /* 0x002fc60005800000 */
[----:B------:R2:W-:Y:S01]  /*10f50*/  STL [R1+0x1ac], R0 ;  /* 0x0001ac0001007387 */ /* 0x0005e20000100800 */
[----:B0-----:R-:W-:-:S03]  /*10f60*/  SEL R3, R5, R23, !P3 ;  /* 0x0000001705037207 */ /* 0x001fc60005800000 */
[----:B------:R0:W-:Y:S04]  /*10f70*/  STL [R1+0x1b0], R4 ;  /* 0x0001b00401007387 */ /* 0x0001e80000100800 */
[----:B------:R1:W-:Y:S01]  /*10f80*/  STL [R1+0x1b4], R3 ;  /* 0x0001b40301007387 */ /* 0x0003e20000100800 */
[C---:B--2---:R-:W-:Y:S02]  /*10f90*/  SEL R0, R5.reuse, R19, !P3 ;  /* 0x0000001305007207 */ /* 0x044fe40005800000 */
        /* <DEDUP_REMOVED lines=8> */
[----:B------:R-:W-:Y:S01]  /*11020*/  STL [R1+0x1d0], R4 ;  /* 0x0001d00401007387 */ /* 0x000fe20000100800 */
[----:B0-----:R-:W-:-:S03]  /*11030*/  SEL R3, R5, R12, !P3 ;  /* 0x0000000c05037207 */ /* 0x001fc60005800000 */
[----:B------:R-:W2:Y:S01]  /*11040*/  LDL.LU R29, [R1+0x3a4] ;  /* 0x0003a400011d7983 */ /* 0x000ea20000300800 */
[----:B-1----:R-:W-:-:S03]  /*11050*/  SEL R0, R5, R10, !P3 ;  /* 0x0000000a05007207 */ /* 0x002fc60005800000 */
[----:B------:R0:W-:Y:S04]  /*11060*/  STL [R1+0x1d4], R3 ;  /* 0x0001d40301007387 */ /* 0x0001e80000100800 */
[----:B------:R-:W2:Y:S04]  /*11070*/  LDL.LU R28, [R1+0x3a0] ;  /* 0x0003a000011c7983 */ /* 0x000ea80000300800 */
[----:B------:R1:W-:Y:S04]  /*11080*/  STL [R1+0x1d8], R0 ;  /* 0x0001d80001007387 */ /* 0x0003e80000100800 */
[----:B------:R-:W2:Y:S04]  /*11090*/  LDL.LU R7, [R1+0x234] ;  /* 0x0002340001077983 */ /* 0x000ea80000300800 */
[----:B0-----:R-:W2:Y:S04]  /*110a0*/  LDL.LU R3, [R1+0x238] ;  /* 0x0002380001037983 */ /* 0x001ea80000300800 */
[----:B------:R-:W2:Y:S04]  /*110b0*/  LDL.LU R10, [R1+0x23c] ;  /* 0x00023c00010a7983 */ /* 0x000ea80000300800 */
[----:B-1----:R-:W2:Y:S01]  /*110c0*/  LDL.LU R0, [R1+0x244] ;  /* 0x0002440001007983 */ /* 0x002ea20000300800 */
[----:B---3--:R-:W-:-:S03]  /*110d0*/  SEL R4, R5, R18, !P3 ;  /* 0x0000001205047207 */ /* 0x008fc60005800000 */
[----:B------:R-:W3:Y:S04]  /*110e0*/  LDL.LU R18, [R1+0x248] ;  /* 0x0002480001127983 */ /* 0x000ee80000300800 */
[----:B------:R0:W-:Y:S04]  /*110f0*/  STL [R1+0x1f0], R4 ;  /* 0x0001f00401007387 */ /* 0x0001e80000100800 */
[----:B0-----:R-:W3:Y:S01]  /*11100*/  LDL.LU R4, [R1+0x24c] ;  /* 0x00024c0001047983 */ /* 0x001ee20000300800 */
[----:B----4-:R-:W-:-:S03]  /*11110*/  SEL R8, R5, R9, !P3 ;  /* 0x0000000905087207 */ /* 0x010fc60005800000 */
        /* <DEDUP_REMOVED lines=10> */
[----:B------:R-:W4:Y:S04]  /*111c0*/  LDL.LU R9, [R1+0x2ac] ;  /* 0x0002ac0001097983 */ /* 0x000f280000300800 */
[----:B------:R-:W4:Y:S01]  /*111d0*/  LDL.LU R20, [R1+0x2b8] ;  /* 0x0002b80001147983 */ /* 0x000f220000300800 */
[----:B------:R-:W-:-:S05]  /*111e0*/  SEL R13, R5, R13, !P3 ;  /* 0x0000000d050d7207 */ /* 0x000fca0005800000 */
[----:B------:R0:W-:Y:S01]  /*111f0*/  STL [R1+0x1f8], R13 ;  /* 0x0001f80d01007387 */ /* 0x0001e20000100800 */
[----:B------:R-:W-:-:S03]  /*11200*/  SEL R11, R5, R11, !P3 ;  /* 0x0000000b050b7207 */ /* 0x000fc60005800000 */
[----:B------:R-:W4:Y:S04]  /*11210*/  LDL.LU R23, [R1+0x2c0] ;  /* 0x0002c00001177983 */ /* 0x000f280000300800 */
[----:B------:R1:W-:Y:S04]  /*11220*/  STL [R1+0x200], R11 ;  /* 0x0002000b01007387 */ /* 0x0003e80000100800 */
[----:B------:R-:W4:Y:S04]  /*11230*/  LDL.LU R19, [R1+0x2c8] ;  /* 0x0002c80001137983 */ /* 0x000f280000300800 */
[----:B------:R-:W4:Y:S04]  /*11240*/  LDL.LU R17, [R1+0x2d0] ;  /* 0x0002d00001117983 */ /* 0x000f280000300800 */
[----:B------:R-:W4:Y:S04]  /*11250*/  LDL.LU R16, [R1+0x2e0] ;  /* 0x0002e00001107983 */ /* 0x000f280000300800 */
[----:B------:R-:W4:Y:S04]  /*11260*/  LDL.LU R15, [R1+0x2e8] ;  /* 0x0002e800010f7983 */ /* 0x000f280000300800 */
[----:B------:R-:W4:Y:S04]  /*11270*/  LDL.LU R14, [R1+0x2ec] ;  /* 0x0002ec00010e7983 */ /* 0x000f280000300800 */
[----:B0-----:R-:W4:Y:S04]  /*11280*/  LDL.LU R13, [R1+0x2f0] ;  /* 0x0002f000010d7983 */ /* 0x001f280000300800 */
[----:B-1----:R-:W4:Y:S01]  /*11290*/  LDL.LU R11, [R1+0x2fc] ;  /* 0x0002fc00010b7983 */ /* 0x002f220000300800 */
[----:B--2---:R-:W-:-:S05]  /*112a0*/  SEL R29, R5, R29, !P3 ;  /* 0x0000001d051d7207 */ /* 0x004fca0005800000 */
[----:B------:R0:W-:Y:S02]  /*112b0*/  STL [R1+0x204], R29 ;  /* 0x0002041d01007387 */ /* 0x0001e40000100800 */
[C---:B0-----:R-:W-:Y:S02]  /*112c0*/  SEL R29, R5.reuse, R28, !P3 ;  /* 0x0000001c051d7207 */ /* 0x041fe40005800000 */
[C---:B------:R-:W-:Y:S02]  /*112d0*/  SEL R28, R5.reuse, R7, !P3 ;  /* 0x00000007051c7207 */ /* 0x040fe40005800000 */
[C---:B------:R-:W-:Y:S01]  /*112e0*/  SEL R3, R5.reuse, R3, !P3 ;  /* 0x0000000305037207 */ /* 0x040fe20005800000 */
[----:B------:R-:W-:Y:S01]  /*112f0*/  STL [R1+0x230], R29 ;  /* 0x0002301d01007387 */ /* 0x000fe20000100800 */
[----:B------:R-:W-:-:S03]  /*11300*/  SEL R7, R5, R10, !P3 ;  /* 0x0000000a05077207 */ /* 0x000fc60005800000 */
[----:B------:R-:W-:Y:S04]  /*11310*/  STL [R1+0x234], R28 ;  /* 0x0002341c01007387 */ /* 0x000fe80000100800 */
[----:B------:R-:W2:Y:S04]  /*11320*/  LDL.LU R10, [R1+0x300] ;  /* 0x00030000010a7983 */ /* 0x000ea80000300800 */
[----:B------:R0:W-:Y:S04]  /*11330*/  STL [R1+0x238], R3 ;  /* 0x0002380301007387 */ /* 0x0001e80000100800 */
[----:B------:R-:W-:Y:S01]  /*11340*/  STL [R1+0x23c], R7 ;  /* 0x00023c0701007387 */ /* 0x000fe20000100800 */
[----:B0-----:R-:W-:-:S02]  /*11350*/  SEL R3, R5, R0, !P3 ;  /* 0x0000000005037207 */ /* 0x001fc40005800000 */
[C---:B---3--:R-:W-:Y:S02]  /*11360*/  SEL R0, R5.reuse, R18, !P3 ;  /* 0x0000001205007207 */ /* 0x048fe40005800000 */
[----:B------:R-:W3:Y:S04]  /*11370*/  LDL.LU R18, [R1+0x30c] ;  /* 0x00030c0001127983 */ /* 0x000ee80000300800 */
[----:B------:R0:W-:Y:S04]  /*11380*/  STL [R1+0x244], R3 ;  /* 0x0002440301007387 */ /* 0x0001e80000100800 */
[----:B------:R1:W-:Y:S01]  /*11390*/  STL [R1+0x248], R0 ;  /* 0x0002480001007387 */ /* 0x0003e20000100800 */
[----:B0-----:R-:W-:-:S02]  /*113a0*/  SEL R3, R5, R4, !P3 ;  /* 0x0000000405037207 */ /* 0x001fc40005800000 */
[C---:B----4-:R-:W-:Y:S02]  /*113b0*/  SEL R4, R5.reuse, R27, !P3 ;  /* 0x0000001b05047207 */ /* 0x050fe40005800000 */
        /* <DEDUP_REMOVED lines=15> */
[----:B----4-:R-:W-:-:S03]  /*114b0*/  SEL R3, R5, R12, !P3 ;  /* 0x0000000c05037207 */ /* 0x010fc60005800000 */
        /* <DEDUP_REMOVED lines=15> */
[----:B0-----:R-:W-:-:S03]  /*115b0*/  SEL R0, R5, R15, !P3 ;  /* 0x0000000f05007207 */ /* 0x001fc60005800000 */
[----:B------:R0:W-:Y:S01]  /*115c0*/  STL [R1+0x2e0], R3 ;  /* 0x0002e00301007387 */ /* 0x0001e20000100800 */
[----:B------:R-:W-:-:S03]  /*115d0*/  SEL R4, R5, R14, !P3 ;  /* 0x0000000e05047207 */ /* 0x000fc60005800000 */
[----:B------:R1:W-:Y:S04]  /*115e0*/  STL [R1+0x2e8], R0 ;  /* 0x0002e80001007387 */ /* 0x0003e80000100800 */
[----:B------:R-:W-:Y:S01]  /*115f0*/  STL [R1+0x2ec], R4 ;  /* 0x0002ec0401007387 */ /* 0x000fe20000100800 */
[----:B0-----:R-:W-:-:S03]  /*11600*/  SEL R3, R5, R13, !P3 ;  /* 0x0000000d05037207 */ /* 0x001fc60005800000 */
[----:B------:R-:W4:Y:S01]  /*11610*/  LDL.LU R29, [R1+0x320] ;  /* 0x00032000011d7983 */ /* 0x000f220000300800 */
[----:B-1----:R-:W-:-:S03]  /*11620*/  SEL R0, R5, R11, !P3 ;  /* 0x0000000b05007207 */ /* 0x002fc60005800000 */
[----:B------:R0:W-:Y:S04]  /*11630*/  STL [R1+0x2f0], R3 ;  /* 0x0002f00301007387 */ /* 0x0001e80000100800 */
[----:B------:R-:W4:Y:S04]  /*11640*/  LDL.LU R28, [R1+0x330] ;  /* 0x00033000011c7983 */ /* 0x000f280000300800 */
[----:B------:R1:W-:Y:S04]  /*11650*/  STL [R1+0x2fc], R0 ;  /* 0x0002fc0001007387 */ /* 0x0003e80000100800 */
[----:B------:R-:W4:Y:S04]  /*11660*/  LDL.LU R7, [R1+0x334] ;  /* 0x0003340001077983 */ /* 0x000f280000300800 */
[----:B0-----:R-:W4:Y:S04]  /*11670*/  LDL.LU R3, [R1+0x340] ;  /* 0x0003400001037983 */ /* 0x001f280000300800 */
[----:B------:R-:W4:Y:S04]  /*11680*/  LDL.LU R11, [R1+0x344] ;  /* 0x00034400010b7983 */ /* 0x000f280000300800 */
[----:B-1----:R-:W4:Y:S01]  /*11690*/  LDL.LU R0, [R1+0x348] ;  /* 0x0003480001007983 */ /* 0x002f220000300800 */
[----:B--2---:R-:W-:-:S03]  /*116a0*/  SEL R4, R5, R10, !P3 ;  /* 0x0000000a05047207 */ /* 0x004fc60005800000 */
[----:B------:R-:W2:Y:S04]  /*116b0*/  LDL.LU R10, [R1+0x34c] ;  /* 0x00034c00010a7983 */ /* 0x000ea80000300800 */
[----:B------:R0:W-:Y:S04]  /*116c0*/  STL [R1+0x300], R4 ;  /* 0x0003000401007387 */ /* 0x0001e80000100800 */
[----:B0-----:R-:W2:Y:S01]  /*116d0*/  LDL.LU R4, [R1+0x354] ;  /* 0x0003540001047983 */ /* 0x001ea20000300800 */
[----:B---3--:R-:W-:-:S03]  /*116e0*/  SEL R8, R5, R18, !P3 ;  /* 0x0000001205087207 */ /* 0x008fc60005800000 */
[----:B------:R-:W3:Y:S04]  /*116f0*/  LDL.LU R6, [R1+0x358] ;  /* 0x0003580001067983 */ /* 0x000ee80000300800 */
[----:B------:R0:W-:Y:S04]  /*11700*/  STL [R1+0x30c], R8 ;  /* 0x00030c0801007387 */ /* 0x0001e80000100800 */
[----:B------:R-:W3:Y:S04]  /*11710*/  LDL.LU R27, [R1+0x360] ;  /* 0x00036000011b7983 */ /* 0x000ee80000300800 */
[----:B0-----:R-:W3:Y:S04]  /*11720*/  LDL.LU R8, [R1+0x368] ;  /* 0x0003680001087983 */ /* 0x001ee80000300800 */
[----:B------:R-:W3:Y:S04]  /*11730*/  LDL.LU R25, [R1+0x370] ;  /* 0x0003700001197983 */ /* 0x000ee80000300800 */
[----:B------:R-:W3:Y:S04]  /*11740*/  LDL.LU R26, [R1+0x374] ;  /* 0x00037400011a7983 */ /* 0x000ee80000300800 */
[----:B------:R-:W3:Y:S04]  /*11750*/  LDL.LU R24, [R1+0x378] ;  /* 0x0003780001187983 */ /* 0x000ee80000300800 */
[----:B------:R-:W3:Y:S04]  /*11760*/  LDL.LU R22, [R1+0x380] ;  /* 0x0003800001167983 */ /* 0x000ee80000300800 */
[----:B------:R-:W3:Y:S04]  /*11770*/  LDL.LU R21, [R1+0x384] ;  /* 0x0003840001157983 */ /* 0x000ee80000300800 */
[----:B------:R-:W3:Y:S04]  /*11780*/  LDL.LU R13, [R1+0x38c] ;  /* 0x00038c00010d7983 */ /* 0x000ee80000300800 */
[----:B------:R-:W3:Y:S04]  /*11790*/  LDL.LU R18, [R1+0x394] ;  /* 0x0003940001127983 */ /* 0x000ee80000300800 */
[----:B------:R-:W3:Y:S01]  /*117a0*/  LDL.LU R20, [R1+0x398] ;  /* 0x0003980001147983 */ /* 0x000ee20000300800 */
[----:B----4-:R-:W-:-:S05]  /*117b0*/  SEL R12, R5, R12, !P3 ;  /* 0x0000000c050c7207 */ /* 0x010fca0005800000 */
        /* <DEDUP_REMOVED lines=11> */
[----:B------:R-:W-:-:S05]  /*11870*/  SEL R29, R5, R29, !P3 ;  /* 0x0000001d051d7207 */ /* 0x000fca0005800000 */
[----:B------:R0:W-:Y:S02]  /*11880*/  STL [R1+0x320], R29 ;  /* 0x0003201d01007387 */ /* 0x0001e40000100800 */
[C---:B0-----:R-:W-:Y:S02]  /*11890*/  SEL R29, R5.reuse, R28, !P3 ;  /* 0x0000001c051d7207 */ /* 0x041fe40005800000 */
[C---:B------:R-:W-:Y:S02]  /*118a0*/  SEL R28, R5.reuse, R7, !P3 ;  /* 0x00000007051c7207 */ /* 0x040fe40005800000 */
[C---:B------:R-:W-:Y:S01]  /*118b0*/  SEL R3, R5.reuse, R3, !P3 ;  /* 0x0000000305037207 */ /* 0x040fe20005800000 */
[----:B------:R-:W-:Y:S01]  /*118c0*/  STL [R1+0x330], R29 ;  /* 0x0003301d01007387 */ /* 0x000fe20000100800 */
[----:B------:R-:W-:-:S03]  /*118d0*/  SEL R7, R5, R11, !P3 ;  /* 0x0000000b05077207 */ /* 0x000fc60005800000 */
[----:B------:R-:W-:Y:S04]  /*118e0*/  STL [R1+0x334], R28 ;  /* 0x0003341c01007387 */ /* 0x000fe80000100800 */
[----:B------:R-:W4:Y:S04]  /*118f0*/  LDL.LU R11, [R1+0x33c] ;  /* 0x00033c00010b7983 */ /* 0x000f280000300800 */
[----:B------:R0:W-:Y:S04]  /*11900*/  STL [R1+0x340], R3 ;  /* 0x0003400301007387 */ /* 0x0001e80000100800 */
[----:B------:R-:W-:Y:S01]  /*11910*/  STL [R1+0x344], R7 ;  /* 0x0003440701007387 */ /* 0x000fe20000100800 */
[----:B0-----:R-:W-:-:S02]  /*11920*/  SEL R3, R5, R0, !P3 ;  /* 0x0000000005037207 */ /* 0x001fc40005800000 */
[C---:B--2---:R-:W-:Y:S02]  /*11930*/  SEL R0, R5.reuse, R10, !P3 ;  /* 0x0000000a05007207 */ /* 0x044fe40005800000 */
[----:B------:R-:W2:Y:S04]  /*11940*/  LDL.LU R10, [R1+0x338] ;  /* 0x00033800010a7983 */ /* 0x000ea80000300800 */
[----:B------:R0:W-:Y:S04]  /*11950*/  STL [R1+0x348], R3 ;  /* 0x0003480301007387 */ /* 0x0001e80000100800 */
[----:B------:R3:W-:Y:S01]  /*11960*/  STL [R1+0x34c], R0 ;  /* 0x00034c0001007387 */ /* 0x0007e20000100800 */
[----:B0-----:R-:W-:-:S02]  /*11970*/  SEL R3, R5, R4, !P3 ;  /* 0x0000000405037207 */ /* 0x001fc40005800000 */
[----:B---3--:R-:W-:-:S03]  /*11980*/  SEL R0, R5, R6, !P3 ;  /* 0x0000000605007207 */ /* 0x008fc60005800000 */
[----:B------:R0:W-:Y:S01]  /*11990*/  STL [R1+0x354], R3 ;  /* 0x0003540301007387 */ /* 0x0001e20000100800 */
[----:B------:R-:W-:-:S03]  /*119a0*/  SEL R4, R5, R27, !P3 ;  /* 0x0000001b05047207 */ /* 0x000fc60005800000 */
        /* <DEDUP_REMOVED lines=15> */
[----:B------:R-:W3:Y:S01]  /*11aa0*/  LDL.LU R13, [R1+0x32c] ;  /* 0x00032c00010d7983 */ /* 0x000ee20000300800 */
[----:B-1----:R-:W-:-:S03]  /*11ab0*/  SEL R0, R5, R18, !P3 ;  /* 0x0000001205007207 */ /* 0x002fc60005800000 */
[----:B------:R4:W-:Y:S04]  /*11ac0*/  STL [R1+0x38c], R3 ;  /* 0x00038c0301007387 */ /* 0x0009e80000100800 */
[----:B------:R-:W3:Y:S01]  /*11ad0*/  LDL.LU R18, [R1+0x328] ;  /* 0x0003280001127983 */ /* 0x000ee20000300800 */
[----:B0-----:R-:W-:-:S03]  /*11ae0*/  SEL R4, R5, R20, !P3 ;  /* 0x0000001405047207 */ /* 0x001fc60005800000 */
[----:B------:R0:W-:Y:S04]  /*11af0*/  STL [R1+0x394], R0 ;  /* 0x0003940001007387 */ /* 0x0001e80000100800 */
[----:B------:R1:W-:Y:S01]  /*11b00*/  STL [R1+0x398], R4 ;  /* 0x0003980401007387 */ /* 0x0003e20000100800 */
[C---:B----4-:R-:W-:Y:S02]  /*11b10*/  SEL R3, R5.reuse, R23, !P3 ;  /* 0x0000001705037207 */ /* 0x050fe40005800000 */
        /* <DEDUP_REMOVED lines=20> */
[----:B-1----:R-:W4:Y:S04]  /*11c60*/  LDL.LU R0, [R1+0x2f8] ;  /* 0x0002f80001007983 */ /* 0x002f280000300800 */
[----:B------:R-:W4:Y:S01]  /*11c70*/  LDL.LU R12, [R1+0x2f4] ;  /* 0x0002f400010c7983 */ /* 0x000f220000300800 */
[----:B------:R-:W-:-:S05]  /*11c80*/  SEL R4, R5, R11, !P3 ;  /* 0x0000000b05047207 */ /* 0x000fca0005800000 */
[----:B------:R0:W-:Y:S04]  /*11c90*/  STL [R1+0x3dc], R4 ;  /* 0x0003dc0401007387 */ /* 0x0001e80000100800 */
[----:B0-----:R-:W4:Y:S04]  /*11ca0*/  LDL.LU R4, [R1+0x2e4] ;  /* 0x0002e40001047983 */ /* 0x001f280000300800 */
[----:B------:R-:W4:Y:S01]  /*11cb0*/  LDL.LU R6, [R1+0x2dc] ;  /* 0x0002dc0001067983 */ /* 0x000f220000300800 */
[----:B--2---:R-:W-:-:S05]  /*11cc0*/  SEL R8, R5, R10, !P3 ;  /* 0x0000000a05087207 */ /* 0x004fca0005800000 */
[----:B------:R0:W-:Y:S04]  /*11cd0*/  STL [R1+0x3d8], R8 ;  /* 0x0003d80801007387 */ /* 0x0001e80000100800 */
[----:B------:R-:W2:Y:S04]  /*11ce0*/  LDL.LU R27, [R1+0x2d4] ;  /* 0x0002d400011b7983 */ /* 0x000ea80000300800 */
[----:B0-----:R-:W2:Y:S04]  /*11cf0*/  LDL.LU R8, [R1+0x2cc] ;  /* 0x0002cc0001087983 */ /* 0x001ea80000300800 */
[----:B------:R-:W2:Y:S04]  /*11d00*/  LDL.LU R25, [R1+0x2c4] ;  /* 0x0002c40001197983 */ /* 0x000ea80000300800 */
[----:B------:R-:W2:Y:S04]  /*11d10*/  LDL.LU R26, [R1+0x2bc] ;  /* 0x0002bc00011a7983 */ /* 0x000ea80000300800 */
[----:B------:R-:W2:Y:S04]  /*11d20*/  LDL.LU R24, [R1+0x2b4] ;  /* 0x0002b40001187983 */ /* 0x000ea80000300800 */
[----:B------:R-:W2:Y:S04]  /*11d30*/  LDL.LU R22, [R1+0x2b0] ;  /* 0x0002b00001167983 */ /* 0x000ea80000300800 */
[----:B------:R-:W2:Y:S04]  /*11d40*/  LDL.LU R21, [R1+0x2a8] ;  /* 0x0002a80001157983 */ /* 0x000ea80000300800 */
[----:B------:R-:W2:Y:S04]  /*11d50*/  LDL.LU R11, [R1+0x2a0] ;  /* 0x0002a000010b7983 */ /* 0x000ea80000300800 */
[----:B------:R-:W2:Y:S04]  /*11d60*/  LDL.LU R10, [R1+0x29c] ;  /* 0x00029c00010a7983 */ /* 0x000ea80000300800 */
[----:B------:R-:W2:Y:S01]  /*11d70*/  LDL.LU R20, [R1+0x290] ;  /* 0x0002900001147983 */ /* 0x000ea20000300800 */
[----:B---3--:R-:W-:-:S05]  /*11d80*/  SEL R14, R5, R13, !P3 ;  /* 0x0000000d050e7207 */ /* 0x008fca0005800000 */
[----:B------:R0:W-:Y:S01]  /*11d90*/  STL [R1+0x3d4], R14 ;  /* 0x0003d40e01007387 */ /* 0x0001e20000100800 */
[----:B------:R-:W-:-:S03]  /*11da0*/  SEL R13, R5, R18, !P3 ;  /* 0x00000012050d7207 */ /* 0x000fc60005800000 */
[----:B------:R-:W3:Y:S04]  /*11db0*/  LDL.LU R23, [R1+0x288] ;  /* 0x0002880001177983 */ /* 0x000ee80000300800 */
[----:B------:R1:W-:Y:S04]  /*11dc0*/  STL [R1+0x3d0], R13 ;  /* 0x0003d00d01007387 */ /* 0x0003e80000100800 */
[----:B------:R-:W3:Y:S04]  /*11dd0*/  LDL.LU R19, [R1+0x284] ;  /* 0x0002840001137983 */ /* 0x000ee80000300800 */
[----:B------:R-:W3:Y:S04]  /*11de0*/  LDL.LU R17, [R1+0x27c] ;  /* 0x00027c0001117983 */ /* 0x000ee80000300800 */
[----:B------:R-:W3:Y:S04]  /*11df0*/  LDL.LU R16, [R1+0x274] ;  /* 0x0002740001107983 */ /* 0x000ee80000300800 */
[----:B------:R-:W3:Y:S04]  /*11e00*/  LDL.LU R15, [R1+0x270] ;  /* 0x00027000010f7983 */ /* 0x000ee80000300800 */
[----:B0-----:R-:W3:Y:S04]  /*11e10*/  LDL.LU R14, [R1+0x26c] ;  /* 0x00026c00010e7983 */ /* 0x001ee80000300800 */
[----:B-1----:R-:W3:Y:S04]  /*11e20*/  LDL.LU R13, [R1+0x268] ;  /* 0x00026800010d7983 */ /* 0x002ee80000300800 */
[----:B------:R-:W3:Y:S01]  /*11e30*/  LDL.LU R18, [R1+0x25c] ;  /* 0x00025c0001127983 */ /* 0x000ee20000300800 */
[----:B----4-:R-:W-:-:S05]  /*11e40*/  SEL R29, R5, R29, !P3 ;  /* 0x0000001d051d7207 */ /* 0x010fca0005800000 */
        /* <DEDUP_REMOVED lines=11> */
[C---:B------:R-:W-:Y:S02]  /*11f00*/  SEL R0, R5.reuse, R12, !P3 ;  /* 0x0000000c05007207 */ /* 0x040fe40005800000 */
[----:B------:R-:W4:Y:S04]  /*11f10*/  LDL.LU R12, [R1+0x2d8] ;  /* 0x0002d800010c7983 */ /* 0x000f280000300800 */
[----:B------:R0:W-:Y:S04]  /*11f20*/  STL [R1+0x3b4], R3 ;  /* 0x0003b40301007387 */ /* 0x0001e80000100800 */
[----:B------:R1:W-:Y:S01]  /*11f30*/  STL [R1+0x3ac], R0 ;  /* 0x0003ac0001007387 */ /* 0x0003e20000100800 */
[----:B0-----:R-:W-:-:S02]  /*11f40*/  SEL R3, R5, R4, !P3 ;  /* 0x0000000405037207 */ /* 0x001fc40005800000 */
[----:B-1----:R-:W-:-:S03]  /*11f50*/  SEL R0, R5, R6, !P3 ;  /* 0x0000000605007207 */ /* 0x002fc60005800000 */
        /* <DEDUP_REMOVED lines=15> */
[----:B--2---:R-:W-:-:S03]  /*12050*/  SEL R3, R5, R11, !P3 ;  /* 0x0000000b05037207 */ /* 0x004fc60005800000 */
[----:B------:R1:W-:Y:S04]  /*12060*/  STL [R1+0x33c], R4 ;  /* 0x00033c0401007387 */ /* 0x0003e80000100800 */
[----:B------:R-:W2:Y:S01]  /*12070*/  LDL.LU R11, [R1+0x240] ;  /* 0x00024000010b7983 */ /* 0x000ea20000300800 */
[----:B0-----:R-:W-:-:S03]  /*12080*/  SEL R0, R5, R10, !P3 ;  /* 0x0000000a05007207 */ /* 0x001fc60005800000 */
[----:B------:R3:W-:Y:S04]  /*12090*/  STL [R1+0x338], R3 ;  /* 0x0003380301007387 */ /* 0x0007e80000100800 */
[----:B------:R-:W2:Y:S01]  /*120a0*/  LDL.LU R10, [R1+0x22c] ;  /* 0x00022c00010a7983 */ /* 0x000ea20000300800 */
[----:B-1----:R-:W-:-:S03]  /*120b0*/  SEL R4, R5, R20, !P3 ;  /* 0x0000001405047207 */ /* 0x002fc60005800000 */
[----:B------:R0:W-:Y:S04]  /*120c0*/  STL [R1+0x32c], R0 ;  /* 0x00032c0001007387 */ /* 0x0001e80000100800 */
[----:B------:R1:W-:Y:S01]  /*120d0*/  STL [R1+0x328], R4 ;  /* 0x0003280401007387 */ /* 0x0003e20000100800 */
[C---:B---3--:R-:W-:Y:S02]  /*120e0*/  SEL R3, R5.reuse, R23, !P3 ;  /* 0x0000001705037207 */ /* 0x048fe40005800000 */
        /* <DEDUP_REMOVED lines=8> */
[----:B---3--:R-:W-:-:S03]  /*12170*/  SEL R4, R5, R14, !P3 ;  /* 0x0000000e05047207 */ /* 0x008fc60005800000 */
[----:B------:R1:W-:Y:S04]  /*12180*/  STL [R1+0x304], R0 ;  /* 0x0003040001007387 */ /* 0x0003e80000100800 */
[----:B------:R-:W-:Y:S01]  /*12190*/  STL [R1+0x2f8], R4 ;  /* 0x0002f80401007387 */ /* 0x000fe20000100800 */
[----:B0-----:R-:W-:-:S03]  /*121a0*/  SEL R3, R5, R13, !P3 ;  /* 0x0000000d05037207 */ /* 0x001fc60005800000 */
[----:B------:R-:W3:Y:S01]  /*121b0*/  LDL.LU R29, [R1+0x228] ;  /* 0x00022800011d7983 */ /* 0x000ee20000300800 */
[----:B-1----:R-:W-:-:S03]  /*121c0*/  SEL R0, R5, R18, !P3 ;  /* 0x0000001205007207 */ /* 0x002fc60005800000 */
[----:B------:R0:W-:Y:S04]  /*121d0*/  STL [R1+0x2f4], R3 ;  /* 0x0002f40301007387 */ /* 0x0001e80000100800 */
[----:B------:R-:W3:Y:S04]  /*121e0*/  LDL.LU R28, [R1+0x224] ;  /* 0x00022400011c7983 */ /* 0x000ee80000300800 */
[----:B------:R1:W-:Y:S04]  /*121f0*/  STL [R1+0x2e4], R0 ;  /* 0x0002e40001007387 */ /* 0x0003e80000100800 */
[----:B------:R-:W3:Y:S04]  /*12200*/  LDL.LU R7, [R1+0x20c] ;  /* 0x00020c0001077983 */ /* 0x000ee80000300800 */
[----:B0-----:R-:W3:Y:S04]  /*12210*/  LDL.LU R3, [R1+0x208] ;  /* 0x0002080001037983 */ /* 0x001ee80000300800 */
[----:B------:R-:W3:Y:S04]  /*12220*/  LDL.LU R18, [R1+0x1fc] ;  /* 0x0001fc0001127983 */ /* 0x000ee80000300800 */
[----:B-1----:R-:W3:Y:S01]  /*12230*/  LDL.LU R0, [R1+0x1ec] ;  /* 0x0001ec0001007983 */ /* 0x002ee20000300800 */
[----:B----4-:R-:W-:-:S03]  /*12240*/  SEL R4, R5, R9, !P3 ;  /* 0x0000000905047207 */ /* 0x010fc60005800000 */
[----:B------:R-:W4:Y:S04]  /*12250*/  LDL.LU R9, [R1+0x1e8] ;  /* 0x0001e80001097983 */ /* 0x000f280000300800 */
[----:B------:R0:W-:Y:S04]  /*12260*/  STL [R1+0x2dc], R4 ;  /* 0x0002dc0401007387 */ /* 0x0001e80000100800 */
[----:B0-----:R-:W4:Y:S01]  /*12270*/  LDL.LU R4, [R1+0x1e4] ;  /* 0x0001e40001047983 */ /* 0x001f220000300800 */
[----:B------:R-:W-:-:S03]  /*12280*/  SEL R8, R5, R12, !P3 ;  /* 0x0000000c05087207 */ /* 0x000fc60005800000 */
        /* <DEDUP_REMOVED lines=12> */
[----:B--2---:R-:W-:-:S05]  /*12350*/  SEL R11, R5, R11, !P3 ;  /* 0x0000000b050b7207 */ /* 0x004fca0005800000 */
[----:B------:R0:W-:Y:S01]  /*12360*/  STL [R1+0x2d4], R11 ;  /* 0x0002d40b01007387 */ /* 0x0001e20000100800 */
[----:B------:R-:W-:-:S03]  /*12370*/  SEL R10, R5, R10, !P3 ;  /* 0x0000000a050a7207 */ /* 0x000fc60005800000 */
[----:B------:R-:W2:Y:S04]  /*12380*/  LDL.LU R23, [R1+0x44] ;  /* 0x0000440001177983 */ /* 0x000ea80000300800 */
        /* <DEDUP_REMOVED lines=10> */
[C---:B0-----:R-:W-:Y:S02]  /*12430*/  SEL R29, R5.reuse, R28, !P3 ;  /* 0x0000001c051d7207 */ /* 0x041fe40005800000 */
        /* <DEDUP_REMOVED lines=9> */
[C---:B----4-:R-:W-:Y:S02]  /*124d0*/  SEL R0, R5.reuse, R9, !P3 ;  /* 0x0000000905007207 */ /* 0x050fe40005800000 */
[----:B------:R-:W4:Y:S04]  /*124e0*/  LDL.LU R9, [R1+0x28] ;  /* 0x0000280001097983 */ /* 0x000f280000300800 */
[----:B------:R0:W-:Y:S04]  /*124f0*/  STL [R1+0x2a0], R3 ;  /* 0x0002a00301007387 */ /* 0x0001e80000100800 */
[----:B------:R1:W-:Y:S01]  /*12500*/  STL [R1+0x29c], R0 ;  /* 0x00029c0001007387 */ /* 0x0003e20000100800 */
[----:B0-----:R-:W-:-:S02]  /*12510*/  SEL R3, R5, R4, !P3 ;  /* 0x0000000405037207 */ /* 0x001fc40005800000 */
[C---:B-1----:R-:W-:Y:S02]  /*12520*/  SEL R0, R5.reuse, R6, !P3 ;  /* 0x0000000605007207 */ /* 0x042fe40005800000 */
[C---:B------:R-:W-:Y:S01]  /*12530*/  SEL R4, R5.reuse, R27, !P3 ;  /* 0x0000001b05047207 */ /* 0x040fe20005800000 */
[----:B------:R0:W-:Y:S04]  /*12540*/  STL [R1+0x290], R3 ;  /* 0x0002900301007387 */ /* 0x0001e80000100800 */
[----:B------:R1:W-:Y:S04]  /*12550*/  STL [R1+0x288], R0 ;  /* 0x0002880001007387 */ /* 0x0003e80000100800 */
[----:B------:R1:W-:Y:S01]  /*12560*/  STL [R1+0x284], R4 ;  /* 0x0002840401007387 */ /* 0x0003e20000100800 */
[----:B0-----:R-:W-:-:S02]  /*12570*/  SEL R3, R5, R8, !P3 ;  /* 0x0000000805037207 */ /* 0x001fc40005800000 */
[----:B-1----:R-:W-:-:S03]  /*12580*/  SEL R0, R5, R25, !P3 ;  /* 0x0000001905007207 */ /* 0x002fc60005800000 */
[----:B------:R0:W-:Y:S01]  /*12590*/  STL [R1+0x280], R3 ;  /* 0x0002800301007387 */ /* 0x0001e20000100800 */
[----:B------:R-:W-:-:S03]  /*125a0*/  SEL R4, R5, R26, !P3 ;  /* 0x0000001a05047207 */ /* 0x000fc60005800000 */
[----:B------:R1:W-:Y:S04]  /*125b0*/  STL [R1+0x27c], R0 ;  /* 0x00027c0001007387 */ /* 0x0003e80000100800 */
[----:B------:R1:W-:Y:S01]  /*125c0*/  STL [R1+0x274], R4 ;  /* 0x0002740401007387 */ /* 0x0003e20000100800 */
[C---:B0-----:R-:W-:Y:S02]  /*125d0*/  SEL R3, R5.reuse, R24, !P3 ;  /* 0x0000001805037207 */ /* 0x041fe40005800000 */
[----:B-1----:R-:W-:-:S03]  /*125e0*/  SEL R0, R5, R22, !P3 ;  /* 0x0000001605007207 */ /* 0x002fc60005800000 */
[----:B------:R0:W-:Y:S01]  /*125f0*/  STL [R1+0x270], R3 ;  /* 0x0002700301007387 */ /* 0x0001e20000100800 */
[----:B------:R-:W-:-:S03]  /*12600*/  SEL R4, R5, R21, !P3 ;  /* 0x0000001505047207 */ /* 0x000fc60005800000 */
[----:B------:R1:W-:Y:S04]  /*12610*/  STL [R1+0x26c], R0 ;  /* 0x00026c0001007387 */ /* 0x0003e80000100800 */
[----:B------:R1:W-:Y:S01]  /*12620*/  STL [R1+0x268], R4 ;  /* 0x0002680401007387 */ /* 0x0003e20000100800 */
[----:B0-----:R-:W-:-:S03]  /*12630*/  SEL R3, R5, R13, !P3 ;  /* 0x0000000d05037207 */ /* 0x001fc60005800000 */
[----:B------:R-:W4:Y:S01]  /*12640*/  LDL.LU R13, [R1+0x24] ;  /* 0x00002400010d7983 */ /* 0x000f220000300800 */
[----:B-1----:R-:W-:-:S03]  /*12650*/  SEL R0, R5, R12, !P3 ;  /* 0x0000000c05007207 */ /* 0x002fc60005800000 */
[----:B------:R2:W-:Y:S01]  /*12660*/  STL [R1+0x25c], R3 ;  /* 0x00025c0301007387 */ /* 0x0005e20000100800 */
[----:B------:R-:W-:-:S03]  /*12670*/  SEL R4, R5, R20, !P3 ;  /* 0x0000001405047207 */ /* 0x000fc60005800000 */
[----:B------:R-:W4:Y:S04]  /*12680*/  LDL.LU R12, [R1+0x20] ;  /* 0x00002000010c7983 */ /* 0x000f280000300800 */
[----:B------:R0:W-:Y:S04]  /*12690*/  STL [R1+0x250], R0 ;  /* 0x0002500001007387 */ /* 0x0001e80000100800 */
[----:B------:R1:W-:Y:S01]  /*126a0*/  STL [R1+0x240], R4 ;  /* 0x0002400401007387 */ /* 0x0003e20000100800 */
[C---:B--2---:R-:W-:Y:S02]  /*126b0*/  SEL R3, R5.reuse, R23, !P3 ;  /* 0x0000001705037207 */ /* 0x044fe40005800000 */
        /* <DEDUP_REMOVED lines=67> */
[----:B----4-:R-:W-:-:S03]  /*12af0*/  SEL R0, R5, R6, !P3 ;  /* 0x0000000605007207 */ /* 0x010fc60005800000 */
        /* <DEDUP_REMOVED lines=18> */
[----:B------:R-:W4:Y:S04]  /*12c20*/  LDL.LU R10, [R1+0xf4] ;  /* 0x0000f400010a7983 */ /* 0x000f280000300800 */
[----:B------:R1:W-:Y:S01]  /*12c30*/  STL [R1+0x13c], R3 ;  /* 0x00013c0301007387 */ /* 0x0003e20000100800 */
[----:B0-----:R-:W-:-:S03]  /*12c40*/  SEL R4, R5, R20, !P3 ;  /* 0x0000001405047207 */ /* 0x001fc60005800000 */
[----:B------:R-:W4:Y:S04]  /*12c50*/  LDL.LU R9, [R1+0xf0] ;  /* 0x0000f00001097983 */ /* 0x000f280000300800 */
        /* <DEDUP_REMOVED lines=14> */
[----:B------:R-:W-:Y:S01]  /*12d40*/  STL [R1+0x114], R4 ;  /* 0x0001140401007387 */ /* 0x000fe20000100800 */
[----:B-1----:R-:W-:-:S03]  /*12d50*/  SEL R0, R5, R12, !P3 ;  /* 0x0000000c05007207 */ /* 0x002fc60005800000 */
[----:B------:R-:W4:Y:S04]  /*12d60*/  LDL.LU R29, [R1+0xec] ;  /* 0x0000ec00011d7983 */ /* 0x000f280000300800 */
[----:B------:R0:W-:Y:S04]  /*12d70*/  STL [R1+0x110], R3 ;  /* 0x0001100301007387 */ /* 0x0001e80000100800 */
[----:B------:R-:W4:Y:S04]  /*12d80*/  LDL.LU R28, [R1+0xe8] ;  /* 0x0000e800011c7983 */ /* 0x000f280000300800 */
[----:B------:R1:W-:Y:S04]  /*12d90*/  STL [R1+0x10c], R0 ;  /* 0x00010c0001007387 */ /* 0x0003e80000100800 */
[----:B------:R-:W4:Y:S04]  /*12da0*/  LDL.LU R7, [R1+0xa4] ;  /* 0x0000a40001077983 */ /* 0x000f280000300800 */
[----:B0-----:R-:W4:Y:S04]  /*12db0*/  LDL.LU R3, [R1+0xac] ;  /* 0x0000ac0001037983 */ /* 0x001f280000300800 */
[----:B-1----:R-:W4:Y:S04]  /*12dc0*/  LDL.LU R0, [R1+0xb4] ;  /* 0x0000b40001007983 */ /* 0x002f280000300800 */
[----:B------:R-:W4:Y:S04]  /*12dd0*/  LDL.LU R4, [R1+0xa8] ;  /* 0x0000a80001047983 */ /* 0x000f280000300800 */
[----:B------:R-:W4:Y:S01]  /*12de0*/  LDL.LU R27, [R1+0x8] ;  /* 0x00000800011b7983 */ /* 0x000f220000300800 */
[----:B--2---:R-:W-:-:S05]  /*12df0*/  SEL R6, R5, R11, !P3 ;  /* 0x0000000b05067207 */ /* 0x004fca0005800000 */
[----:B------:R0:W-:Y:S04]  /*12e00*/  STL [R1+0x108], R6 ;  /* 0x0001080601007387 */ /* 0x0001e80000100800 */
[----:B0-----:R-:W2:Y:S04]  /*12e10*/  LDL.LU R6, [R1+0x4] ;  /* 0x0000040001067983 */ /* 0x001ea80000300800 */
[----:B------:R-:W2:Y:S01]  /*12e20*/  LDL.LU R8, [R1+0x84] ;  /* 0x0000840001087983 */ /* 0x000ea20000300800 */
[----:B---3--:R-:W-:-:S05]  /*12e30*/  SEL R11, R5, R18, !P3 ;  /* 0x00000012050b7207 */ /* 0x008fca0005800000 */
[----:B------:R0:W-:Y:S04]  /*12e40*/  STL [R1+0x104], R11 ;  /* 0x0001040b01007387 */ /* 0x0001e80000100800 */
[----:B------:R-:W3:Y:S04]  /*12e50*/  LDL.LU R25, [R1+0x98] ;  /* 0x0000980001197983 */ /* 0x000ee80000300800 */
        /* <DEDUP_REMOVED lines=18> */
[----:B0-----:R-:W4:Y:S04]  /*12f80*/  LDL.LU R11, [R1+0x5c] ;  /* 0x00005c00010b7983 */ /* 0x001f280000300800 */
[----:B-1----:R-:W4:Y:S04]  /*12f90*/  LDL.LU R10, [R1+0x54] ;  /* 0x00005400010a7983 */ /* 0x002f280000300800 */
[----:B------:R-:W4:Y:S01]  /*12fa0*/  LDL.LU R9, [R1+0x80] ;  /* 0x0000800001097983 */ /* 0x000f220000300800 */
[----:B------:R-:W-:-:S05]  /*12fb0*/  SEL R29, R5, R29, !P3 ;  /* 0x0000001d051d7207 */ /* 0x000fca0005800000 */
[----:B------:R0:W-:Y:S01]  /*12fc0*/  STL [R1+0xf8], R29 ;  /* 0x0000f81d01007387 */ /* 0x0001e20000100800 */
[----:B------:R-:W-:-:S03]  /*12fd0*/  SEL R28, R5, R28, !P3 ;  /* 0x0000001c051c7207 */ /* 0x000fc60005800000 */
[----:B0-----:R-:W4:Y:S01]  /*12fe0*/  LDL.LU R29, [R1+0x1320] ;  /* 0x00132000011d7983 */ /* 0x001f220000300800 */
[----:B------:R-:W-:-:S03]  /*12ff0*/  SEL R7, R5, R7, !P3 ;  /* 0x0000000705077207 */ /* 0x000fc60005800000 */
[----:B------:R0:W-:Y:S01]  /*13000*/  STL [R1+0xf4], R28 ;  /* 0x0000f41c01007387 */ /* 0x0001e20000100800 */
[C---:B------:R-:W-:Y:S02]  /*13010*/  SEL R3, R5.reuse, R3, !P3 ;  /* 0x0000000305037207 */ /* 0x040fe40005800000 */
[C---:B------:R-:W-:Y:S01]  /*13020*/  SEL R0, R5.reuse, R0, !P3 ;  /* 0x0000000005007207 */ /* 0x040fe20005800000 */
[----:B0-----:R-:W4:Y:S01]  /*13030*/  LDL.LU R28, [R1+0x131c] ;  /* 0x00131c00011c7983 */ /* 0x001f220000300800 */
[----:B------:R-:W-:-:S03]  /*13040*/  SEL R4, R5, R4, !P3 ;  /* 0x0000000405047207 */ /* 0x000fc60005800000 */
[----:B------:R0:W-:Y:S01]  /*13050*/  STL [R1+0xf0], R7 ;  /* 0x0000f00701007387 */ /* 0x0001e20000100800 */
[----:B------:R-:W-:-:S03]  /*13060*/  SEL R27, R5, R27, !P3 ;  /* 0x0000001b051b7207 */ /* 0x000fc60005800000 */
[----:B0-----:R-:W4:Y:S04]  /*13070*/  LDL.LU R7, [R1+0x1318] ;  /* 0x0013180001077983 */ /* 0x001f280000300800 */
[----:B------:R0:W-:Y:S04]  /*13080*/  STL [R1+0xec], R3 ;  /* 0x0000ec0301007387 */ /* 0x0001e80000100800 */
[----:B0-----:R-:W4:Y:S04]  /*13090*/  LDL.LU R3, [R1+0x1314] ;  /* 0x0013140001037983 */ /* 0x001f280000300800 */
[----:B------:R0:W-:Y:S04]  /*130a0*/  STL [R1+0xe8], R0 ;  /* 0x0000e80001007387 */ /* 0x0001e80000100800 */
[----:B0-----:R-:W4:Y:S04]  /*130b0*/  LDL.LU R0, [R1+0x3c] ;  /* 0x00003c0001007983 */ /* 0x001f280000300800 */
[----:B------:R0:W-:Y:S04]  /*130c0*/  STL [R1+0xdc], R4 ;  /* 0x0000dc0401007387 */ /* 0x0001e80000100800 */
[----:B0-----:R-:W4:Y:S04]  /*130d0*/  LDL.LU R4, [R1+0x1310] ;  /* 0x0013100001047983 */ /* 0x001f280000300800 */
[----:B------:R0:W-:Y:S04]  /*130e0*/  STL [R1+0xb4], R27 ;  /* 0x0000b41b01007387 */ /* 0x0001e80000100800 */
[----:B0-----:R-:W4:Y:S01]  /*130f0*/  LDL.LU R27, [R1+0x34] ;  /* 0x00003400011b7983 */ /* 0x001f220000300800 */
[----:B--2---:R-:W-:-:S02]  /*13100*/  SEL R6, R5, R6, !P3 ;  /* 0x0000000605067207 */ /* 0x004fc40005800000 */
[----:B------:R-:W-:-:S03]  /*13110*/  SEL R8, R5, R8, !P3 ;  /* 0x0000000805087207 */ /* 0x000fc60005800000 */
[----:B------:R0:W-:Y:S04]  /*13120*/  STL [R1+0xac], R6 ;  /* 0x0000ac0601007387 */ /* 0x0001e80000100800 */
[----:B0-----:R-:W2:Y:S01]  /*13130*/  LDL.LU R6, [R1+0x130c] ;  /* 0x00130c0001067983 */ /* 0x001ea20000300800 */
[----:B---3--:R-:W-:-:S03]  /*13140*/  SEL R25, R5, R25, !P3 ;  /* 0x0000001905197207 */ /* 0x008fc60005800000 */
[----:B------:R0:W-:Y:S01]  /*13150*/  STL [R1+0xa8], R8 ;  /* 0x0000a80801007387 */ /* 0x0001e20000100800 */
[C---:B------:R-:W-:Y:S02]  /*13160*/  SEL R26, R5.reuse, R26, !P3 ;  /* 0x0000001a051a7207 */ /* 0x040fe40005800000 */
[C---:B------:R-:W-:Y:S01]  /*13170*/  SEL R24, R5.reuse, R24, !P3 ;  /* 0x0000001805187207 */ /* 0x040fe20005800000 */
[----:B0-----:R-:W3:Y:S01]  /*13180*/  LDL.LU R8, [R1+0x1308] ;  /* 0x0013080001087983 */ /* 0x001ee20000300800 */
[----:B------:R-:W-:-:S03]  /*13190*/  SEL R22, R5, R22, !P3 ;  /* 0x0000001605167207 */ /* 0x000fc60005800000 */
[----:B------:R0:W-:Y:S01]  /*131a0*/  STL [R1+0xa4], R25 ;  /* 0x0000a41901007387 */ /* 0x0001e20000100800 */
[C---:B------:R-:W-:Y:S02]  /*131b0*/  SEL R21, R5.reuse, R21, !P3 ;  /* 0x0000001505157207 */ /* 0x040fe40005800000 */
[C---:B------:R-:W-:Y:S01]  /*131c0*/  SEL R20, R5.reuse, R20, !P3 ;  /* 0x0000001405147207 */ /* 0x040fe20005800000 */
[----:B0-----:R-:W2:Y:S04]  /*131d0*/  LDL.LU R25, [R1+0x1304] ;  /* 0x0013040001197983 */ /* 0x001ea80000300800 */
[----:B------:R0:W-:Y:S01]  /*131e0*/  STL [R1+0xa0], R26 ;  /* 0x0000a01a01007387 */ /* 0x0001e20000100800 */
[C---:B------:R-:W-:Y:S02]  /*131f0*/  SEL R23, R5.reuse, R23, !P3 ;  /* 0x0000001705177207 */ /* 0x040fe40005800000 */
[C---:B------:R-:W-:Y:S01]  /*13200*/  SEL R19, R5.reuse, R19, !P3 ;  /* 0x0000001305137207 */ /* 0x040fe20005800000 */
[----:B0-----:R-:W3:Y:S04]  /*13210*/  LDL.LU R26, [R1+0x1300] ;  /* 0x00130000011a7983 */ /* 0x001ee80000300800 */
[----:B------:R0:W-:Y:S01]  /*13220*/  STL [R1+0x9c], R24 ;  /* 0x00009c1801007387 */ /* 0x0001e20000100800 */
[----:B------:R-:W-:-:S03]  /*13230*/  SEL R18, R5, R18, !P3 ;  /* 0x0000001205127207 */ /* 0x000fc60005800000 */
[----:B0-----:R-:W2:Y:S04]  /*13240*/  LDL.LU R24, [R1+0x12fc] ;  /* 0x0012fc0001187983 */ /* 0x001ea80000300800 */
[----:B------:R0:W-:Y:S04]  /*13250*/  STL [R1+0x98], R22 ;  /* 0x0000981601007387 */ /* 0x0001e80000100800 */
[----:B0-----:R-:W3:Y:S04]  /*13260*/  LDL.LU R22, [R1+0x12f8] ;  /* 0x0012f80001167983 */ /* 0x001ee80000300800 */
[----:B------:R0:W-:Y:S04]  /*13270*/  STL [R1+0x94], R21 ;  /* 0x0000941501007387 */ /* 0x0001e80000100800 */
        /* <DEDUP_REMOVED lines=8> */
[----:B0-----:R-:W2:Y:S01]  /*13300*/  LDL.LU R18, [R1+0x12e4] ;  /* 0x0012e40001127983 */ /* 0x001ea20000300800 */
[----:B------:R-:W-:-:S02]  /*13310*/  SEL R17, R5, R17, !P3 ;  /* 0x0000001105117207 */ /* 0x000fc40005800000 */
[C---:B----4-:R-:W-:Y:S02]  /*13320*/  SEL R16, R5.reuse, R16, !P3 ;  /* 0x0000001005107207 */ /* 0x050fe40005800000 */
[C---:B------:R-:W-:Y:S02]  /*13330*/  SEL R15, R5.reuse, R15, !P3 ;  /* 0x0000000f050f7207 */ /* 0x040fe40005800000 */
[C---:B------:R-:W-:Y:S02]  /*13340*/  SEL R14, R5.reuse, R14, !P3 ;  /* 0x0000000e050e7207 */ /* 0x040fe40005800000 */
[C---:B------:R-:W-:Y:S02]  /*13350*/  SEL R13, R5.reuse, R13, !P3 ;  /* 0x0000000d050d7207 */ /* 0x040fe40005800000 */
[C---:B------:R-:W-:Y:S02]  /*13360*/  SEL R12, R5.reuse, R12, !P3 ;  /* 0x0000000c050c7207 */ /* 0x040fe40005800000 */
[----:B------:R-:W-:-:S02]  /*13370*/  SEL R11, R5, R11, !P3 ;  /* 0x0000000b050b7207 */ /* 0x000fc40005800000 */
[C---:B------:R-:W-:Y:S02]  /*13380*/  SEL R10, R5.reuse, R10, !P3 ;  /* 0x0000000a050a7207 */ /* 0x040fe40005800000 */
[C---:B------:R-:W-:Y:S02]  /*13390*/  SEL R9, R5.reuse, R9, !P3 ;  /* 0x0000000905097207 */ /* 0x040fe40005800000 */
[----:B--2---:R-:W-:-:S05]  /*133a0*/  SEL R18, R5, R18, !P3 ;  /* 0x0000001205127207 */ /* 0x004fca0005800000 */
[----:B------:R0:W-:Y:S04]  /*133b0*/  STL [R1+0x78], R18 ;  /* 0x0000781201007387 */ /* 0x0001e80000100800 */
[----:B0-----:R-:W2:Y:S04]  /*133c0*/  LDL.LU R18, [R1+0x50] ;  /* 0x0000500001127983 */ /* 0x001ea80000300800 */
[----:B------:R0:W-:Y:S04]  /*133d0*/  STL [R1+0x74], R17 ;  /* 0x0000741101007387 */ /* 0x0001e80000100800 */
[----:B0-----:R-:W4:Y:S04]  /*133e0*/  LDL.LU R17, [R1+0x12e0] ;  /* 0x0012e00001117983 */ /* 0x001f280000300800 */
[----:B------:R0:W-:Y:S04]  /*133f0*/  STL [R1+0x70], R16 ;  /* 0x0000701001007387 */ /* 0x0001e80000100800 */
[----:B0-----:R-:W3:Y:S04]  /*13400*/  LDL.LU R16, [R1+0x12dc] ;  /* 0x0012dc0001107983 */ /* 0x001ee80000300800 */
        /* <DEDUP_REMOVED lines=13> */
[----:B0-----:R-:W4:Y:S01]  /*134e0*/  LDL.LU R9, [R1+0x12c0] ;  /* 0x0012c00001097983 */ /* 0x001f220000300800 */
[----:B--2---:R-:W-:-:S05]  /*134f0*/  SEL R18, R5, R18, !P3 ;  /* 0x0000001205127207 */ /* 0x004fca0005800000 */
[----:B------:R4:W-:Y:S01]  /*13500*/  STL [R1+0x50], R18 ;  /* 0x0000501201007387 */ /* 0x0009e20000100800 */
[C---:B---3--:R-:W-:Y:S02]  /*13510*/  SEL R10, R5.reuse, R10, !P3 ;  /* 0x0000000a050a7207 */ /* 0x048fe40005800000 */
[C---:B----4-:R-:W-:Y:S02]  /*13520*/  SEL R18, R5.reuse, R9, !P3 ;  /* 0x0000000905127207 */ /* 0x050fe40005800000 */
[C---:B------:R-:W-:Y:S02]  /*13530*/  SEL R9, R5.reuse, R11, !P3 ;  /* 0x0000000b05097207 */ /* 0x040fe40005800000 */
[C---:B------:R-:W-:Y:S01]  /*13540*/  SEL R11, R5.reuse, R12, !P3 ;  /* 0x0000000c050b7207 */ /* 0x040fe20005800000 */
[----:B------:R-:W-:Y:S04]  /*13550*/  STL [R1+0x4c], R18 ;  /* 0x00004c1201007387 */ /* 0x000fe80000100800 */
[----:B------:R0:W-:Y:S04]  /*13560*/  STL [R1+0x48], R10 ;  /* 0x0000480a01007387 */ /* 0x0001e80000100800 */
[----:B------:R1:W-:Y:S01]  /*13570*/  STL [R1+0x44], R9 ;  /* 0x0000440901007387 */ /* 0x0003e20000100800 */
[----:B0-----:R-:W-:-:S03]  /*13580*/  SEL R10, R5, R13, !P3 ;  /* 0x0000000d050a7207 */ /* 0x001fc60005800000 */
[----:B------:R-:W-:Y:S01]  /*13590*/  STL [R1+0x38], R11 ;  /* 0x0000380b01007387 */ /* 0x000fe20000100800 */
[----:B-1----:R-:W-:-:S03]  /*135a0*/  SEL R9, R5, R0, !P3 ;  /* 0x0000000005097207 */ /* 0x002fc60005800000 */
[----:B------:R0:W-:Y:S01]  /*135b0*/  STL [R1+0x30], R10 ;  /* 0x0000300a01007387 */ /* 0x0001e20000100800 */
[----:B------:R-:W-:-:S03]  /*135c0*/  SEL R0, R5, R14, !P3 ;  /* 0x0000000e05007207 */ /* 0x000fc60005800000 */
        /* <DEDUP_REMOVED lines=11> */
[----:B------:R2:W-:Y:S01]  /*13680*/  STL [R1+0x14], R9 ;  /* 0x0000140901007387 */ /* 0x0005e20000100800 */
[C---:B0-----:R-:W-:Y:S02]  /*13690*/  SEL R0, R5.reuse, R23, !P3 ;  /* 0x0000001705007207 */ /* 0x041fe40005800000 */
[----:B-1----:R-:W-:-:S03]  /*136a0*/  SEL R10, R5, R20, !P3 ;  /* 0x00000014050a7207 */ /* 0x002fc60005800000 */
[----:B------:R0:W-:Y:S01]  /*136b0*/  STL [R1+0x10], R0 ;  /* 0x0000100001007387 */ /* 0x0001e20000100800 */
[----:B--2---:R-:W-:-:S03]  /*136c0*/  SEL R9, R5, R21, !P3 ;  /* 0x0000001505097207 */ /* 0x004fc60005800000 */
[----:B------:R-:W-:Y:S04]  /*136d0*/  STL [R1+0xc], R10 ;  /* 0x00000c0a01007387 */ /* 0x000fe80000100800 */
[----:B------:R-:W2:Y:S01]  /*136e0*/  LDL.LU R11, [R1+0x440] ;  /* 0x00044000010b7983 */ /* 0x000ea20000300800 */
[----:B0-----:R-:W-:-:S03]  /*136f0*/  SEL R0, R5, R22, !P3 ;  /* 0x0000001605007207 */ /* 0x001fc60005800000 */
[----:B------:R0:W-:Y:S04]  /*13700*/  STL [R1+0x8], R9 ;  /* 0x0000080901007387 */ /* 0x0001e80000100800 */
[----:B0-----:R-:W3:Y:S04]  /*13710*/  LDL.LU R9, [R1+0x40] ;  /* 0x0000400001097983 */ /* 0x001ee80000300800 */
[----:B------:R0:W-:Y:S04]  /*13720*/  STL [R1+0x4], R0 ;  /* 0x0000040001007387 */ /* 0x0001e80000100800 */
[----:B------:R-:W4:Y:S04]  /*13730*/  LDL.LU R10, [R1+0x7c] ;  /* 0x00007c00010a7983 */ /* 0x000f280000300800 */
[----:B------:R-:W4:Y:S04]  /*13740*/  LDL.LU R18, [R1+0xb0] ;  /* 0x0000b00001127983 */ /* 0x000f280000300800 */
[----:B------:R-:W4:Y:S04]  /*13750*/  LDL.LU R12, [R1+0xb8] ;  /* 0x0000b800010c7983 */ /* 0x000f280000300800 */
[----:B------:R-:W4:Y:S04]  /*13760*/  LDL.LU R13, [R1+0xbc] ;  /* 0x0000bc00010d7983 */ /* 0x000f280000300800 */
[----:B------:R-:W4:Y:S01]  /*13770*/  LDL.LU R14, [R1+0xc0] ;  /* 0x0000c000010e7983 */ /* 0x000f220000300800 */
[----:B------:R-:W1:Y:S01]  /*13780*/  S2R R16, SR_TID.X ;  /* 0x0000000000107919 */ /* 0x000e620000002100 */
[----:B0-----:R-:W-:-:S02]  /*13790*/  SEL R0, R5, R24, !P3 ;  /* 0x0000001805007207 */ /* 0x001fc40005800000 */
[C---:B------:R-:W-:Y:S01]  /*137a0*/  SEL R27, R5.reuse, R26, !P3 ;  /* 0x0000001a051b7207 */ /* 0x040fe20005800000 */
[----:B------:R-:W4:Y:S01]  /*137b0*/  LDL.LU R15, [R1+0xc4] ;  /* 0x0000c400010f7983 */ /* 0x000f220000300800 */
[C---:B------:R-:W-:Y:S02]  /*137c0*/  SEL R26, R5.reuse, R25, !P3 ;  /* 0x00000019051a7207 */ /* 0x040fe40005800000 */
[C---:B------:R-:W-:Y:S01]  /*137d0*/  SEL R8, R5.reuse, R8, !P3 ;  /* 0x0000000805087207 */ /* 0x040fe20005800000 */
[----:B------:R2:W-:Y:S01]  /*137e0*/  STL [R1+0x1214], R0 ;  /* 0x0012140001007387 */ /* 0x0005e20000100800 */
[C---:B------:R-:W-:Y:S02]  /*137f0*/  SEL R6, R5.reuse, R6, !P3 ;  /* 0x0000000605067207 */ /* 0x040fe40005800000 */
[C---:B------:R-:W-:Y:S01]  /*13800*/  SEL R4, R5.reuse, R4, !P3 ;  /* 0x0000000405047207 */ /* 0x040fe20005800000 */
[----:B------:R-:W-:Y:S01]  /*13810*/  STL [R1+0x1218], R27 ;  /* 0x0012181b01007387 */ /* 0x000fe20000100800 */
[----:B------:R-:W-:-:S02]  /*13820*/  SEL R3, R5, R3, !P3 ;  /* 0x0000000305037207 */ /* 0x000fc40005800000 */
[C---:B------:R-:W-:Y:S01]  /*13830*/  SEL R7, R5.reuse, R7, !P3 ;  /* 0x0000000705077207 */ /* 0x040fe20005800000 */
[----:B------:R-:W-:Y:S01]  /*13840*/  STL [R1+0x121c], R26 ;  /* 0x00121c1a01007387 */ /* 0x000fe20000100800 */
[C---:B------:R-:W-:Y:S02]  /*13850*/  SEL R28, R5.reuse, R28, !P3 ;  /* 0x0000001c051c7207 */ /* 0x040fe40005800000 */
[C---:B------:R-:W-:Y:S01]  /*13860*/  SEL R29, R5.reuse, R29, !P3 ;  /* 0x0000001d051d7207 */ /* 0x040fe20005800000 */
[----:B------:R-:W-:Y:S01]  /*13870*/  STL [R1+0x1220], R8 ;  /* 0x0012200801007387 */ /* 0x000fe20000100800 */
[----:B------:R-:W-:Y:S02]  /*13880*/  SEL R2, R5, R2, !P3 ;  /* 0x0000000205027207 */ /* 0x000fe40005800000 */
[----:B-1----:R-:W-:-:S05]  /*13890*/  LOP3.LUT R16, R16, 0x3f, RZ, 0xc0, !PT ;  /* 0x0000003f10107812 */ /* 0x002fca00078ec0ff */
[----:B------:R-:W-:Y:S01]  /*138a0*/  IMAD R16, R16, UR5, RZ ;  /* 0x0000000510107c24 */ /* 0x000fe2000f8e02ff */
[----:B------:R-:W-:Y:S04]  /*138b0*/  STL [R1+0x1224], R6 ;  /* 0x0012240601007387 */ /* 0x000fe80000100800 */
[----:B------:R-:W-:Y:S01]  /*138c0*/  LEA.HI.X.SX32 R5, R16, UR7, 0x1, P6 ;  /* 0x0000000710057c11 */ /* 0x000fe2000b0f0eff */
[----:B------:R-:W-:Y:S01]  /*138d0*/  STL [R1+0x1228], R4 ;  /* 0x0012280401007387 */ /* 0x000fe20000100800 */
[----:B------:R-:W-:-:S03]  /*138e0*/  ULDC UR7, c[0x0][0x240] ;  /* 0x0000900000077ab9 */ /* 0x000fc60000000800 */
[----:B------:R-:W-:Y:S04]  /*138f0*/  STL [R1+0x122c], R3 ;  /* 0x00122c0301007387 */ /* 0x000fe80000100800 */
[----:B------:R-:W-:Y:S04]  /*13900*/  STL [R1+0x1230], R7 ;  /* 0x0012300701007387 */ /* 0x000fe80000100800 */
[----:B------:R-:W-:Y:S04]  /*13910*/  STL [R1+0x1234], R28 ;  /* 0x0012341c01007387 */ /* 0x000fe80000100800 */
[----:B------:R-:W-:Y:S04]  /*13920*/  STL [R1+0x1238], R29 ;  /* 0x0012381d01007387 */ /* 0x000fe80000100800 */
[----:B------:R0:W-:Y:S04]  /*13930*/  STL [R1+0x123c], R2 ;  /* 0x00123c0201007387 */ /* 0x0001e80000100800 */
[----:B------:R-:W-:Y:S01]  /*13940*/  STL [R1+0x1240], R5 ;  /* 0x0012400501007387 */ /* 0x000fe20000100800 */
[----:B--2---:R-:W-:-:S02]  /*13950*/  IMAD R0, R11, UR6, RZ ;  /* 0x000000060b007c24 */ /* 0x004fc4000f8e02ff */
[----:B---3--:R-:W-:-:S05]  /*13960*/  IMAD R9, R9, UR7, RZ ;  /* 0x0000000709097c24 */ /* 0x008fca000f8e02ff */
[----:B------:R-:W-:Y:S01]  /*13970*/  STL [R1+0x1244], R9 ;  /* 0x0012440901007387 */ /* 0x000fe20000100800 */
[----:B----4-:R-:W-:-:S03]  /*13980*/  IMAD R10, R10, UR7, RZ ;  /* 0x000000070a0a7c24 */ /* 0x010fc6000f8e02ff */
[----:B------:R1:W-:Y:S01]  /*13990*/  STL [R1+0x3ec], R0 ;  /* 0x0003ec0001007387 */ /* 0x0003e20000100800 */
[----:B------:R-:W-:-:S03]  /*139a0*/  IMAD R11, R18, UR7, RZ ;  /* 0x00000007120b7c24 */ /* 0x000fc6000f8e02ff */
[----:B------:R-:W2:Y:S01]  /*139b0*/  LDL.LU R16, [R1+0xc8] ;  /* 0x0000c80001107983 */ /* 0x000ea20000300800 */
[----:B------:R-:W-:-:S03]  /*139c0*/  IMAD R12, R12, UR7, RZ ;  /* 0x000000070c0c7c24 */ /* 0x000fc6000f8e02ff */
[----:B------:R-:W-:Y:S04]  /*139d0*/  STL [R1+0x1248], R10 ;  /* 0x0012480a01007387 */ /* 0x000fe80000100800 */
[----:B------:R-:W3:Y:S01]  /*139e0*/  LDL.LU R17, [R1+0xcc] ;  /* 0x0000cc0001117983 */ /* 0x000ee20000300800 */
[----:B------:R-:W-:-:S03]  /*139f0*/  IMAD R13, R13, UR7, RZ ;  /* 0x000000070d0d7c24 */ /* 0x000fc6000f8e02ff */
[----:B------:R-:W4:Y:S04]  /*13a00*/  LDL.LU R18, [R1+0xd0] ;  /* 0x0000d00001127983 */ /* 0x000f280000300800 */
[----:B------:R-:W-:Y:S01]  /*13a10*/  STL [R1+0x124c], R11 ;  /* 0x00124c0b01007387 */ /* 0x000fe20000100800 */
[----:B------:R-:W-:-:S03]  /*13a20*/  IMAD R14, R14, UR7, RZ ;  /* 0x000000070e0e7c24 */ /* 0x000fc6000f8e02ff */
[----:B------:R-:W4:Y:S04]  /*13a30*/  LDL.LU R19, [R1+0xd4] ;  /* 0x0000d40001137983 */ /* 0x000f280000300800 */
[----:B------:R-:W4:Y:S04]  /*13a40*/  LDL.LU R20, [R1+0xd8] ;  /* 0x0000d80001147983 */ /* 0x000f280000300800 */
[----:B------:R-:W-:Y:S04]  /*13a50*/  STL [R1+0x1250], R12 ;  /* 0x0012500c01007387 */ /* 0x000fe80000100800 */
[----:B------:R-:W4:Y:S04]  /*13a60*/  LDL.LU R21, [R1+0xe0] ;  /* 0x0000e00001157983 */ /* 0x000f280000300800 */
[----:B------:R-:W4:Y:S04]  /*13a70*/  LDL.LU R22, [R1+0x11c] ;  /* 0x00011c0001167983 */ /* 0x000f280000300800 */
[----:B------:R-:W-:Y:S04]  /*13a80*/  STL [R1+0x1254], R13 ;  /* 0x0012540d01007387 */ /* 0x000fe80000100800 */
[----:B------:R-:W4:Y:S04]  /*13a90*/  LDL.LU R23, [R1+0x124] ;  /* 0x0001240001177983 */ /* 0x000f280000300800 */
[----:B------:R-:W4:Y:S04]  /*13aa0*/  LDL.LU R24, [R1+0x14c] ;  /* 0x00014c0001187983 */ /* 0x000f280000300800 */
[----:B------:R-:W-:Y:S04]  /*13ab0*/  STL [R1+0x1258], R14 ;  /* 0x0012580e01007387 */ /* 0x000fe80000100800 */
        /* <DEDUP_REMOVED lines=10> */
[----:B------:R-:W-:-:S03]  /*13b60*/  IMAD R15, R15, UR7, RZ ;  /* 0x000000070f0f7c24 */ /* 0x000fc6000f8e02ff */
[----:B------:R-:W4:Y:S04]  /*13b70*/  LDL.LU R27, [R1+0x194] ;  /* 0x00019400011b7983 */ /* 0x000f280000300800 */
[----:B-1----:R-:W4:Y:S04]  /*13b80*/  LDL.LU R0, [R1+0x19c] ;  /* 0x00019c0001007983 */ /* 0x002f280000300800 */
[----:B------:R-:W-:Y:S01]  /*13b90*/  STL [R1+0x125c], R15 ;  /* 0x00125c0f01007387 */ /* 0x000fe20000100800 */
[----:B--2---:R-:W-:Y:S02]  /*13ba0*/  IMAD R16, R16, UR7, RZ ;  /* 0x0000000710107c24 */ /* 0x004fe4000f8e02ff */
[----:B---3--:R-:W-:-:S03]  /*13bb0*/  IMAD R17, R17, UR7, RZ ;  /* 0x0000000711117c24 */ /* 0x008fc6000f8e02ff */
[----:B------:R-:W-:Y:S01]  /*13bc0*/  STL [R1+0x1260], R16 ;  /* 0x0012601001007387 */ /* 0x000fe20000100800 */
[----:B----4-:R-:W-:-:S03]  /*13bd0*/  IMAD R18, R18, UR7, RZ ;  /* 0x0000000712127c24 */ /* 0x010fc6000f8e02ff */
[----:B------:R-:W-:Y:S01]  /*13be0*/  STL [R1+0x1264], R17 ;  /* 0x0012641101007387 */ /* 0x000fe20000100800 */
[----:B------:R-:W-:-:S03]  /*13bf0*/  IMAD R19, R19, UR7, RZ ;  /* 0x0000000713137c24 */ /* 0x000fc6000f8e02ff */
        /* <DEDUP_REMOVED lines=16> */
[----:B------:R0:W-:Y:S01]  /*13d00*/  STL [R1+0x34], R2 ;  /* 0x0000340201007387 */ /* 0x0001e20000100800 */
[----:B------:R-:W-:-:S03]  /*13d10*/  IMAD R9, R28, UR7, RZ ;  /* 0x000000071c097c24 */ /* 0x000fc6000f8e02ff */
[----:B------:R1:W-:Y:S01]  /*13d20*/  STL [R1+0x3c], R5 ;  /* 0x00003c0501007387 */ /* 0x0003e20000100800 */
[----:B0-----:R-:W-:-:S03]  /*13d30*/  IMAD R2, R7, UR7, RZ ;  /* 0x0000000707027c24 */ /* 0x001fc6000f8e02ff */
[----:B------:R-:W-:Y:S01]  /*13d40*/  STL [R1+0x40], R9 ;  /* 0x0000400901007387 */ /* 0x000fe20000100800 */
[----:B-1----:R-:W-:Y:S02]  /*13d50*/  IMAD R5, R3, UR7, RZ ;  /* 0x0000000703057c24 */ /* 0x002fe4000f8e02ff */
[----:B------:R-:W-:Y:S01]  /*13d60*/  IMAD R3, R4, UR7, RZ ;  /* 0x0000000704037c24 */ /* 0x000fe2000f8e02ff */
[----:B------:R0:W-:Y:S04]  /*13d70*/  STL [R1+0x7c], R2 ;  /* 0x00007c0201007387 */ /* 0x0001e80000100800 */
[----:B------:R-:W-:Y:S01]  /*13d80*/  STL [R1+0x80], R5 ;  /* 0x0000800501007387 */ /* 0x000fe20000100800 */
[----:B------:R-:W-:-:S03]  /*13d90*/  IMAD R4, R8, UR7, RZ ;  /* 0x0000000708047c24 */ /* 0x000fc6000f8e02ff */
[----:B------:R1:W-:Y:S01]  /*13da0*/  STL [R1+0xb0], R3 ;  /* 0x0000b00301007387 */ /* 0x0003e20000100800 */
[----:B0-----:R-:W-:-:S05]  /*13db0*/  IMAD R2, R6, UR7, RZ ;  /* 0x0000000706027c24 */ /* 0x001fca000f8e02ff */
[----:B------:R0:W-:Y:S01]  /*13dc0*/  STL [R1+0xb8], R2 ;  /* 0x0000b80201007387 */ /* 0x0001e20000100800 */
[----:B-1----:R-:W-:-:S03]  /*13dd0*/  IMAD R3, R26, UR7, RZ ;  /* 0x000000071a037c24 */ /* 0x002fc6000f8e02ff */
[----:B------:R-:W-:Y:S04]  /*13de0*/  STL [R1+0xbc], R4 ;  /* 0x0000bc0401007387 */ /* 0x000fe80000100800 */
[----:B------:R-:W-:Y:S04]  /*13df0*/  STL [R1+0xc0], R3 ;  /* 0x0000c00301007387 */ /* 0x000fe80000100800 */
[----:B------:R-:W2:Y:S01]  /*13e00*/  LDL.LU R25, [R1+0x1a8] ;  /* 0x0001a80001197983 */ /* 0x000ea20000300800 */
[----:B0-----:R-:W-:Y:S02]  /*13e10*/  IMAD R2, R27, UR7, RZ ;  /* 0x000000071b027c24 */ /* 0x001fe4000f8e02ff */
[----:B------:R-:W-:-:S03]  /*13e20*/  IMAD R0, R0, UR7, RZ ;  /* 0x0000000700007c24 */ /* 0x000fc6000f8e02ff */
[----:B------:R-:W-:Y:S04]  /*13e30*/  STL [R1+0xc4], R2 ;  /* 0x0000c40201007387 */ /* 0x000fe80000100800 */
[----:B--2---:R0:W-:Y:S04]  /*13e40*/  STL [R1+0x12b8], R25 ;  /* 0x0012b81901007387 */ /* 0x0041e80000100800 */
[----:B------:R-:W-:Y:S04]  /*13e50*/  STL [R1+0xc8], R0 ;  /* 0x0000c80001007387 */ /* 0x000fe80000100800 */
[----:B0-----:R-:W2:Y:S04]  /*13e60*/  LDL.LU R25, [R1+0x1a4] ;  /* 0x0001a40001197983 */ /* 0x001ea80000300800 */
[----:B--2---:R0:W-:Y:S04]  /*13e70*/  STL [R1+0x12bc], R25 ;  /* 0x0012bc1901007387 */ /* 0x0041e80000100800 */
[----:B0-----:R-:W2:Y:S04]  /*13e80*/  LDL.LU R25, [R1+0x1a0] ;  /* 0x0001a00001197983 */ /* 0x001ea80000300800 */
[----:B------:R-:W3:Y:S04]  /*13e90*/  LDL.LU R24, [R1+0x1ac] ;  /* 0x0001ac0001187983 */ /* 0x000ee80000300800 */
[----:B------:R-:W4:Y:S04]  /*13ea0*/  LDL.LU R23, [R1+0x1b0] ;  /* 0x0001b00001177983 */ /* 0x000f280000300800 */
        /* <DEDUP_REMOVED lines=26> */
[----:B--2---:R-:W-:-:S05]  /*14050*/  IMAD R25, R25, UR7, RZ ;  /* 0x0000000719197c24 */ /* 0x004fca000f8e02ff */
[----:B------:R0:W-:Y:S04]  /*14060*/  STL [R1+0xcc], R25 ;  /* 0x0000cc1901007387 */ /* 0x0001e80000100800 */
[----:B0-----:R-:W2:Y:S02]  /*14070*/  LDL.LU R25, [R1+0x12bc] ;  /* 0x0012bc0001197983 */ /* 0x001ea40000300800 */
[----:B--2---:R-:W-:-:S05]  /*14080*/  IMAD R25, R25, UR7, RZ ;  /* 0x0000000719197c24 */ /* 0x004fca000f8e02ff */
[----:B------:R0:W-:Y:S04]  /*14090*/  STL [R1+0xd0], R25 ;  /* 0x0000d01901007387 */ /* 0x0001e80000100800 */
[----:B0-----:R-:W2:Y:S01]  /*140a0*/  LDL.LU R25, [R1+0x12b8] ;  /* 0x0012b80001197983 */ /* 0x001ea20000300800 */
[----:B---3--:R-:W-:Y:S02]  /*140b0*/  IMAD R2, R2, UR7, RZ ;  /* 0x0000000702027c24 */ /* 0x008fe4000f8e02ff */
[----:B--2---:R-:W-:-:S05]  /*140c0*/  IMAD R25, R25, UR7, RZ ;  /* 0x0000000719197c24 */ /* 0x004fca000f8e02ff */
[----:B------:R0:W-:Y:S02]  /*140d0*/  STL [R1+0xd4], R25 ;  /* 0x0000d41901007387 */ /* 0x0001e40000100800 */
[----:B0-----:R-:W-:Y:S02]  /*140e0*/  IMAD R25, R24, UR7, RZ ;  /* 0x0000000718197c24 */ /* 0x001fe4000f8e02ff */
[----:B----4-:R-:W-:Y:S02]  /*140f0*/  IMAD R24, R23, UR7, RZ ;  /* 0x0000000717187c24 */ /* 0x010fe4000f8e02ff */
[----:B------:R-:W-:Y:S02]  /*14100*/  IMAD R23, R22, UR7, RZ ;  /* 0x0000000716177c24 */ /* 0x000fe4000f8e02ff */
[----:B------:R-:W-:Y:S01]  /*14110*/  IMAD R22, R21, UR7, RZ ;  /* 0x0000000715167c24 */ /* 0x000fe2000f8e02ff */
[----:B------:R-:W-:Y:S01]  /*14120*/  STL [R1+0xd8], R25 ;  /* 0x0000d81901007387 */ /* 0x000fe20000100800 */
[----:B------:R-:W-:-:S02]  /*14130*/  IMAD R21, R20, UR7, RZ ;  /* 0x0000000714157c24 */ /* 0x000fc4000f8e02ff */
[----:B------:R-:W-:Y:S01]  /*14140*/  IMAD R20, R19, UR7, RZ ;  /* 0x0000000713147c24 */ /* 0x000fe2000f8e02ff */
[----:B------:R-:W-:Y:S01]  /*14150*/  STL [R1+0xe0], R24 ;  /* 0x0000e01801007387 */ /* 0x000fe20000100800 */
[----:B------:R-:W-:Y:S02]  /*14160*/  IMAD R19, R18, UR7, RZ ;  /* 0x0000000712137c24 */ /* 0x000fe4000f8e02ff */
[----:B------:R-:W-:Y:S01]  /*14170*/  IMAD R18, R17, UR7, RZ ;  /* 0x0000000711127c24 */ /* 0x000fe2000f8e02ff */
[----:B------:R-:W-:Y:S01]  /*14180*/  STL [R1+0xe4], R23 ;  /* 0x0000e41701007387 */ /* 0x000fe20000100800 */
[----:B------:R-:W-:Y:S02]  /*14190*/  IMAD R17, R16, UR7, RZ ;  /* 0x0000000710117c24 */ /* 0x000fe4000f8e02ff */
[----:B------:R-:W-:Y:S01]  /*141a0*/  IMAD R16, R15, UR7, RZ ;  /* 0x000000070f107c24 */ /* 0x000fe2000f8e02ff */
        /* <DEDUP_REMOVED lines=16> */
[----:B------:R-:W-:Y:S04]  /*142b0*/  STL [R1+0x180], R14 ;  /* 0x0001800e01007387 */ /* 0x000fe80000100800 */
[----:B------:R-:W-:Y:S04]  /*142c0*/  STL [R1+0x184], R13 ;  /* 0x0001840d01007387 */ /* 0x000fe80000100800 */
[----:B------:R-:W-:Y:S04]  /*142d0*/  STL [R1+0x188], R12 ;  /* 0x0001880c01007387 */ /* 0x000fe80000100800 */
[----:B------:R-:W-:Y:S04]  /*142e0*/  STL [R1+0x18c], R11 ;  /* 0x00018c0b01007387 */ /* 0x000fe80000100800 */
[----:B------:R-:W-:Y:S04]  /*142f0*/  STL [R1+0x190], R10 ;  /* 0x0001900a01007387 */ /* 0x000fe80000100800 */
[----:B------:R0:W-:Y:S04]  /*14300*/  STL [R1+0x194], R9 ;  /* 0x0001940901007387 */ /* 0x0001e80000100800 */
[----:B------:R1:W-:Y:S04]  /*14310*/  STL [R1+0x198], R2 ;  /* 0x0001980201007387 */ /* 0x0003e80000100800 */
[----:B------:R2:W-:Y:S01]  /*14320*/  STL [R1+0x19c], R5 ;  /* 0x00019c0501007387 */ /* 0x0005e20000100800 */
[----:B0-----:R-:W-:-:S02]  /*14330*/  IMAD R9, R28, UR7, RZ ;  /* 0x000000071c097c24 */ /* 0x001fc4000f8e02ff */
[----:B-1----:R-:W-:-:S03]  /*14340*/  IMAD R2, R7, UR7, RZ ;  /* 0x0000000707027c24 */ /* 0x002fc6000f8e02ff */
[----:B------:R-:W-:Y:S01]  /*14350*/  STL [R1+0x1a0], R9 ;  /* 0x0001a00901007387 */ /* 0x000fe20000100800 */
[----:B--2---:R-:W-:Y:S02]  /*14360*/  IMAD R5, R3, UR7, RZ ;  /* 0x0000000703057c24 */ /* 0x004fe4000f8e02ff */
[----:B------:R-:W-:Y:S01]  /*14370*/  IMAD R3, R4, UR7, RZ ;  /* 0x0000000704037c24 */ /* 0x000fe2000f8e02ff */
[----:B------:R0:W-:Y:S01]  /*14380*/  STL [R1+0x1a4], R2 ;  /* 0x0001a40201007387 */ /* 0x0001e20000100800 */
[----:B------:R-:W-:-:S03]  /*14390*/  IMAD R4, R8, UR7, RZ ;  /* 0x0000000708047c24 */ /* 0x000fc6000f8e02ff */
[----:B------:R-:W-:Y:S04]  /*143a0*/  STL [R1+0x1a8], R5 ;  /* 0x0001a80501007387 */ /* 0x000fe80000100800 */
        /* <DEDUP_REMOVED lines=535> */
[----:B----4-:R-:W-:Y:S02]  /*16520*/  IMAD R23, R23, UR7, RZ ;  /* 0x0000000717177c24 */ /* 0x010fe4000f8e02ff */
[----:B------:R-:W-:Y:S02]  /*16530*/  IMAD R22, R22, UR7, RZ ;  /* 0x0000000716167c24 */ /* 0x000fe4000f8e02ff */
[----:B------:R-:W-:-:S02]  /*16540*/  IMAD R21, R21, UR7, RZ ;  /* 0x0000000715157c24 */ /* 0x000fc4000f8e02ff */
[----:B------:R-:W-:Y:S02]  /*16550*/  IMAD R20, R20, UR7, RZ ;  /* 0x0000000714147c24 */ /* 0x000fe4000f8e02ff */
[----:B------:R-:W-:Y:S02]  /*16560*/  IMAD R19, R19, UR7, RZ ;  /* 0x0000000713137c24 */ /* 0x000fe4000f8e02ff */
[----:B------:R-:W-:Y:S02]  /*16570*/  IMAD R18, R18, UR7, RZ ;  /* 0x0000000712127c24 */ /* 0x000fe4000f8e02ff */
[----:B------:R-:W-:Y:S02]  /*16580*/  IMAD R17, R17, UR7, RZ ;  /* 0x0000000711117c24 */ /* 0x000fe4000f8e02ff */
        /* <DEDUP_REMOVED lines=20> */
[----:B--2---:R-:W-:-:S05]  /*166d0*/  IMAD R25, R25, UR7, RZ ;  /* 0x0000000719197c24 */ /* 0x004fca000f8e02ff */
[----:B------:R0:W-:Y:S04]  /*166e0*/  STL [R1+0x88], R25 ;  /* 0x0000881901007387 */ /* 0x0001e80000100800 */
[----:B0-----:R-:W2:Y:S04]  /*166f0*/  LDL.LU R25, [R1+0x1284] ;  /* 0x0012840001197983 */ /* 0x001ea80000300800 */
[----:B------:R0:W-:Y:S04]  /*16700*/  STL [R1+0x84], R24 ;  /* 0x0000841801007387 */ /* 0x0001e80000100800 */
[----:B0-----:R-:W3:Y:S04]  /*16710*/  LDL.LU R24, [R1+0x1280] ;  /* 0x0012800001187983 */ /* 0x001ee80000300800 */
[----:B------:R0:W-:Y:S04]  /*16720*/  STL [R1+0x78], R23 ;  /* 0x0000781701007387 */ /* 0x0001e80000100800 */
[----:B0-----:R-:W4:Y:S04]  /*16730*/  LDL.LU R23, [R1+0x127c] ;  /* 0x00127c0001177983 */ /* 0x001f280000300800 */
        /* <DEDUP_REMOVED lines=51> */
[----:B0-----:R-:W4:Y:S02]  /*16a70*/  LDL.LU R0, [R1+0x1214] ;  /* 0x0012140001007983 */ /* 0x001f240000300800 */
[----:B----4-:R-:W-:-:S05]  /*16a80*/  IMAD R0, R0, UR7, RZ ;  /* 0x0000000700007c24 */ /* 0x010fca000f8e02ff */
[----:B------:R0:W-:Y:S04]  /*16a90*/  STL [R1], R0 ;  /* 0x0000000001007387 */ /* 0x0001e80000100800 */
[----:B0-----:R-:W4:Y:S01]  /*16aa0*/  LDL.LU R0, [R1+0x1210] ;  /* 0x0012100001007983 */ /* 0x001f220000300800 */
[----:B---3--:R-:W-:Y:S02]  /*16ab0*/  IMAD R27, R27, UR7, RZ ;  /* 0x000000071b1b7c24 */ /* 0x008fe4000f8e02ff */
[----:B--2---:R-:W-:Y:S02]  /*16ac0*/  IMAD R26, R26, UR7, RZ ;  /* 0x000000071a1a7c24 */ /* 0x004fe4000f8e02ff */
[----:B------:R-:W-:Y:S02]  /*16ad0*/  IMAD R8, R8, UR7, RZ ;  /* 0x0000000708087c24 */ /* 0x000fe4000f8e02ff */
[----:B------:R-:W-:Y:S01]  /*16ae0*/  IMAD R6, R6, UR7, RZ ;  /* 0x0000000706067c24 */ /* 0x000fe2000f8e02ff */
[----:B------:R-:W-:Y:S01]  /*16af0*/  STL [R1+0x11fc], R27 ;  /* 0x0011fc1b01007387 */ /* 0x000fe20000100800 */
[----:B------:R-:W-:-:S03]  /*16b00*/  IMAD R4, R4, UR7, RZ ;  /* 0x0000000704047c24 */ /* 0x000fc6000f8e02ff */
[----:B------:R-:W-:Y:S04]  /*16b10*/  STL [R1+0x1200], R26 ;  /* 0x0012001a01007387 */ /* 0x000fe80000100800 */
[----:B------:R-:W-:Y:S04]  /*16b20*/  STL [R1+0x1204], R8 ;  /* 0x0012040801007387 */ /* 0x000fe80000100800 */
[----:B------:R-:W-:Y:S04]  /*16b30*/  STL [R1+0x1208], R6 ;  /* 0x0012080601007387 */ /* 0x000fe80000100800 */
[----:B------:R4:W-:Y:S02]  /*16b40*/  STL [R1+0x120c], R4 ;  /* 0x00120c0401007387 */ /* 0x0009e40000100800 */
[----:B----4-:R-:W-:-:S02]  /*16b50*/  LEA R4, P5, R9, R0, 0x1 ;  /* 0x0000000009047211 */ /* 0x010fc400078a08ff */
[-C--:B------:R-:W-:Y:S02]  /*16b60*/  LEA R8, P3, R10, R0.reuse, 0x1 ;  /* 0x000000000a087211 */ /* 0x080fe400078608ff */
[-C--:B------:R-:W-:Y:S01]  /*16b70*/  LEA R6, P2, R11, R0.reuse, 0x1 ;  /* 0x000000000b067211 */ /* 0x080fe200078408ff */
[----:B------:R0:W-:Y:S04]  /*16b80*/  STL [R1+0x11ac], R4 ;  /* 0x0011ac0401007387 */ /* 0x0001e80000100800 */
[----:B------:R1:W-:Y:S04]  /*16b90*/  STL [R1+0x11b0], R8 ;  /* 0x0011b00801007387 */ /* 0x0003e80000100800 */
[----:B------:R2:W-:Y:S01]  /*16ba0*/  STL [R1+0x11b4], R6 ;  /* 0x0011b40601007387 */ /* 0x0005e20000100800 */
[----:B0-----:R-:W-:-:S02]  /*16bb0*/  LEA R4, P1, R12, R0, 0x1 ;  /* 0x000000000c047211 */ /* 0x001fc400078208ff */
[----:B-1----:R-:W-:-:S03]  /*16bc0*/  LEA R8, P0, R13, R0, 0x1 ;  /* 0x000000000d087211 */ /* 0x002fc600078008ff */
[----:B------:R0:W-:Y:S01]  /*16bd0*/  STL [R1+0x11b8], R4 ;  /* 0x0011b80401007387 */ /* 0x0001e20000100800 */
[----:B--2---:R-:W-:-:S03]  /*16be0*/  LEA R6, P4, R14, R0, 0x1 ;  /* 0x000000000e067211 */ /* 0x004fc600078808ff */
[----:B------:R1:W-:Y:S04]  /*16bf0*/  STL [R1+0x11bc], R8 ;  /* 0x0011bc0801007387 */ /* 0x0003e80000100800 */
[----:B------:R2:W-:Y:S01]  /*16c00*/  STL [R1+0x11c0], R6 ;  /* 0x0011c00601007387 */ /* 0x0005e20000100800 */
[----:B0-----:R-:W-:Y:S02]  /*16c10*/  LEA R4, P6, R15, R0, 0x1 ;  /* 0x000000000f047211 */ /* 0x001fe400078c08ff */
[----:B-1----:R-:W-:-:S03]  /*16c20*/  LEA.HI.X.SX32 R8, R9, R5, 0x1, P5 ;  /* 0x0000000509087211 */ /* 0x002fc600028f0eff */
[----:B------:R0:W-:Y:S01]  /*16c30*/  STL [R1+0x11c4], R4 ;  /* 0x0011c40401007387 */ /* 0x0001e20000100800 */
[----:B--2---:R-:W-:-:S03]  /*16c40*/  LEA R6, P5, R16, R0, 0x1 ;  /* 0x0000000010067211 */ /* 0x004fc600078a08ff */
[----:B------:R1:W-:Y:S01]  /*16c50*/  STL [R1+0x11a4], R8 ;  /* 0x0011a40801007387 */ /* 0x0003e20000100800 */
[----:B0-----:R-:W-:-:S03]  /*16c60*/  LEA.HI.X.SX32 R4, R10, R5, 0x1, P3 ;  /* 0x000000050a047211 */ /* 0x001fc600018f0eff */
[----:B------:R-:W2:Y:S01]  /*16c70*/  LDL.LU R10, [R1+0x34] ;  /* 0x00003400010a7983 */ /* 0x000ea20000300800 */
[----:B-1----:R-:W-:-:S03]  /*16c80*/  LEA R8, P3, R17, R0, 0x1 ;  /* 0x0000000011087211 */ /* 0x002fc600078608ff */
[----:B------:R0:W-:Y:S04]  /*16c90*/  STL [R1+0x11a8], R6 ;  /* 0x0011a80601007387 */ /* 0x0001e80000100800 */
[----:B------:R-:W3:Y:S04]  /*16ca0*/  LDL.LU R9, [R1+0x3c] ;  /* 0x00003c0001097983 */ /* 0x000ee80000300800 */
[----:B------:R1:W-:Y:S01]  /*16cb0*/  STL [R1+0x119c], R4 ;  /* 0x00119c0401007387 */ /* 0x0003e20000100800 */
[----:B0-----:R-:W-:-:S03]  /*16cc0*/  LEA.HI.X.SX32 R6, R11, R5, 0x1, P2 ;  /* 0x000000050b067211 */ /* 0x001fc600010f0eff */
[----:B-1----:R-:W4:Y:S04]  /*16cd0*/  LDL.LU R4, [R1+0x40] ;  /* 0x0000400001047983 */ /* 0x002f280000300800 */
[----:B------:R0:W-:Y:S04]  /*16ce0*/  STL [R1+0x11a0], R8 ;  /* 0x0011a00801007387 */ /* 0x0001e80000100800 */
[----:B------:R1:W-:Y:S01]  /*16cf0*/  STL [R1+0x1194], R6 ;  /* 0x0011940601007387 */ /* 0x0003e20000100800 */
[----:B0-----:R-:W-:Y:S02]  /*16d00*/  LEA R8, P2, R18, R0, 0x1 ;  /* 0x0000000012087211 */ /* 0x001fe400078408ff */
[----:B-1----:R-:W-:-:S02]  /*16d10*/  LEA.HI.X.SX32 R6, R12, R5, 0x1, P1 ;  /* 0x000000050c067211 */ /* 0x002fc400008f0eff */
[----:B------:R-:W-:Y:S01]  /*16d20*/  LEA R11, P1, R19, R0, 0x1 ;  /* 0x00000000130b7211 */ /* 0x000fe200078208ff */
[----:B------:R0:W-:Y:S04]  /*16d30*/  STL [R1+0x1198], R8 ;  /* 0x0011980801007387 */ /* 0x0001e80000100800 */
[----:B------:R1:W-:Y:S01]  /*16d40*/  STL [R1+0x118c], R6 ;  /* 0x00118c0601007387 */ /* 0x0003e20000100800 */
[----:B0-----:R-:W-:-:S03]  /*16d50*/  LEA.HI.X.SX32 R8, R13, R5, 0x1, P0 ;  /* 0x000000050d087211 */ /* 0x001fc600000f0eff */
[----:B-1----:R-:W4:Y:S04]  /*16d60*/  LDL.LU R6, [R1+0x80] ;  /* 0x0000800001067983 */ /* 0x002f280000300800 */
[----:B------:R0:W-:Y:S01]  /*16d70*/  STL [R1+0x1190], R11 ;  /* 0x0011900b01007387 */ /* 0x0001e20000100800 */
[----:B------:R-:W-:-:S03]  /*16d80*/  LEA.HI.X.SX32 R12, R14, R5, 0x1, P4 ;  /* 0x000000050e0c7211 */ /* 0x000fc600020f0eff */
[----:B------:R1:W-:Y:S01]  /*16d90*/  STL [R1+0x1184], R8 ;  /* 0x0011840801007387 */ /* 0x0003e20000100800 */
[----:B0-----:R-:W-:-:S03]  /*16da0*/  LEA R11, P0, R20, R0, 0x1 ;  /* 0x00000000140b7211 */ /* 0x001fc600078008ff */
[----:B-1----:R-:W4:Y:S01]  /*16db0*/  LDL.LU R8, [R1+0xb0] ;  /* 0x0000b00001087983 */ /* 0x002f220000300800 */
[----:B------:R-:W-:-:S03]  /*16dc0*/  LEA.HI.X.SX32 R13, R15, R5, 0x1, P6 ;  /* 0x000000050f0d7211 */ /* 0x000fc600030f0eff */
[----:B------:R0:W-:Y:S04]  /*16dd0*/  STL [R1+0x1188], R11 ;  /* 0x0011880b01007387 */ /* 0x0001e80000100800 */
[----:B------:R1:W-:Y:S01]  /*16de0*/  STL [R1+0x117c], R12 ;  /* 0x00117c0c01007387 */ /* 0x0003e20000100800 */
[-C--:B0-----:R-:W-:Y:S02]  /*16df0*/  LEA R11, P4, R21, R0.reuse, 0x1 ;  /* 0x00000000150b7211 */ /* 0x081fe400078808ff */
[----:B-1----:R-:W-:-:S03]  /*16e00*/  LEA R12, P6, R22, R0, 0x1 ;  /* 0x00000000160c7211 */ /* 0x002fc600078c08ff */
[----:B------:R0:W-:Y:S04]  /*16e10*/  STL [R1+0x1180], R11 ;  /* 0x0011800b01007387 */ /* 0x0001e80000100800 */
[----:B------:R-:W-:Y:S04]  /*16e20*/  STL [R1+0x1174], R13 ;  /* 0x0011740d01007387 */ /* 0x000fe80000100800 */
[----:B------:R-:W4:Y:S01]  /*16e30*/  LDL.LU R26, [R1+0xbc] ;  /* 0x0000bc00011a7983 */ /* 0x000f220000300800 */
[----:B0-----:R-:W-:-:S03]  /*16e40*/  LEA.HI.X.SX32 R11, R16, R5, 0x1, P5 ;  /* 0x00000005100b7211 */ /* 0x001fc600028f0eff */
[----:B------:R0:W-:Y:S04]  /*16e50*/  STL [R1+0x1178], R12 ;  /* 0x0011780c01007387 */ /* 0x0001e80000100800 */
[----:B------:R1:W-:Y:S04]  /*16e60*/  STL [R1+0x116c], R11 ;  /* 0x00116c0b01007387 */ /* 0x0003e80000100800 */
[----:B------:R-:W4:Y:S01]  /*16e70*/  LDL.LU R27, [R1+0xc0] ;  /* 0x0000c000011b7983 */ /* 0x000f220000300800 */
[----:B0-----:R-:W-:Y:S02]  /*16e80*/  LEA R12, P5, R23, R0, 0x1 ;  /* 0x00000000170c7211 */ /* 0x001fe400078a08ff */
[----:B-1----:R-:W-:-:S03]  /*16e90*/  LEA.HI.X.SX32 R11, R17, R5, 0x1, P3 ;  /* 0x00000005110b7211 */ /* 0x002fc600018f0eff */
[----:B------:R0:W-:Y:S04]  /*16ea0*/  STL [R1+0x1170], R12 ;  /* 0x0011700c01007387 */ /* 0x0001e80000100800 */
[----:B------:R1:W-:Y:S01]  /*16eb0*/  STL [R1+0x1164], R11 ;  /* 0x0011640b01007387 */ /* 0x0003e20000100800 */
[----:B0-----:R-:W-:Y:S02]  /*16ec0*/  LEA R12, P3, R24, R0, 0x1 ;  /* 0x00000000180c7211 */ /* 0x001fe400078608ff */
[-C--:B-1----:R-:W-:Y:S02]  /*16ed0*/  LEA.HI.X.SX32 R11, R18, R5.reuse, 0x1, P2 ;  /* 0x00000005120b7211 */ /* 0x082fe400010f0eff */
[----:B------:R-:W4:Y:S04]  /*16ee0*/  LDL.LU R18, [R1+0xb8] ;  /* 0x0000b80001127983 */ /* 0x000f280000300800 */
[----:B------:R-:W-:Y:S04]  /*16ef0*/  STL [R1+0x1168], R12 ;  /* 0x0011680c01007387 */ /* 0x000fe80000100800 */
[----:B------:R-:W4:Y:S04]  /*16f00*/  LDL.LU R17, [R1+0xc4] ;  /* 0x0000c40001117983 */ /* 0x000f280000300800 */
[----:B------:R0:W-:Y:S02]  /*16f10*/  STL [R1+0x115c], R11 ;  /* 0x00115c0b01007387 */ /* 0x0001e40000100800 */
[----:B0-----:R-:W-:-:S02]  /*16f20*/  LEA.HI.X.SX32 R11, R19, R5, 0x1, P1 ;  /* 0x00000005130b7211 */ /* 0x001fc400008f0eff */
[----:B------:R-:W4:Y:S01]  /*16f30*/  LDL.LU R19, [R1+0x7c] ;  /* 0x00007c0001137983 */ /* 0x000f220000300800 */
[----:B------:R-:W-:-:S05]  /*16f40*/  LEA R12, P2, R25, R0, 0x1 ;  /* 0x00000000190c7211 */ /* 0x000fca00078408ff */
[----:B------:R0:W-:Y:S04]  /*16f50*/  STL [R1+0x1160], R12 ;  /* 0x0011600c01007387 */ /* 0x0001e80000100800 */
[----:B------:R-:W4:Y:S04]  /*16f60*/  LDL.LU R16, [R1+0xc8] ;  /* 0x0000c80001107983 */ /* 0x000f280000300800 */
[----:B------:R1:W-:Y:S01]  /*16f70*/  STL [R1+0x1154], R11 ;  /* 0x0011540b01007387 */ /* 0x0003e20000100800 */
[----:B0-----:R-:W-:-:S03]  /*16f80*/  LEA.HI.X.SX32 R12, R20, R5, 0x1, P0 ;  /* 0x00000005140c7211 */ /* 0x001fc600000f0eff */
[----:B-1----:R-:W4:Y:S01]  /*16f90*/  LDL.LU R11, [R1+0xcc] ;  /* 0x0000cc00010b7983 */ /* 0x002f220000300800 */
[----:B--2---:R-:W-:-:S05]  /*16fa0*/  LEA R13, P1, R10, R0, 0x1 ;  /* 0x000000000a0d7211 */ /* 0x004fca00078208ff */
[----:B------:R3:W-:Y:S04]  /*16fb0*/  STL [R1+0x1158], R13 ;  /* 0x0011580d01007387 */ /* 0x0007e80000100800 */
[----:B------:R0:W-:Y:S04]  /*16fc0*/  STL [R1+0x114c], R12 ;  /* 0x00114c0c01007387 */ /* 0x0001e80000100800 */
[----:B------:R-:W2:Y:S01]  /*16fd0*/  LDL.LU R15, [R1+0xd0] ;  /* 0x0000d000010f7983 */ /* 0x000ea20000300800 */
[----:B---3--:R-:W-:Y:S02]  /*16fe0*/  LEA R13, P0, R9, R0, 0x1 ;  /* 0x00000000090d7211 */ /* 0x008fe400078008ff */
[----:B0-----:R-:W-:-:S03]  /*16ff0*/  LEA.HI.X.SX32 R12, R21, R5, 0x1, P4 ;  /* 0x00000005150c7211 */ /* 0x001fc600020f0eff */
[----:B------:R4:W-:Y:S04]  /*17000*/  STL [R1+0x1150], R13 ;  /* 0x0011500d01007387 */ /* 0x0009e80000100800 */
[----:B------:R0:W-:Y:S04]  /*17010*/  STL [R1+0x1144], R12 ;  /* 0x0011440c01007387 */ /* 0x0001e80000100800 */
[----:B------:R-:W3:Y:S01]  /*17020*/  LDL.LU R14, [R1+0xd4] ;  /* 0x0000d400010e7983 */ /* 0x000ee20000300800 */
[----:B----4-:R-:W-:Y:S02]  /*17030*/  LEA R13, P4, R4, R0, 0x1 ;  /* 0x00000000040d7211 */ /* 0x010fe400078808ff */
[----:B0-----:R-:W-:-:S03]  /*17040*/  LEA.HI.X.SX32 R12, R22, R5, 0x1, P6 ;  /* 0x00000005160c7211 */ /* 0x001fc600030f0eff */
[----:B------:R0:W-:Y:S04]  /*17050*/  STL [R1+0x1148], R13 ;  /* 0x0011480d01007387 */ /* 0x0001e80000100800 */
[----:B------:R1:W-:Y:S04]  /*17060*/  STL [R1+0x113c], R12 ;  /* 0x00113c0c01007387 */ /* 0x0003e80000100800 */
[----:B0-----:R-:W4:Y:S01]  /*17070*/  LDL.LU R13, [R1+0xd8] ;  /* 0x0000d800010d7983 */ /* 0x001f220000300800 */
[----:B-1----:R-:W-:Y:S02]  /*17080*/  LEA.HI.X.SX32 R12, R23, R5, 0x1, P5 ;  /* 0x00000005170c7211 */ /* 0x002fe400028f0eff */
[----:B------:R-:W-:-:S02]  /*17090*/  LEA R21, P5, R6, R0, 0x1 ;  /* 0x0000000006157211 */ /* 0x000fc400078a08ff */
[----:B------:R-:W-:-:S05]  /*170a0*/  LEA R20, P6, R19, R0, 0x1 ;  /* 0x0000000013147211 */ /* 0x000fca00078c08ff */
[----:B------:R0:W-:Y:S04]  /*170b0*/  STL [R1+0x1140], R20 ;  /* 0x0011401401007387 */ /* 0x0001e80000100800 */
[----:B------:R1:W-:Y:S04]  /*170c0*/  STL [R1+0x1134], R12 ;  /* 0x0011340c01007387 */ /* 0x0003e80000100800 */
[----:B0-----:R-:W4:Y:S01]  /*170d0*/  LDL.LU R20, [R1+0xe0] ;  /* 0x0000e00001147983 */ /* 0x001f220000300800 */
[----:B-1----:R-:W-:-:S03]  /*170e0*/  LEA.HI.X.SX32 R12, R24, R5, 0x1, P3 ;  /* 0x00000005180c7211 */ /* 0x002fc600018f0eff */
[----:B------:R-:W-:Y:S04]  /*170f0*/  STL [R1+0x1138], R21 ;  /* 0x0011381501007387 */ /* 0x000fe80000100800 */
[----:B------:R0:W-:Y:S04]  /*17100*/  STL [R1+0x112c], R12 ;  /* 0x00112c0c01007387 */ /* 0x0001e80000100800 */
[----:B0-----:R-:W4:Y:S01]  /*17110*/  LDL.LU R12, [R1+0xe4] ;  /* 0x0000e400010c7983 */ /* 0x001f220000300800 */
[----:B------:R-:W-:Y:S02]  /*17120*/  LEA R22, P3, R8, R0, 0x1 ;  /* 0x0000000008167211 */ /* 0x000fe400078608ff */
[----:B------:R-:W-:-:S03]  /*17130*/  LEA.HI.X.SX32 R21, R25, R5, 0x1, P2 ;  /* 0x0000000519157211 */ /* 0x000fc600010f0eff */
[----:B------:R0:W-:Y:S04]  /*17140*/  STL [R1+0x1130], R22 ;  /* 0x0011301601007387 */ /* 0x0001e80000100800 */
[----:B------:R1:W-:Y:S01]  /*17150*/  STL [R1+0x9e8], R21 ;  /* 0x0009e81501007387 */ /* 0x0003e20000100800 */
[----:B0-----:R-:W-:Y:S02]  /*17160*/  LEA R22, P2, R18, R0, 0x1 ;  /* 0x0000000012167211 */ /* 0x001fe400078408ff */
[-C--:B-1----:R-:W-:Y:S02]  /*17170*/  LEA.HI.X.SX32 R21, R10, R5.reuse, 0x1, P1 ;  /* 0x000000050a157211 */ /* 0x082fe400008f0eff */
[----:B------:R-:W4:Y:S04]  /*17180*/  LDL.LU R10, [R1+0x11c] ;  /* 0x00011c00010a7983 */ /* 0x000f280000300800 */
[----:B------:R-:W-:Y:S04]  /*17190*/  STL [R1+0xa08], R22 ;  /* 0x000a081601007387 */ /* 0x000fe80000100800 */
[----:B------:R0:W-:Y:S02]  /*171a0*/  STL [R1+0x9ec], R21 ;  /* 0x0009ec1501007387 */ /* 0x0001e40000100800 */
[----:B0-----:R-:W-:-:S02]  /*171b0*/  LEA.HI.X.SX32 R21, R9, R5, 0x1, P0 ;  /* 0x0000000509157211 */ /* 0x001fc400000f0eff */
[----:B------:R-:W4:Y:S01]  /*171c0*/  LDL.LU R9, [R1+0x124] ;  /* 0x0001240001097983 */ /* 0x000f220000300800 */
[----:B------:R-:W-:-:S05]  /*171d0*/  LEA R22, P1, R26, R0, 0x1 ;  /* 0x000000001a167211 */ /* 0x000fca00078208ff */
[----:B------:R0:W-:Y:S04]  /*171e0*/  STL [R1+0xa10], R22 ;  /* 0x000a101601007387 */ /* 0x0001e80000100800 */
[----:B------:R1:W-:Y:S01]  /*171f0*/  STL [R1+0x9f0], R21 ;  /* 0x0009f01501007387 */ /* 0x0003e20000100800 */
[-C--:B0-----:R-:W-:Y:S02]  /*17200*/  LEA R22, P0, R27, R0.reuse, 0x1 ;  /* 0x000000001b167211 */ /* 0x081fe400078008ff */
[----:B-1----:R-:W-:Y:S02]  /*17210*/  LEA.HI.X.SX32 R21, R4, R5, 0x1, P4 ;  /* 0x0000000504157211 */ /* 0x002fe400020f0eff */
[----:B------:R-:W4:Y:S04]  /*17220*/  LDL.LU R4, [R1+0x14c] ;  /* 0x00014c0001047983 */ /* 0x000f280000300800 */
[----:B------:R0:W-:Y:S04]  /*17230*/  STL [R1+0xa18], R22 ;  /* 0x000a181601007387 */ /* 0x0001e80000100800 */
[----:B------:R1:W-:Y:S01]  /*17240*/  STL [R1+0x9f4], R21 ;  /* 0x0009f41501007387 */ /* 0x0003e20000100800 */
[----:B0-----:R-:W-:-:S02]  /*17250*/  LEA R22, P4, R17, R0, 0x1 ;  /* 0x0000000011167211 */ /* 0x001fc400078808ff */
        /* <DEDUP_REMOVED lines=14> */
[----:B--2---:R-:W-:-:S02]  /*17340*/  LEA R22, P3, R15, R0, 0x1 ;  /* 0x000000000f167211 */ /* 0x004fc400078608ff */
[----:B0-----:R-:W-:Y:S02]  /*17350*/  LEA.HI.X.SX32 R21, R18, R5, 0x1, P2 ;  /* 0x0000000512157211 */ /* 0x001fe400010f0eff */
[----:B------:R-:W2:Y:S04]  /*17360*/  LDL.LU R18, [R1+0x178] ;  /* 0x0001780001127983 */ /* 0x000ea80000300800 */
[----:B------:R3:W-:Y:S04]  /*17370*/  STL [R1+0xa38], R22 ;  /* 0x000a381601007387 */ /* 0x0007e80000100800 */
[----:B------:R0:W-:Y:S01]  /*17380*/  STL [R1+0xa04], R21 ;  /* 0x000a041501007387 */ /* 0x0001e20000100800 */
[----:B---3--:R-:W-:-:S02]  /*17390*/  LEA R22, P2, R14, R0, 0x1 ;  /* 0x000000000e167211 */ /* 0x008fc400078408ff */
[----:B0-----:R-:W-:Y:S02]  /*173a0*/  LEA.HI.X.SX32 R21, R26, R5, 0x1, P1 ;  /* 0x000000051a157211 */ /* 0x001fe400008f0eff */
[----:B------:R-:W3:Y:S04]  /*173b0*/  LDL.LU R26, [R1+0x17c] ;  /* 0x00017c00011a7983 */ /* 0x000ee80000300800 */
[----:B------:R4:W-:Y:S04]  /*173c0*/  STL [R1+0xa40], R22 ;  /* 0x000a401601007387 */ /* 0x0009e80000100800 */
[----:B------:R0:W-:Y:S01]  /*173d0*/  STL [R1+0xa0c], R21 ;  /* 0x000a0c1501007387 */ /* 0x0001e20000100800 */
[----:B----4-:R-:W-:-:S02]  /*173e0*/  LEA R22, P1, R13, R0, 0x1 ;  /* 0x000000000d167211 */ /* 0x010fc400078208ff */
[-C--:B0-----:R-:W-:Y:S02]  /*173f0*/  LEA.HI.X.SX32 R21, R27, R5.reuse, 0x1, P0 ;  /* 0x000000051b157211 */ /* 0x081fe400000f0eff */
        /* <DEDUP_REMOVED lines=44> */
[-C--:B0-----:R-:W-:Y:S02]  /*176c0*/  LEA.HI.X.SX32 R21, R10, R5.reuse, 0x1, P6 ;  /* 0x000000050a157211 */ /* 0x081fe400030f0eff */
[----:B------:R-:W2:Y:S04]  /*176d0*/  LDL.LU R10, [R1+0x1a4] ;  /* 0x0001a400010a7983 */ /* 0x000ea80000300800 */
[----:B------:R-:W-:Y:S04]  /*176e0*/  STL [R1+0xa90], R22 ;  /* 0x000a901601007387 */ /* 0x000fe80000100800 */
[----:B------:R0:W-:Y:S02]  /*176f0*/  STL [R1+0xa5c], R21 ;  /* 0x000a5c1501007387 */ /* 0x0001e40000100800 */
[----:B0-----:R-:W-:-:S02]  /*17700*/  LEA.HI.X.SX32 R21, R9, R5, 0x1, P5 ;  /* 0x0000000509157211 */ /* 0x001fc400028f0eff */
[----:B------:R-:W2:Y:S01]  /*17710*/  LDL.LU R9, [R1+0x1a8] ;  /* 0x0001a80001097983 */ /* 0x000ea20000300800 */
[----:B---3--:R-:W-:-:S05]  /*17720*/  LEA R22, P6, R26, R0, 0x1 ;  /* 0x000000001a167211 */ /* 0x008fca00078c08ff */
[----:B------:R4:W-:Y:S04]  /*17730*/  STL [R1+0xa98], R22 ;  /* 0x000a981601007387 */ /* 0x0009e80000100800 */
[----:B------:R0:W-:Y:S01]  /*17740*/  STL [R1+0xa64], R21 ;  /* 0x000a641501007387 */ /* 0x0001e20000100800 */
[-C--:B----4-:R-:W-:Y:S02]  /*17750*/  LEA R22, P5, R27, R0.reuse, 0x1 ;  /* 0x000000001b167211 */ /* 0x090fe400078a08ff */
[----:B0-----:R-:W-:Y:S02]  /*17760*/  LEA.HI.X.SX32 R21, R4, R5, 0x1, P3 ;  /* 0x0000000504157211 */ /* 0x001fe400018f0eff */
[----:B------:R-:W3:Y:S04]  /*17770*/  LDL.LU R4, [R1+0x1ac] ;  /* 0x0001ac0001047983 */ /* 0x000ee80000300800 */
[----:B------:R0:W-:Y:S04]  /*17780*/  STL [R1+0xaa0], R22 ;  /* 0x000aa01601007387 */ /* 0x0001e80000100800 */
[----:B------:R1:W-:Y:S01]  /*17790*/  STL [R1+0xa6c], R21 ;  /* 0x000a6c1501007387 */ /* 0x0003e20000100800 */
[----:B0-----:R-:W-:-:S02]  /*177a0*/  LEA R22, P3, R17, R0, 0x1 ;  /* 0x0000000011167211 */ /* 0x001fc400078608ff */
[-C--:B-1----:R-:W-:Y:S02]  /*177b0*/  LEA.HI.X.SX32 R21, R19, R5.reuse, 0x1, P2 ;  /* 0x0000000513157211 */ /* 0x082fe400010f0eff */
[----:B------:R-:W4:Y:S04]  /*177c0*/  LDL.LU R19, [R1+0x1b0] ;  /* 0x0001b00001137983 */ /* 0x000f280000300800 */
[----:B------:R-:W-:Y:S04]  /*177d0*/  STL [R1+0xaa8], R22 ;  /* 0x000aa81601007387 */ /* 0x000fe80000100800 */
[----:B------:R0:W-:Y:S02]  /*177e0*/  STL [R1+0xa74], R21 ;  /* 0x000a741501007387 */ /* 0x0001e40000100800 */
[----:B0-----:R-:W-:-:S02]  /*177f0*/  LEA.HI.X.SX32 R21, R6, R5, 0x1, P1 ;  /* 0x0000000506157211 */ /* 0x001fc400008f0eff */
[----:B------:R-:W4:Y:S01]  /*17800*/  LDL.LU R6, [R1+0x1b4] ;  /* 0x0001b40001067983 */ /* 0x000f220000300800 */
[----:B------:R-:W-:-:S05]  /*17810*/  LEA R22, P2, R16, R0, 0x1 ;  /* 0x0000000010167211 */ /* 0x000fca00078408ff */
[----:B------:R-:W-:Y:S04]  /*17820*/  STL [R1+0xab0], R22 ;  /* 0x000ab01601007387 */ /* 0x000fe80000100800 */
[----:B------:R0:W-:Y:S02]  /*17830*/  STL [R1+0xa7c], R21 ;  /* 0x000a7c1501007387 */ /* 0x0001e40000100800 */
[-C--:B0-----:R-:W-:Y:S02]  /*17840*/  LEA.HI.X.SX32 R21, R8, R5.reuse, 0x1, P0 ;  /* 0x0000000508157211 */ /* 0x081fe400000f0eff */
[----:B------:R-:W-:Y:S01]  /*17850*/  LEA R22, P1, R11, R0, 0x1 ;  /* 0x000000000b167211 */ /* 0x000fe200078208ff */
        /* <DEDUP_REMOVED lines=33> */
[----:B0-----:R-:W-:-:S02]  /*17a70*/  LEA R22, P1, R9, R0, 0x1 ;  /* 0x0000000009167211 */ /* 0x001fc400078208ff */
[-C--:B-1----:R-:W-:Y:S02]  /*17a80*/  LEA.HI.X.SX32 R21, R15, R5.reuse, 0x1, P0 ;  /* 0x000000050f157211 */ /* 0x082fe400000f0eff */
        /* <DEDUP_REMOVED lines=54> */
[----:B-1----:R-:W-:Y:S02]  /*17df0*/  LEA.HI.X.SX32 R21, R18, R5, 0x1, P3 ;  /* 0x0000000512157211 */ /* 0x002fe400018f0eff */
        /* <DEDUP_REMOVED lines=48> */
[----:B0-----:R-:W-:Y:S02]  /*18100*/  LEA.HI.X.SX32 R21, R12, R5, 0x1, P0 ;  /* 0x000000050c157211 */ /* 0x001fe400000f0eff */
[-C--:B--2---:R-:W-:Y:S01]  /*18110*/  LEA R22, P1, R8, R0.reuse, 0x1 ;  /* 0x0000000008167211 */ /* 0x084fe200078208ff */
        /* <DEDUP_REMOVED lines=55> */
[----:B--2---:R-:W-:-:S05]  /*18490*/  LEA R22, P5, R12, R0, 0x1 ;  /* 0x000000000c167211 */ /* 0x004fca00078a08ff */
[----:B------:R-:W-:Y:S04]  /*184a0*/  STL [R1+0xbf0], R22 ;  /* 0x000bf01601007387 */ /* 0x000fe80000100800 */
[----:B------:R0:W-:Y:S02]  /*184b0*/  STL [R1+0xbbc], R21 ;  /* 0x000bbc1501007387 */ /* 0x0001e40000100800 */
[----:B0-----:R-:W-:Y:S02]  /*184c0*/  LEA.HI.X.SX32 R21, R11, R5, 0x1, P2 ;  /* 0x000000050b157211 */ /* 0x001fe400010f0eff */
[----:B------:R-:W2:Y:S01]  /*184d0*/  LDL.LU R11, [R1+0x314] ;  /* 0x00031400010b7983 */ /* 0x000ea20000300800 */
[----:B------:R-:W-:-:S05]  /*184e0*/  LEA R22, P3, R10, R0, 0x1 ;  /* 0x000000000a167211 */ /* 0x000fca00078608ff */
[----:B------:R-:W-:Y:S04]  /*184f0*/  STL [R1+0xbf8], R22 ;  /* 0x000bf81601007387 */ /* 0x000fe80000100800 */
[----:B------:R0:W-:Y:S02]  /*18500*/  STL [R1+0xbc4], R21 ;  /* 0x000bc41501007387 */ /* 0x0001e40000100800 */
[----:B0-----:R-:W-:Y:S02]  /*18510*/  LEA.HI.X.SX32 R21, R15, R5, 0x1, P1 ;  /* 0x000000050f157211 */ /* 0x001fe400008f0eff */
[-C--:B------:R-:W-:Y:S01]  /*18520*/  LEA R22, P2, R9, R0.reuse, 0x1 ;  /* 0x0000000009167211 */ /* 0x080fe200078408ff */
        /* <DEDUP_REMOVED lines=128> */
[-C--:B0-----:R-:W-:Y:S02]  /*18d30*/  LEA.HI.X.SX32 R21, R6, R5.reuse, 0x1, P3 ;  /* 0x0000000506157211 */ /* 0x081fe400018f0eff */
[----:B------:R-:W-:Y:S01]  /*18d40*/  LEA R22, P5, R16, R0, 0x1 ;  /* 0x0000000010167211 */ /* 0x000fe200078a08ff */
        /* <DEDUP_REMOVED lines=66> */
[----:B------:R-:W-:Y:S04]  /*19170*/  STL [R1+0xd38], R22 ;  /* 0x000d381601007387 */ /* 0x000fe80000100800 */
[----:B------:R0:W-:Y:S02]  /*19180*/  STL [R1+0xd04], R21 ;  /* 0x000d041501007387 */ /* 0x0001e40000100800 */
[-C--:B0-----:R-:W-:Y:S02]  /*19190*/  LEA.HI.X.SX32 R21, R9, R5.reuse, 0x1, P3 ;  /* 0x0000000509157211 */ /* 0x081fe400018f0eff */
[----:B----4-:R-:W-:Y:S01]  /*191a0*/  LEA R22, P5, R26, R0, 0x1 ;  /* 0x000000001a167211 */ /* 0x010fe200078a08ff */
[----:B------:R-:W3:Y:S04]  /*191b0*/  LDL.LU R9, [R1+0x2cc] ;  /* 0x0002cc0001097983 */ /* 0x000ee80000300800 */
        /* <DEDUP_REMOVED lines=234> */
[----:B---3--:R-:W-:Y:S02]  /*1a060*/  LEA R22, P4, R19, R0, 0x1 ;  /* 0x0000000013167211 */ /* 0x008fe400078808ff */
[----:B------:R-:W-:-:S03]  /*1a070*/  LEA.HI.X.SX32 R20, R20, R5, 0x1, P5 ;  /* 0x0000000514147211 */ /* 0x000fc600028f0eff */
[----:B------:R-:W-:Y:S04]  /*1a080*/  STL [R1+0xeb8], R22 ;  /* 0x000eb81601007387 */ /* 0x000fe80000100800 */
[----:B------:R0:W-:Y:S04]  /*1a090*/  STL [R1+0xe84], R21 ;  /* 0x000e841501007387 */ /* 0x0001e80000100800 */
[----:B0-----:R-:W3:Y:S01]  /*1a0a0*/  LDL.LU R21, [R1+0x13c] ;  /* 0x00013c0001157983 */ /* 0x001ee20000300800 */
[----:B----4-:R-:W-:-:S05]  /*1a0b0*/  LEA R22, P6, R6, R0, 0x1 ;  /* 0x0000000006167211 */ /* 0x010fca00078c08ff */
        /* <DEDUP_REMOVED lines=8> */
[----:B------:R-:W4:Y:S01]  /*1a140*/  LDL.LU R10, [R1+0x134] ;  /* 0x00013400010a7983 */ /* 0x000f220000300800 */
[----:B------:R-:W-:Y:S02]  /*1a150*/  LEA.HI.X.SX32 R19, R19, R5, 0x1, P4 ;  /* 0x0000000513137211 */ /* 0x000fe400020f0eff */
        /* <DEDUP_REMOVED lines=12> */
[----:B------:R0:W-:Y:S04]  /*1a220*/  STL [R1+0xeac], R20 ;  /* 0x000eac1401007387 */ /* 0x0001e80000100800 */
[----:B0-----:R-:W4:Y:S01]  /*1a230*/  LDL.LU R20, [R1+0x128] ;  /* 0x0001280001147983 */ /* 0x001f220000300800 */
[----:B------:R-:W-:-:S05]  /*1a240*/  LEA R22, P0, R17, R0, 0x1 ;  /* 0x0000000011167211 */ /* 0x000fca00078008ff */
[----:B------:R-:W-:Y:S04]  /*1a250*/  STL [R1+0xee8], R22 ;  /* 0x000ee81601007387 */ /* 0x000fe80000100800 */
[----:B------:R0:W-:Y:S02]  /*1a260*/  STL [R1+0xeb4], R19 ;  /* 0x000eb41301007387 */ /* 0x0001e40000100800 */
[----:B0-----:R-:W-:Y:S02]  /*1a270*/  LEA.HI.X.SX32 R19, R6, R5, 0x1, P6 ;  /* 0x0000000506137211 */ /* 0x001fe400030f0eff */
[----:B------:R-:W4:Y:S01]  /*1a280*/  LDL.LU R6, [R1+0x120] ;  /* 0x0001200001067983 */ /* 0x000f220000300800 */
[----:B--2---:R-:W-:-:S05]  /*1a290*/  LEA R22, P4, R16, R0, 0x1 ;  /* 0x0000000010167211 */ /* 0x004fca00078808ff */
[----:B------:R-:W-:Y:S04]  /*1a2a0*/  STL [R1+0xef0], R22 ;  /* 0x000ef01601007387 */ /* 0x000fe80000100800 */
[----:B------:R0:W-:Y:S01]  /*1a2b0*/  STL [R1+0xebc], R19 ;  /* 0x000ebc1301007387 */ /* 0x0001e20000100800 */
[-C--:B------:R-:W-:Y:S02]  /*1a2c0*/  LEA.HI.X.SX32 R18, R18, R5.reuse, 0x1, P3 ;  /* 0x0000000512127211 */ /* 0x080fe400018f0eff */
[----:B0-----:R-:W-:Y:S02]  /*1a2d0*/  LEA.HI.X.SX32 R19, R8, R5, 0x1, P5 ;  /* 0x0000000508137211 */ /* 0x001fe400028f0eff */
[-C--:B------:R-:W-:Y:S01]  /*1a2e0*/  LEA R22, P6, R11, R0.reuse, 0x1 ;  /* 0x000000000b167211 */ /* 0x080fe200078c08ff */
[----:B------:R-:W2:Y:S04]  /*1a2f0*/  LDL.LU R8, [R1+0x118] ;  /* 0x0001180001087983 */ /* 0x000ea80000300800 */
[----:B------:R-:W-:Y:S04]  /*1a300*/  STL [R1+0xef8], R22 ;  /* 0x000ef81601007387 */ /* 0x000fe80000100800 */
[----:B------:R0:W-:Y:S04]  /*1a310*/  STL [R1+0xec4], R19 ;  /* 0x000ec41301007387 */ /* 0x0001e80000100800 */
[----:B0-----:R-:W2:Y:S01]  /*1a320*/  LDL.LU R19, [R1+0x114] ;  /* 0x0001140001137983 */ /* 0x001ea20000300800 */
        /* <DEDUP_REMOVED lines=12> */
[----:B------:R0:W-:Y:S01]  /*1a3f0*/  STL [R1+0xedc], R18 ;  /* 0x000edc1201007387 */ /* 0x0001e20000100800 */
[----:B------:R-:W-:-:S03]  /*1a400*/  LEA.HI.X.SX32 R17, R17, R5, 0x1, P0 ;  /* 0x0000000511117211 */ /* 0x000fc600000f0eff */
[----:B0-----:R-:W2:Y:S01]  /*1a410*/  LDL.LU R18, [R1+0x108] ;  /* 0x0001080001127983 */ /* 0x001ea20000300800 */
[----:B---3--:R-:W-:Y:S02]  /*1a420*/  LEA R22, P1, R21, R0, 0x1 ;  /* 0x0000000015167211 */ /* 0x008fe400078208ff */
[----:B------:R-:W-:-:S03]  /*1a430*/  LEA.HI.X.SX32 R16, R16, R5, 0x1, P4 ;  /* 0x0000000510107211 */ /* 0x000fc600020f0eff */
[----:B------:R-:W-:Y:S04]  /*1a440*/  STL [R1+0xf18], R22 ;  /* 0x000f181601007387 */ /* 0x000fe80000100800 */
[----:B------:R0:W-:Y:S01]  /*1a450*/  STL [R1+0xee4], R17 ;  /* 0x000ee41101007387 */ /* 0x0001e20000100800 */
[----:B------:R-:W-:-:S03]  /*1a460*/  LEA.HI.X.SX32 R11, R11, R5, 0x1, P6 ;  /* 0x000000050b0b7211 */ /* 0x000fc600030f0eff */
[----:B0-----:R-:W3:Y:S01]  /*1a470*/  LDL.LU R17, [R1+0x104] ;  /* 0x0001040001117983 */ /* 0x001ee20000300800 */
[----:B----4-:R-:W-:-:S05]  /*1a480*/  LEA R22, P0, R12, R0, 0x1 ;  /* 0x000000000c167211 */ /* 0x010fca00078008ff */
[----:B------:R-:W-:Y:S04]  /*1a490*/  STL [R1+0xf20], R22 ;  /* 0x000f201601007387 */ /* 0x000fe80000100800 */
[----:B------:R0:W-:Y:S04]  /*1a4a0*/  STL [R1+0xeec], R16 ;  /* 0x000eec1001007387 */ /* 0x0001e80000100800 */
[----:B0-----:R-:W4:Y:S01]  /*1a4b0*/  LDL.LU R16, [R1+0x100] ;  /* 0x0001000001107983 */ /* 0x001f220000300800 */
[----:B------:R-:W-:-:S05]  /*1a4c0*/  LEA R22, P4, R10, R0, 0x1 ;  /* 0x000000000a167211 */ /* 0x000fca00078808ff */
[----:B------:R-:W-:Y:S04]  /*1a4d0*/  STL [R1+0xf28], R22 ;  /* 0x000f281601007387 */ /* 0x000fe80000100800 */
[----:B------:R0:W-:Y:S04]  /*1a4e0*/  STL [R1+0xef4], R11 ;  /* 0x000ef40b01007387 */ /* 0x0001e80000100800 */
[----:B0-----:R-:W4:Y:S01]  /*1a4f0*/  LDL.LU R11, [R1+0xfc] ;  /* 0x0000fc00010b7983 */ /* 0x001f220000300800 */
[----:B------:R-:W-:Y:S02]  /*1a500*/  LEA.HI.X.SX32 R23, R15, R5, 0x1, P5 ;  /* 0x000000050f177211 */ /* 0x000fe400028f0eff */
[----:B------:R-:W-:-:S05]  /*1a510*/  LEA R22, P6, R9, R0, 0x1 ;  /* 0x0000000009167211 */ /* 0x000fca00078c08ff */
[----:B------:R0:W-:Y:S04]  /*1a520*/  STL [R1+0xf30], R22 ;  /* 0x000f301601007387 */ /* 0x0001e80000100800 */
[----:B------:R-:W4:Y:S04]  /*1a530*/  LDL.LU R15, [R1+0xf8] ;  /* 0x0000f800010f7983 */ /* 0x000f280000300800 */
[----:B------:R1:W-:Y:S01]  /*1a540*/  STL [R1+0xefc], R23 ;  /* 0x000efc1701007387 */ /* 0x0003e20000100800 */
[----:B0-----:R-:W-:Y:S02]  /*1a550*/  LEA R22, P5, R4, R0, 0x1 ;  /* 0x0000000004167211 */ /* 0x001fe400078a08ff */
[----:B-1----:R-:W-:-:S03]  /*1a560*/  LEA.HI.X.SX32 R23, R14, R5, 0x1, P3 ;  /* 0x000000050e177211 */ /* 0x002fc600018f0eff */
        /* <DEDUP_REMOVED lines=9> */
[----:B-1----:R-:W-:-:S02]  /*1a600*/  LEA.HI.X.SX32 R23, R21, R5, 0x1, P1 ;  /* 0x0000000515177211 */ /* 0x002fc400008f0eff */
[----:B------:R-:W-:Y:S01]  /*1a610*/  LEA.HI.X.SX32 R21, R12, R5, 0x1, P0 ;  /* 0x000000050c157211 */ /* 0x000fe200000f0eff */
[----:B------:R2:W-:Y:S04]  /*1a620*/  STL [R1+0xf48], R22 ;  /* 0x000f481601007387 */ /* 0x0005e80000100800 */
[----:B------:R-:W-:Y:S04]  /*1a630*/  STL [R1+0xf14], R23 ;  /* 0x000f141701007387 */ /* 0x000fe80000100800 */
[----:B------:R-:W4:Y:S01]  /*1a640*/  LDL.LU R12, [R1+0xec] ;  /* 0x0000ec00010c7983 */ /* 0x000f220000300800 */
[----:B--2---:R-:W-:-:S05]  /*1a650*/  LEA R22, P1, R8, R0, 0x1 ;  /* 0x0000000008167211 */ /* 0x004fca00078208ff */
[----:B------:R0:W-:Y:S04]  /*1a660*/  STL [R1+0xf50], R22 ;  /* 0x000f501601007387 */ /* 0x0001e80000100800 */
[----:B------:R1:W-:Y:S01]  /*1a670*/  STL [R1+0xf1c], R21 ;  /* 0x000f1c1501007387 */ /* 0x0003e20000100800 */
[-C--:B0-----:R-:W-:Y:S02]  /*1a680*/  LEA R22, P0, R19, R0.reuse, 0x1 ;  /* 0x0000000013167211 */ /* 0x081fe400078008ff */
        /* <DEDUP_REMOVED lines=8> */
[----:B------:R0:W-:Y:S01]  /*1a710*/  STL [R1+0xf2c], R21 ;  /* 0x000f2c1501007387 */ /* 0x0001e20000100800 */
[----:B------:R-:W-:-:S02]  /*1a720*/  LEA.HI.X.SX32 R20, R20, R5, 0x1, P3 ;  /* 0x0000000514147211 */ /* 0x000fc400018f0eff */
[----:B0-----:R-:W-:Y:S02]  /*1a730*/  LEA.HI.X.SX32 R21, R4, R5, 0x1, P5 ;  /* 0x0000000504157211 */ /* 0x001fe400028f0eff */
[----:B------:R-:W2:Y:S01]  /*1a740*/  LDL.LU R4, [R1+0xb4] ;  /* 0x0000b40001047983 */ /* 0x000ea20000300800 */
[----:B------:R-:W-:-:S05]  /*1a750*/  LEA R22, P6, R27, R0, 0x1 ;  /* 0x000000001b167211 */ /* 0x000fca00078c08ff */
[----:B------:R0:W-:Y:S04]  /*1a760*/  STL [R1+0xf68], R22 ;  /* 0x000f681601007387 */ /* 0x0001e80000100800 */
[----:B------:R1:W-:Y:S01]  /*1a770*/  STL [R1+0xf34], R21 ;  /* 0x000f341501007387 */ /* 0x0003e20000100800 */
[----:B0-----:R-:W-:-:S03]  /*1a780*/  LEA R22, P5, R18, R0, 0x1 ;  /* 0x0000000012167211 */ /* 0x001fc600078a08ff */
[----:B-1----:R-:W2:Y:S04]  /*1a790*/  LDL.LU R21, [R1+0xac] ;  /* 0x0000ac0001157983 */ /* 0x002ea80000300800 */
[----:B------:R-:W-:Y:S04]  /*1a7a0*/  STL [R1+0xf70], R22 ;  /* 0x000f701601007387 */ /* 0x000fe80000100800 */
[----:B------:R0:W-:Y:S02]  /*1a7b0*/  STL [R1+0xf3c], R20 ;  /* 0x000f3c1401007387 */ /* 0x0001e40000100800 */
[----:B0-----:R-:W-:-:S02]  /*1a7c0*/  LEA.HI.X.SX32 R20, R6, R5, 0x1, P2 ;  /* 0x0000000506147211 */ /* 0x001fc400010f0eff */
[----:B------:R-:W2:Y:S01]  /*1a7d0*/  LDL.LU R6, [R1+0xa8] ;  /* 0x0000a80001067983 */ /* 0x000ea20000300800 */
[----:B---3--:R-:W-:-:S05]  /*1a7e0*/  LEA R22, P3, R17, R0, 0x1 ;  /* 0x0000000011167211 */ /* 0x008fca00078608ff */
[----:B------:R0:W-:Y:S04]  /*1a7f0*/  STL [R1+0xf78], R22 ;  /* 0x000f781601007387 */ /* 0x0001e80000100800 */
[----:B------:R1:W-:Y:S01]  /*1a800*/  STL [R1+0xf44], R20 ;  /* 0x000f441401007387 */ /* 0x0003e20000100800 */
[----:B0-----:R-:W-:Y:S02]  /*1a810*/  LEA.HI.X.SX32 R22, R8, R5, 0x1, P1 ;  /* 0x0000000508167211 */ /* 0x001fe400008f0eff */
[----:B----4-:R-:W-:-:S05]  /*1a820*/  LEA R23, P2, R16, R0, 0x1 ;  /* 0x0000000010177211 */ /* 0x010fca00078408ff */
[----:B------:R-:W-:Y:S04]  /*1a830*/  STL [R1+0xf80], R23 ;  /* 0x000f801701007387 */ /* 0x000fe80000100800 */
[----:B------:R-:W3:Y:S04]  /*1a840*/  LDL.LU R8, [R1+0xa4] ;  /* 0x0000a40001087983 */ /* 0x000ee80000300800 */
[----:B------:R0:W-:Y:S01]  /*1a850*/  STL [R1+0xf4c], R22 ;  /* 0x000f4c1601007387 */ /* 0x0001e20000100800 */
[----:B-1----:R-:W-:-:S05]  /*1a860*/  LEA R20, P1, R11, R0, 0x1 ;  /* 0x000000000b147211 */ /* 0x002fca00078208ff */
[----:B------:R1:W-:Y:S01]  /*1a870*/  STL [R1+0xf88], R20 ;  /* 0x000f881401007387 */ /* 0x0003e20000100800 */
[----:B0-----:R-:W-:-:S03]  /*1a880*/  LEA.HI.X.SX32 R22, R19, R5, 0x1, P0 ;  /* 0x0000000513167211 */ /* 0x001fc600000f0eff */
[----:B-1----:R-:W4:Y:S04]  /*1a890*/  LDL.LU R20, [R1+0xa0] ;  /* 0x0000a00001147983 */ /* 0x002f280000300800 */
[----:B------:R0:W-:Y:S02]  /*1a8a0*/  STL [R1+0xf54], R22 ;  /* 0x000f541601007387 */ /* 0x0001e40000100800 */
[-C--:B0-----:R-:W-:Y:S02]  /*1a8b0*/  LEA.HI.X.SX32 R22, R26, R5.reuse, 0x1, P4 ;  /* 0x000000051a167211 */ /* 0x081fe400020f0eff */
[-C--:B------:R-:W-:Y:S02]  /*1a8c0*/  LEA.HI.X.SX32 R18, R18, R5.reuse, 0x1, P5 ;  /* 0x0000000512127211 */ /* 0x080fe400028f0eff */
[----:B------:R-:W-:-:S02]  /*1a8d0*/  LEA.HI.X.SX32 R17, R17, R5, 0x1, P3 ;  /* 0x0000000511117211 */ /* 0x000fc400018f0eff */
        /* <DEDUP_REMOVED lines=8> */
[----:B------:R-:W-:Y:S01]  /*1a960*/  STL [R1+0xf64], R22 ;  /* 0x000f641601007387 */ /* 0x000fe20000100800 */
[----:B0-----:R-:W-:-:S05]  /*1a970*/  LEA R19, P6, R13, R0, 0x1 ;  /* 0x000000000d137211 */ /* 0x001fca00078c08ff */
[----:B------:R0:W-:Y:S04]  /*1a980*/  STL [R1+0xfa0], R19 ;  /* 0x000fa01301007387 */ /* 0x0001e80000100800 */
[----:B0-----:R-:W4:Y:S04]  /*1a990*/  LDL.LU R19, [R1+0x94] ;  /* 0x0000940001137983 */ /* 0x001f280000300800 */
[----:B------:R0:W-:Y:S01]  /*1a9a0*/  STL [R1+0xf6c], R18 ;  /* 0x000f6c1201007387 */ /* 0x0001e20000100800 */
[----:B------:R-:W-:-:S03]  /*1a9b0*/  LEA R22, P5, R12, R0, 0x1 ;  /* 0x000000000c167211 */ /* 0x000fc600078a08ff */
[----:B0-----:R-:W4:Y:S04]  /*1a9c0*/  LDL.LU R18, [R1+0x90] ;  /* 0x0000900001127983 */ /* 0x001f280000300800 */
[----:B------:R-:W-:Y:S04]  /*1a9d0*/  STL [R1+0xfa8], R22 ;  /* 0x000fa81601007387 */ /* 0x000fe80000100800 */
[----:B------:R0:W-:Y:S04]  /*1a9e0*/  STL [R1+0xf74], R17 ;  /* 0x000f741101007387 */ /* 0x0001e80000100800 */
[----:B0-----:R-:W4:Y:S01]  /*1a9f0*/  LDL.LU R17, [R1+0x8c] ;  /* 0x00008c0001117983 */ /* 0x001f220000300800 */
[----:B------:R-:W-:-:S02]  /*1aa00*/  LEA.HI.X.SX32 R16, R16, R5, 0x1, P2 ;  /* 0x0000000510107211 */ /* 0x000fc400010f0eff */
[----:B--2---:R-:W-:-:S05]  /*1aa10*/  LEA R22, P3, R10, R0, 0x1 ;  /* 0x000000000a167211 */ /* 0x004fca00078608ff */
[----:B------:R-:W-:Y:S04]  /*1aa20*/  STL [R1+0xfb0], R22 ;  /* 0x000fb01601007387 */ /* 0x000fe80000100800 */
[----:B------:R0:W-:Y:S04]  /*1aa30*/  STL [R1+0xf7c], R16 ;  /* 0x000f7c1001007387 */ /* 0x0001e80000100800 */
[----:B0-----:R-:W2:Y:S01]  /*1aa40*/  LDL.LU R16, [R1+0x88] ;  /* 0x0000880001107983 */ /* 0x001ea20000300800 */
[----:B------:R-:W-:Y:S02]  /*1aa50*/  LEA R23, P2, R9, R0, 0x1 ;  /* 0x0000000009177211 */ /* 0x000fe400078408ff */
[----:B------:R-:W-:-:S03]  /*1aa60*/  LEA.HI.X.SX32 R22, R11, R5, 0x1, P1 ;  /* 0x000000050b167211 */ /* 0x000fc600008f0eff */
[----:B------:R0:W-:Y:S04]  /*1aa70*/  STL [R1+0xfb8], R23 ;  /* 0x000fb81701007387 */ /* 0x0001e80000100800 */
[----:B------:R-:W2:Y:S04]  /*1aa80*/  LDL.LU R11, [R1+0x84] ;  /* 0x00008400010b7983 */ /* 0x000ea80000300800 */
[----:B------:R1:W-:Y:S01]  /*1aa90*/  STL [R1+0xf84], R22 ;  /* 0x000f841601007387 */ /* 0x0003e20000100800 */
[----:B0-----:R-:W-:Y:S02]  /*1aaa0*/  LEA R23, P1, R4, R0, 0x1 ;  /* 0x0000000004177211 */ /* 0x001fe400078208ff */
[----:B-1----:R-:W-:-:S03]  /*1aab0*/  LEA.HI.X.SX32 R22, R15, R5, 0x1, P0 ;  /* 0x000000050f167211 */ /* 0x002fc600000f0eff */
        /* <DEDUP_REMOVED lines=10> */
[----:B------:R-:W-:Y:S04]  /*1ab60*/  STL [R1+0xfd0], R23 ;  /* 0x000fd01701007387 */ /* 0x000fe80000100800 */
[----:B------:R-:W2:Y:S04]  /*1ab70*/  LDL.LU R13, [R1+0x70] ;  /* 0x00007000010d7983 */ /* 0x000ea80000300800 */
[----:B------:R0:W-:Y:S02]  /*1ab80*/  STL [R1+0xf9c], R22 ;  /* 0x000f9c1601007387 */ /* 0x0001e40000100800 */
[----:B0-----:R-:W-:-:S02]  /*1ab90*/  LEA.HI.X.SX32 R22, R12, R5, 0x1, P5 ;  /* 0x000000050c167211 */ /* 0x001fc400028f0eff */
[----:B------:R-:W2:Y:S01]  /*1aba0*/  LDL.LU R12, [R1+0x6c] ;  /* 0x00006c00010c7983 */ /* 0x000ea20000300800 */
[----:B---3--:R-:W-:-:S05]  /*1abb0*/  LEA R23, P6, R8, R0, 0x1 ;  /* 0x0000000008177211 */ /* 0x008fca00078c08ff */
[----:B------:R-:W-:Y:S04]  /*1abc0*/  STL [R1+0xfd8], R23 ;  /* 0x000fd81701007387 */ /* 0x000fe80000100800 */
[----:B------:R0:W-:Y:S02]  /*1abd0*/  STL [R1+0xfa4], R22 ;  /* 0x000fa41601007387 */ /* 0x0001e40000100800 */
[----:B0-----:R-:W-:Y:S02]  /*1abe0*/  LEA.HI.X.SX32 R22, R10, R5, 0x1, P3 ;  /* 0x000000050a167211 */ /* 0x001fe400018f0eff */
[----:B------:R-:W3:Y:S01]  /*1abf0*/  LDL.LU R10, [R1+0x68] ;  /* 0x00006800010a7983 */ /* 0x000ee20000300800 */
[----:B----4-:R-:W-:-:S05]  /*1ac00*/  LEA R23, P5, R20, R0, 0x1 ;  /* 0x0000000014177211 */ /* 0x010fca00078a08ff */
[----:B------:R-:W-:Y:S04]  /*1ac10*/  STL [R1+0xfe0], R23 ;  /* 0x000fe01701007387 */ /* 0x000fe80000100800 */
[----:B------:R0:W-:Y:S02]  /*1ac20*/  STL [R1+0xfac], R22 ;  /* 0x000fac1601007387 */ /* 0x0001e40000100800 */
[----:B0-----:R-:W-:Y:S02]  /*1ac30*/  LEA.HI.X.SX32 R22, R9, R5, 0x1, P2 ;  /* 0x0000000509167211 */ /* 0x001fe400010f0eff */
[----:B------:R-:W4:Y:S01]  /*1ac40*/  LDL.LU R9, [R1+0x64] ;  /* 0x0000640001097983 */ /* 0x000f220000300800 */
[----:B------:R-:W-:-:S05]  /*1ac50*/  LEA R23, P3, R26, R0, 0x1 ;  /* 0x000000001a177211 */ /* 0x000fca00078608ff */
[----:B------:R0:W-:Y:S04]  /*1ac60*/  STL [R1+0xfe8], R23 ;  /* 0x000fe81701007387 */ /* 0x0001e80000100800 */
[----:B------:R-:W-:Y:S01]  /*1ac70*/  STL [R1+0xfb4], R22 ;  /* 0x000fb41601007387 */ /* 0x000fe20000100800 */
[----:B0-----:R-:W-:Y:S02]  /*1ac80*/  LEA.HI.X.SX32 R23, R4, R5, 0x1, P1 ;  /* 0x0000000504177211 */ /* 0x001fe400008f0eff */
[----:B------:R-:W-:-:S05]  /*1ac90*/  LEA R24, P2, R27, R0, 0x1 ;  /* 0x000000001b187211 */ /* 0x000fca00078408ff */
[----:B------:R-:W-:Y:S04]  /*1aca0*/  STL [R1+0xff0], R24 ;  /* 0x000ff01801007387 */ /* 0x000fe80000100800 */
[----:B------:R-:W4:Y:S04]  /*1acb0*/  LDL.LU R4, [R1+0x60] ;  /* 0x0000600001047983 */ /* 0x000f280000300800 */
[----:B------:R0:W-:Y:S02]  /*1acc0*/  STL [R1+0xfbc], R23 ;  /* 0x000fbc1701007387 */ /* 0x0001e40000100800 */
[----:B0-----:R-:W-:-:S02]  /*1acd0*/  LEA.HI.X.SX32 R23, R21, R5, 0x1, P0 ;  /* 0x0000000515177211 */ /* 0x001fc400000f0eff */
[----:B------:R-:W-:Y:S02]  /*1ace0*/  LEA R22, P1, R19, R0, 0x1 ;  /* 0x0000000013167211 */ /* 0x000fe400078208ff */
[----:B------:R-:W-:-:S03]  /*1acf0*/  LEA.HI.X.SX32 R21, R6, R5, 0x1, P4 ;  /* 0x0000000506157211 */ /* 0x000fc600020f0eff */
[----:B------:R0:W-:Y:S04]  /*1ad00*/  STL [R1+0xff8], R22 ;  /* 0x000ff81601007387 */ /* 0x0001e80000100800 */
[----:B------:R1:W-:Y:S04]  /*1ad10*/  STL [R1+0xfc4], R23 ;  /* 0x000fc41701007387 */ /* 0x0003e80000100800 */
[----:B------:R-:W4:Y:S01]  /*1ad20*/  LDL.LU R6, [R1+0x5c] ;  /* 0x00005c0001067983 */ /* 0x000f220000300800 */
[----:B0-----:R-:W-:-:S05]  /*1ad30*/  LEA R22, P0, R18, R0, 0x1 ;  /* 0x0000000012167211 */ /* 0x001fca00078008ff */
[----:B------:R0:W-:Y:S04]  /*1ad40*/  STL [R1+0x1000], R22 ;  /* 0x0010001601007387 */ /* 0x0001e80000100800 */
[----:B------:R-:W-:Y:S01]  /*1ad50*/  STL [R1+0xfcc], R21 ;  /* 0x000fcc1501007387 */ /* 0x000fe20000100800 */
[----:B-1----:R-:W-:Y:S02]  /*1ad60*/  LEA R23, P4, R17, R0, 0x1 ;  /* 0x0000000011177211 */ /* 0x002fe400078808ff */
[----:B0-----:R-:W-:-:S03]  /*1ad70*/  LEA.HI.X.SX32 R22, R8, R5, 0x1, P6 ;  /* 0x0000000508167211 */ /* 0x001fc600030f0eff */
[----:B------:R-:W-:Y:S04]  /*1ad80*/  STL [R1+0x1008], R23 ;  /* 0x0010081701007387 */ /* 0x000fe80000100800 */
[----:B------:R-:W4:Y:S04]  /*1ad90*/  LDL.LU R8, [R1+0x58] ;  /* 0x0000580001087983 */ /* 0x000f280000300800 */
[----:B------:R0:W-:Y:S02]  /*1ada0*/  STL [R1+0xfd4], R22 ;  /* 0x000fd41601007387 */ /* 0x0001e40000100800 */
[----:B0-----:R-:W-:-:S02]  /*1adb0*/  LEA.HI.X.SX32 R22, R20, R5, 0x1, P5 ;  /* 0x0000000514167211 */ /* 0x001fc400028f0eff */
[----:B--2---:R-:W-:-:S05]  /*1adc0*/  LEA R21, P6, R16, R0, 0x1 ;  /* 0x0000000010157211 */ /* 0x004fca00078c08ff */
[----:B------:R0:W-:Y:S01]  /*1add0*/  STL [R1+0x1010], R21 ;  /* 0x0010101501007387 */ /* 0x0001e20000100800 */
[----:B------:R-:W-:-:S03]  /*1ade0*/  LEA.HI.X.SX32 R20, R26, R5, 0x1, P3 ;  /* 0x000000051a147211 */ /* 0x000fc600018f0eff */
[----:B------:R-:W-:Y:S04]  /*1adf0*/  STL [R1+0xfdc], R22 ;  /* 0x000fdc1601007387 */ /* 0x000fe80000100800 */
[----:B------:R-:W2:Y:S01]  /*1ae00*/  LDL.LU R26, [R1+0x54] ;  /* 0x00005400011a7983 */ /* 0x000ea20000300800 */
[----:B0-----:R-:W-:-:S05]  /*1ae10*/  LEA R21, P5, R11, R0, 0x1 ;  /* 0x000000000b157211 */ /* 0x001fca00078a08ff */
[----:B------:R0:W-:Y:S04]  /*1ae20*/  STL [R1+0x1018], R21 ;  /* 0x0010181501007387 */ /* 0x0001e80000100800 */
[----:B------:R1:W-:Y:S01]  /*1ae30*/  STL [R1+0xfe4], R20 ;  /* 0x000fe41401007387 */ /* 0x0003e20000100800 */
[----:B0-----:R-:W-:Y:S02]  /*1ae40*/  LEA R21, P3, R15, R0, 0x1 ;  /* 0x000000000f157211 */ /* 0x001fe400078608ff */
[-C--:B-1----:R-:W-:Y:S02]  /*1ae50*/  LEA.HI.X.SX32 R20, R27, R5.reuse, 0x1, P2 ;  /* 0x000000051b147211 */ /* 0x082fe400010f0eff */
[----:B------:R-:W2:Y:S01]  /*1ae60*/  LDL.LU R27, [R1+0x50] ;  /* 0x00005000011b7983 */ /* 0x000ea20000300800 */
[----:B------:R-:W-:-:S03]  /*1ae70*/  LEA.HI.X.SX32 R19, R19, R5, 0x1, P1 ;  /* 0x0000000513137211 */ /* 0x000fc600008f0eff */
[----:B------:R0:W-:Y:S04]  /*1ae80*/  STL [R1+0x1020], R21 ;  /* 0x0010201501007387 */ /* 0x0001e80000100800 */
[----:B------:R1:W-:Y:S01]  /*1ae90*/  STL [R1+0xfec], R20 ;  /* 0x000fec1401007387 */ /* 0x0003e20000100800 */
[----:B0-----:R-:W-:-:S05]  /*1aea0*/  LEA R21, P2, R14, R0, 0x1 ;  /* 0x000000000e157211 */ /* 0x001fca00078408ff */
[----:B------:R-:W-:Y:S04]  /*1aeb0*/  STL [R1+0x1028], R21 ;  /* 0x0010281501007387 */ /* 0x000fe80000100800 */
[----:B------:R-:W2:Y:S04]  /*1aec0*/  LDL.LU R25, [R1+0x4c] ;  /* 0x00004c0001197983 */ /* 0x000ea80000300800 */
[----:B------:R0:W-:Y:S01]  /*1aed0*/  STL [R1+0xff4], R19 ;  /* 0x000ff41301007387 */ /* 0x0001e20000100800 */
[----:B-1----:R-:W-:Y:S02]  /*1aee0*/  LEA R20, P1, R13, R0, 0x1 ;  /* 0x000000000d147211 */ /* 0x002fe400078208ff */
[----:B0-----:R-:W-:-:S03]  /*1aef0*/  LEA.HI.X.SX32 R19, R18, R5, 0x1, P0 ;  /* 0x0000000512137211 */ /* 0x001fc600000f0eff */
[----:B------:R-:W-:Y:S01]  /*1af00*/  STL [R1+0x1030], R20 ;  /* 0x0010301401007387 */ /* 0x000fe20000100800 */
[----:B------:R-:W-:-:S03]  /*1af10*/  LEA.HI.X.SX32 R17, R17, R5, 0x1, P4 ;  /* 0x0000000511117211 */ /* 0x000fc600020f0eff */
[----:B------:R-:W-:Y:S04]  /*1af20*/  STL [R1+0xffc], R19 ;  /* 0x000ffc1301007387 */ /* 0x000fe80000100800 */
[----:B------:R-:W2:Y:S01]  /*1af30*/  LDL.LU R24, [R1+0x48] ;  /* 0x0000480001187983 */ /* 0x000ea20000300800 */
[----:B------:R-:W-:-:S05]  /*1af40*/  LEA R18, P0, R12, R0, 0x1 ;  /* 0x000000000c127211 */ /* 0x000fca00078008ff */
[----:B------:R-:W-:Y:S04]  /*1af50*/  STL [R1+0x1038], R18 ;  /* 0x0010381201007387 */ /* 0x000fe80000100800 */
[----:B------:R0:W-:Y:S04]  /*1af60*/  STL [R1+0x1004], R17 ;  /* 0x0010041101007387 */ /* 0x0001e80000100800 */
[----:B------:R-:W2:Y:S01]  /*1af70*/  LDL.LU R23, [R1+0x44] ;  /* 0x0000440001177983 */ /* 0x000ea20000300800 */
[----:B0-----:R-:W-:Y:S02]  /*1af80*/  LEA.HI.X.SX32 R17, R16, R5, 0x1, P6 ;  /* 0x0000000510117211 */ /* 0x001fe400030f0eff */
[----:B---3--:R-:W-:-:S05]  /*1af90*/  LEA R18, P4, R10, R0, 0x1 ;  /* 0x000000000a127211 */ /* 0x008fca00078808ff */
[----:B------:R-:W-:Y:S04]  /*1afa0*/  STL [R1+0x1040], R18 ;  /* 0x0010401201007387 */ /* 0x000fe80000100800 */
[----:B------:R-:W-:Y:S04]  /*1afb0*/  STL [R1+0x100c], R17 ;  /* 0x00100c1101007387 */ /* 0x000fe80000100800 */
[----:B------:R-:W3:Y:S01]  /*1afc0*/  LDL.LU R22, [R1+0x38] ;  /* 0x0000380001167983 */ /* 0x000ee20000300800 */
[----:B------:R-:W-:Y:S02]  /*1afd0*/  LEA.HI.X.SX32 R11, R11, R5, 0x1, P5 ;  /* 0x000000050b0b7211 */ /* 0x000fe400028f0eff */
[----:B----4-:R-:W-:-:S05]  /*1afe0*/  LEA R16, P6, R9, R0, 0x1 ;  /* 0x0000000009107211 */ /* 0x010fca00078c08ff */
[----:B------:R-:W-:Y:S04]  /*1aff0*/  STL [R1+0x1048], R16 ;  /* 0x0010481001007387 */ /* 0x000fe80000100800 */
[----:B------:R-:W4:Y:S04]  /*1b000*/  LDL.LU R21, [R1+0x30] ;  /* 0x0000300001157983 */ /* 0x000f280000300800 */
[----:B------:R0:W-:Y:S04]  /*1b010*/  STL [R1+0x1014], R11 ;  /* 0x0010140b01007387 */ /* 0x0001e80000100800 */
[----:B0-----:R-:W4:Y:S01]  /*1b020*/  LDL.LU R11, [R1+0x2c] ;  /* 0x00002c00010b7983 */ /* 0x001f220000300800 */
[----:B------:R-:W-:-:S02]  /*1b030*/  LEA.HI.X.SX32 R16, R15, R5, 0x1, P3 ;  /* 0x000000050f107211 */ /* 0x000fc400018f0eff */
[----:B------:R-:W-:Y:S02]  /*1b040*/  LEA.HI.X.SX32 R14, R14, R5, 0x1, P2 ;  /* 0x000000050e0e7211 */ /* 0x000fe400010f0eff */
[----:B------:R-:W-:-:S05]  /*1b050*/  LEA R17, P5, R4, R0, 0x1 ;  /* 0x0000000004117211 */ /* 0x000fca00078a08ff */
[----:B------:R0:W-:Y:S04]  /*1b060*/  STL [R1+0x1050], R17 ;  /* 0x0010501101007387 */ /* 0x0001e80000100800 */
[----:B------:R-:W4:Y:S04]  /*1b070*/  LDL.LU R20, [R1+0x28] ;  /* 0x0000280001147983 */ /* 0x000f280000300800 */
[----:B------:R-:W-:Y:S04]  /*1b080*/  STL [R1+0x101c], R16 ;  /* 0x00101c1001007387 */ /* 0x000fe80000100800 */
[----:B------:R-:W4:Y:S01]  /*1b090*/  LDL.LU R19, [R1+0x24] ;  /* 0x0000240001137983 */ /* 0x000f220000300800 */
[----:B------:R-:W-:-:S05]  /*1b0a0*/  LEA R15, P3, R6, R0, 0x1 ;  /* 0x00000000060f7211 */ /* 0x000fca00078608ff */
[----:B------:R1:W-:Y:S04]  /*1b0b0*/  STL [R1+0x1058], R15 ;  /* 0x0010580f01007387 */ /* 0x0003e80000100800 */
[----:B------:R-:W4:Y:S04]  /*1b0c0*/  LDL.LU R18, [R1+0x20] ;  /* 0x0000200001127983 */ /* 0x000f280000300800 */
[----:B------:R1:W-:Y:S04]  /*1b0d0*/  STL [R1+0x1024], R14 ;  /* 0x0010240e01007387 */ /* 0x0003e80000100800 */
[----:B0-----:R-:W4:Y:S01]  /*1b0e0*/  LDL.LU R17, [R1+0x1c] ;  /* 0x00001c0001117983 */ /* 0x001f220000300800 */
[----:B-1----:R-:W-:-:S05]  /*1b0f0*/  LEA R15, P2, R8, R0, 0x1 ;  /* 0x00000000080f7211 */ /* 0x002fca00078408ff */
[----:B------:R0:W-:Y:S04]  /*1b100*/  STL [R1+0x1060], R15 ;  /* 0x0010600f01007387 */ /* 0x0001e80000100800 */
[----:B------:R-:W4:Y:S01]  /*1b110*/  LDL.LU R16, [R1+0x18] ;  /* 0x0000180001107983 */ /* 0x000f220000300800 */
[-C--:B------:R-:W-:Y:S02]  /*1b120*/  LEA.HI.X.SX32 R14, R13, R5.reuse, 0x1, P1 ;  /* 0x000000050d0e7211 */ /* 0x080fe400008f0eff */
[----:B------:R-:W-:-:S03]  /*1b130*/  LEA.HI.X.SX32 R12, R12, R5, 0x1, P0 ;  /* 0x000000050c0c7211 */ /* 0x000fc600000f0eff */
[----:B------:R1:W-:Y:S04]  /*1b140*/  STL [R1+0x102c], R14 ;  /* 0x00102c0e01007387 */ /* 0x0003e80000100800 */
[----:B0-----:R-:W4:Y:S01]  /*1b150*/  LDL.LU R15, [R1+0x14] ;  /* 0x00001400010f7983 */ /* 0x001f220000300800 */
[----:B------:R-:W-:Y:S02]  /*1b160*/  LEA.HI.X.SX32 R9, R9, R5, 0x1, P6 ;  /* 0x0000000509097211 */ /* 0x000fe400030f0eff */
[----:B--2---:R-:W-:-:S05]  /*1b170*/  LEA R13, P1, R26, R0, 0x1 ;  /* 0x000000001a0d7211 */ /* 0x004fca00078208ff */
[----:B------:R0:W-:Y:S04]  /*1b180*/  STL [R1+0x1068], R13 ;  /* 0x0010680d01007387 */ /* 0x0001e80000100800 */
[----:B-1----:R-:W2:Y:S04]  /*1b190*/  LDL.LU R14, [R1+0x10] ;  /* 0x00001000010e7983 */ /* 0x002ea80000300800 */
[----:B------:R1:W-:Y:S01]  /*1b1a0*/  STL [R1+0x1034], R12 ;  /* 0x0010340c01007387 */ /* 0x0003e20000100800 */
[----:B0-----:R-:W-:Y:S02]  /*1b1b0*/  LEA R13, P0, R27, R0, 0x1 ;  /* 0x000000001b0d7211 */ /* 0x001fe400078008ff */
[----:B-1----:R-:W-:-:S03]  /*1b1c0*/  LEA.HI.X.SX32 R12, R10, R5, 0x1, P4 ;  /* 0x000000050a0c7211 */ /* 0x002fc600020f0eff */
[----:B------:R0:W-:Y:S01]  /*1b1d0*/  STL [R1+0x1070], R13 ;  /* 0x0010700d01007387 */ /* 0x0001e20000100800 */
[----:B------:R-:W-:-:S03]  /*1b1e0*/  LEA.HI.X.SX32 R4, R4, R5, 0x1, P5 ;  /* 0x0000000504047211 */ /* 0x000fc600028f0eff */
[----:B0-----:R-:W2:Y:S04]  /*1b1f0*/  LDL.LU R13, [R1+0xc] ;  /* 0x00000c00010d7983 */ /* 0x001ea80000300800 */
[----:B------:R0:W-:Y:S01]  /*1b200*/  STL [R1+0x103c], R12 ;  /* 0x00103c0c01007387 */ /* 0x0001e20000100800 */
[----:B------:R-:W-:-:S03]  /*1b210*/  LEA R10, P4, R25, R0, 0x1 ;  /* 0x00000000190a7211 */ /* 0x000fc600078808ff */
[----:B0-----:R-:W2:Y:S04]  /*1b220*/  LDL.LU R12, [R1+0x8] ;  /* 0x00000800010c7983 */ /* 0x001ea80000300800 */
[----:B------:R0:W-:Y:S04]  /*1b230*/  STL [R1+0x1078], R10 ;  /* 0x0010780a01007387 */ /* 0x0001e80000100800 */
[----:B0-----:R-:W2:Y:S04]  /*1b240*/  LDL.LU R10, [R1+0x4] ;  /* 0x00000400010a7983 */ /* 0x001ea80000300800 */
[----:B------:R0:W-:Y:S02]  /*1b250*/  STL [R1+0x1044], R9 ;  /* 0x0010440901007387 */ /* 0x0001e40000100800 */
[----:B0-----:R-:W-:-:S05]  /*1b260*/  LEA R9, P6, R24, R0, 0x1 ;  /* 0x0000000018097211 */ /* 0x001fca00078c08ff */
[----:B------:R0:W-:Y:S01]  /*1b270*/  STL [R1+0x1080], R9 ;  /* 0x0010800901007387 */ /* 0x0001e20000100800 */
[----:B------:R-:W-:-:S03]  /*1b280*/  LEA.HI.X.SX32 R6, R6, R5, 0x1, P3 ;  /* 0x0000000506067211 */ /* 0x000fc600018f0eff */
[----:B0-----:R-:W2:Y:S04]  /*1b290*/  LDL.LU R9, [R1] ;  /* 0x0000000001097983 */ /* 0x001ea80000300800 */
[----:B------:R0:W-:Y:S02]  /*1b2a0*/  STL [R1+0x104c], R4 ;  /* 0x00104c0401007387 */ /* 0x0001e40000100800 */
[----:B0-----:R-:W-:-:S05]  /*1b2b0*/  LEA R4, P5, R23, R0, 0x1 ;  /* 0x0000000017047211 */ /* 0x001fca00078a08ff */
[----:B------:R0:W-:Y:S01]  /*1b2c0*/  STL [R1+0x1088], R4 ;  /* 0x0010880401007387 */ /* 0x0001e20000100800 */
[----:B------:R-:W-:-:S03]  /*1b2d0*/  LEA.HI.X.SX32 R8, R8, R5, 0x1, P2 ;  /* 0x0000000508087211 */ /* 0x000fc600010f0eff */
[----:B0-----:R-:W2:Y:S04]  /*1b2e0*/  LDL.LU R4, [R1+0x120c] ;  /* 0x00120c0001047983 */ /* 0x001ea80000300800 */
[----:B------:R3:W-:Y:S02]  /*1b2f0*/  STL [R1+0x1054], R6 ;  /* 0x0010540601007387 */ /* 0x0007e40000100800 */
[----:B---3--:R-:W-:-:S05]  /*1b300*/  LEA R6, P3, R22, R0, 0x1 ;  /* 0x0000000016067211 */ /* 0x008fca00078608ff */
[----:B------:R0:W-:Y:S01]  /*1b310*/  STL [R1+0x1090], R6 ;  /* 0x0010900601007387 */ /* 0x0001e20000100800 */
[----:B------:R-:W-:-:S03]  /*1b320*/  LEA.HI.X.SX32 R26, R26, R5, 0x1, P1 ;  /* 0x000000051a1a7211 */ /* 0x000fc600008f0eff */
[----:B0-----:R-:W3:Y:S04]  /*1b330*/  LDL.LU R6, [R1+0x1208] ;  /* 0x0012080001067983 */ /* 0x001ee80000300800 */
[----:B------:R4:W-:Y:S02]  /*1b340*/  STL [R1+0x105c], R8 ;  /* 0x00105c0801007387 */ /* 0x0009e40000100800 */
[----:B----4-:R-:W-:-:S05]  /*1b350*/  LEA R8, P2, R21, R0, 0x1 ;  /* 0x0000000015087211 */ /* 0x010fca00078408ff */
[----:B------:R0:W-:Y:S01]  /*1b360*/  STL [R1+0x1098], R8 ;  /* 0x0010980801007387 */ /* 0x0001e20000100800 */
[----:B------:R-:W-:-:S03]  /*1b370*/  LEA.HI.X.SX32 R27, R27, R5, 0x1, P0 ;  /* 0x000000051b1b7211 */ /* 0x000fc600000f0eff */
[----:B0-----:R-:W4:Y:S04]  /*1b380*/  LDL.LU R8, [R1+0x1204] ;  /* 0x0012040001087983 */ /* 0x001f280000300800 */
[----:B------:R0:W-:Y:S02]  /*1b390*/  STL [R1+0x1064], R26 ;  /* 0x0010641a01007387 */ /* 0x0001e40000100800 */
[----:B0-----:R-:W-:-:S05]  /*1b3a0*/  LEA R26, P1, R11, R0, 0x1 ;  /* 0x000000000b1a7211 */ /* 0x001fca00078208ff */
[----:B------:R0:W-:Y:S04]  /*1b3b0*/  STL [R1+0x10a0], R26 ;  /* 0x0010a01a01007387 */ /* 0x0001e80000100800 */
[----:B0-----:R-:W3:Y:S04]  /*1b3c0*/  LDL.LU R26, [R1+0x1200] ;  /* 0x00120000011a7983 */ /* 0x001ee80000300800 */
[----:B------:R0:W-:Y:S01]  /*1b3d0*/  STL [R1+0x106c], R27 ;  /* 0x00106c1b01007387 */ /* 0x0001e20000100800 */
[----:B------:R-:W-:Y:S02]  /*1b3e0*/  LEA.HI.X.SX32 R25, R25, R5, 0x1, P4 ;  /* 0x0000000519197211 */ /* 0x000fe400020f0eff */
[----:B0-----:R-:W-:-:S05]  /*1b3f0*/  LEA R27, P0, R20, R0, 0x1 ;  /* 0x00000000141b7211 */ /* 0x001fca00078008ff */
[----:B------:R0:W-:Y:S04]  /*1b400*/  STL [R1+0x10a8], R27 ;  /* 0x0010a81b01007387 */ /* 0x0001e80000100800 */
[----:B0-----:R-:W3:Y:S01]  /*1b410*/  LDL.LU R27, [R1+0x11fc] ;  /* 0x0011fc00011b7983 */ /* 0x001ee20000300800 */
[----:B------:R-:W-:-:S03]  /*1b420*/  LEA.HI.X.SX32 R24, R24, R5, 0x1, P6 ;  /* 0x0000000518187211 */ /* 0x000fc600030f0eff */
[----:B------:R0:W-:Y:S02]  /*1b430*/  STL [R1+0x1074], R25 ;  /* 0x0010741901007387 */ /* 0x0001e40000100800 */
[----:B0-----:R-:W-:-:S05]  /*1b440*/  LEA R25, P4, R19, R0, 0x1 ;  /* 0x0000000013197211 */ /* 0x001fca00078808ff */
[----:B------:R0:W-:Y:S04]  /*1b450*/  STL [R1+0x10b0], R25 ;  /* 0x0010b01901007387 */ /* 0x0001e80000100800 */
[----:B------:R1:W-:Y:S01]  /*1b460*/  STL [R1+0x107c], R24 ;  /* 0x00107c1801007387 */ /* 0x0003e20000100800 */
[-C--:B0-----:R-:W-:Y:S02]  /*1b470*/  LEA R25, P6, R18, R0.reuse, 0x1 ;  /* 0x0000000012197211 */ /* 0x081fe400078c08ff */
[-C--:B-1----:R-:W-:Y:S02]  /*1b480*/  LEA.HI.X.SX32 R24, R23, R5.reuse, 0x1, P5 ;  /* 0x0000000517187211 */ /* 0x082fe400028f0eff */
[----:B------:R-:W-:Y:S01]  /*1b490*/  LEA R23, P5, R17, R0, 0x1 ;  /* 0x0000000011177211 */ /* 0x000fe200078a08ff */
[----:B------:R-:W-:Y:S01]  /*1b4a0*/  STL [R1+0x10b8], R25 ;  /* 0x0010b81901007387 */ /* 0x000fe20000100800 */
[----:B------:R-:W-:-:S03]  /*1b4b0*/  LEA.HI.X.SX32 R22, R22, R5, 0x1, P3 ;  /* 0x0000000516167211 */ /* 0x000fc600018f0eff */
[----:B------:R0:W-:Y:S04]  /*1b4c0*/  STL [R1+0x1084], R24 ;  /* 0x0010841801007387 */ /* 0x0001e80000100800 */
[----:B------:R1:W-:Y:S01]  /*1b4d0*/  STL [R1+0x10c0], R23 ;  /* 0x0010c01701007387 */ /* 0x0003e20000100800 */
[----:B0-----:R-:W-:-:S03]  /*1b4e0*/  LEA R24, P3, R16, R0, 0x1 ;  /* 0x0000000010187211 */ /* 0x001fc600078608ff */
[----:B------:R0:W-:Y:S01]  /*1b4f0*/  STL [R1+0x108c], R22 ;  /* 0x00108c1601007387 */ /* 0x0001e20000100800 */
[----:B-1----:R-:W-:-:S03]  /*1b500*/  LEA.HI.X.SX32 R23, R21, R5, 0x1, P2 ;  /* 0x0000000515177211 */ /* 0x002fc600010f0eff */
[----:B------:R-:W-:Y:S01]  /*1b510*/  STL [R1+0x10c8], R24 ;  /* 0x0010c81801007387 */ /* 0x000fe20000100800 */
[----:B------:R-:W-:-:S03]  /*1b520*/  LEA.HI.X.SX32 R21, R11, R5, 0x1, P1 ;  /* 0x000000050b157211 */ /* 0x000fc600008f0eff */
[----:B------:R-:W-:Y:S04]  /*1b530*/  STL [R1+0x1094], R23 ;  /* 0x0010941701007387 */ /* 0x000fe80000100800 */
[----:B------:R-:W3:Y:S01]  /*1b540*/  LDL.LU R11, [R1+0x3ec] ;  /* 0x0003ec00010b7983 */ /* 0x000ee20000300800 */
[----:B0-----:R-:W-:-:S05]  /*1b550*/  LEA R22, P2, R15, R0, 0x1 ;  /* 0x000000000f167211 */ /* 0x001fca00078408ff */
[----:B------:R2:W-:Y:S01]  /*1b560*/  STL [R1+0x10d0], R22 ;  /* 0x0010d01601007387 */ /* 0x0005e20000100800 */
[----:B------:R-:W-:-:S03]  /*1b570*/  LEA.HI.X.SX32 R19, R19, R5, 0x1, P4 ;  /* 0x0000000513137211 */ /* 0x000fc600020f0eff */
[----:B------:R0:W-:Y:S01]  /*1b580*/  STL [R1+0x109c], R21 ;  /* 0x00109c1501007387 */ /* 0x0001e20000100800 */
[----:B--2---:R-:W-:Y:S02]  /*1b590*/  LEA R22, P1, R14, R0, 0x1 ;  /* 0x000000000e167211 */ /* 0x004fe400078208ff */
[----:B0-----:R-:W-:-:S03]  /*1b5a0*/  LEA.HI.X.SX32 R21, R20, R5, 0x1, P0 ;  /* 0x0000000514157211 */ /* 0x001fc600000f0eff */
[----:B------:R-:W-:Y:S04]  /*1b5b0*/  STL [R1+0x10d8], R22 ;  /* 0x0010d81601007387 */ /* 0x000fe80000100800 */
[----:B------:R0:W-:Y:S01]  /*1b5c0*/  STL [R1+0x10a4], R21 ;  /* 0x0010a41501007387 */ /* 0x0001e20000100800 */
[----:B------:R-:W-:-:S05]  /*1b5d0*/  LEA R20, P0, R13, R0, 0x1 ;  /* 0x000000000d147211 */ /* 0x000fca00078008ff */
[----:B------:R1:W-:Y:S04]  /*1b5e0*/  STL [R1+0x10e0], R20 ;  /* 0x0010e01401007387 */ /* 0x0003e80000100800 */
[----:B------:R2:W-:Y:S01]  /*1b5f0*/  STL [R1+0x10ac], R19 ;  /* 0x0010ac1301007387 */ /* 0x0005e20000100800 */
[----:B0-----:R-:W-:Y:S02]  /*1b600*/  LEA R21, P4, R12, R0, 0x1 ;  /* 0x000000000c157211 */ /* 0x001fe400078808ff */
[-C--:B-1----:R-:W-:Y:S02]  /*1b610*/  LEA.HI.X.SX32 R20, R18, R5.reuse, 0x1, P6 ;  /* 0x0000000512147211 */ /* 0x082fe400030f0eff */
[-C--:B------:R-:W-:Y:S01]  /*1b620*/  LEA.HI.X.SX32 R18, R17, R5.reuse, 0x1, P5 ;  /* 0x0000000511127211 */ /* 0x080fe200028f0eff */
[----:B------:R-:W-:Y:S01]  /*1b630*/  STL [R1+0x10e8], R21 ;  /* 0x0010e81501007387 */ /* 0x000fe20000100800 */
[----:B------:R-:W-:-:S03]  /*1b640*/  LEA.HI.X.SX32 R16, R16, R5, 0x1, P3 ;  /* 0x0000000510107211 */ /* 0x000fc600018f0eff */
[----:B------:R-:W-:Y:S01]  /*1b650*/  STL [R1+0x10b4], R20 ;  /* 0x0010b41401007387 */ /* 0x000fe20000100800 */
[----:B--2---:R-:W-:-:S05]  /*1b660*/  LEA R19, P6, R10, R0, 0x1 ;  /* 0x000000000a137211 */ /* 0x004fca00078c08ff */
[----:B------:R-:W-:Y:S04]  /*1b670*/  STL [R1+0x10f0], R19 ;  /* 0x0010f01301007387 */ /* 0x000fe80000100800 */
[----:B------:R-:W-:Y:S01]  /*1b680*/  STL [R1+0x10bc], R18 ;  /* 0x0010bc1201007387 */ /* 0x000fe20000100800 */
[----:B------:R-:W-:Y:S01]  /*1b690*/  LEA.HI.X.SX32 R13, R13, R5, 0x1, P0 ;  /* 0x000000050d0d7211 */ /* 0x000fe200000f0eff */
[----:B------:R-:W-:Y:S01]  /*1b6a0*/  IMAD R3, R3, UR7, RZ ;  /* 0x0000000703037c24 */ /* 0x000fe2000f8e02ff */
[----:B------:R-:W-:-:S05]  /*1b6b0*/  LEA R17, P5, R9, R0, 0x1 ;  /* 0x0000000009117211 */ /* 0x000fca00078a08ff */
[----:B------:R0:W-:Y:S04]  /*1b6c0*/  STL [R1+0x10f8], R17 ;  /* 0x0010f81101007387 */ /* 0x0001e80000100800 */
[----:B------:R3:W-:Y:S01]  /*1b6d0*/  STL [R1+0x10c4], R16 ;  /* 0x0010c41001007387 */ /* 0x0007e20000100800 */
[-C--:B0-----:R-:W-:Y:S02]  /*1b6e0*/  LEA.HI.X.SX32 R17, R15, R5.reuse, 0x1, P2 ;  /* 0x000000050f117211 */ /* 0x081fe400010f0eff */
[-C--:B------:R-:W-:Y:S01]  /*1b6f0*/  LEA.HI.X.SX32 R15, R14, R5.reuse, 0x1, P1 ;  /* 0x000000050e0f7211 */ /* 0x080fe200008f0eff */
[----:B------:R-:W-:Y:S01]  /*1b700*/  IMAD R28, R28, UR7, RZ ;  /* 0x000000071c1c7c24 */ /* 0x000fe2000f8e02ff */
[----:B------:R-:W-:Y:S01]  /*1b710*/  LEA.HI.X.SX32 R9, R9, R5, 0x1, P5 ;  /* 0x0000000509097211 */ /* 0x000fe200028f0eff */
[----:B------:R-:W-:-:S02]  /*1b720*/  IMAD R7, R7, UR7, RZ ;  /* 0x0000000707077c24 */ /* 0x000fc4000f8e02ff */
[----:B------:R-:W-:Y:S02]  /*1b730*/  IMAD R29, R29, UR7, RZ ;  /* 0x000000071d1d7c24 */ /* 0x000fe4000f8e02ff */
[----:B------:R-:W-:Y:S01]  /*1b740*/  IMAD R2, R2, UR7, RZ ;  /* 0x0000000702027c24 */ /* 0x000fe2000f8e02ff */
[-C--:B----4-:R-:W-:Y:S02]  /*1b750*/  LEA R14, P1, R8, R0.reuse, 0x1 ;  /* 0x00000000080e7211 */ /* 0x090fe400078208ff */
[-C--:B---3--:R-:W-:Y:S02]  /*1b760*/  LEA R16, P2, R26, R0.reuse, 0x1 ;  /* 0x000000001a107211 */ /* 0x088fe400078408ff */
[----:B------:R-:W-:-:S05]  /*1b770*/  LEA R18, P3, R27, R0, 0x1 ;  /* 0x000000001b127211 */ /* 0x000fca00078608ff */
[----:B------:R-:W-:Y:S04]  /*1b780*/  STL [R1+0x1100], R18 ;  /* 0x0011001201007387 */ /* 0x000fe80000100800 */
[----:B------:R-:W-:Y:S04]  /*1b790*/  STL [R1+0x10cc], R17 ;  /* 0x0010cc1101007387 */ /* 0x000fe80000100800 */
[----:B------:R-:W-:Y:S04]  /*1b7a0*/  STL [R1+0x1108], R16 ;  /* 0x0011081001007387 */ /* 0x000fe80000100800 */
[----:B------:R0:W-:Y:S04]  /*1b7b0*/  STL [R1+0x10d4], R15 ;  /* 0x0010d40f01007387 */ /* 0x0001e80000100800 */
[----:B------:R1:W-:Y:S04]  /*1b7c0*/  STL [R1+0x1110], R14 ;  /* 0x0011100e01007387 */ /* 0x0003e80000100800 */
[----:B------:R2:W-:Y:S01]  /*1b7d0*/  STL [R1+0x10dc], R13 ;  /* 0x0010dc0d01007387 */ /* 0x0005e20000100800 */
[----:B0-----:R-:W-:-:S02]  /*1b7e0*/  LEA R15, P0, R6, R0, 0x1 ;  /* 0x00000000060f7211 */ /* 0x001fc400078008ff */
[-C--:B-1----:R-:W-:Y:S02]  /*1b7f0*/  LEA.HI.X.SX32 R14, R12, R5.reuse, 0x1, P4 ;  /* 0x000000050c0e7211 */ /* 0x082fe400020f0eff */
[----:B------:R-:W-:Y:S02]  /*1b800*/  LEA.HI.X.SX32 R12, R10, R5, 0x1, P6 ;  /* 0x000000050a0c7211 */ /* 0x000fe400030f0eff */
[-C--:B--2---:R-:W-:Y:S01]  /*1b810*/  LEA R13, P4, R4, R0.reuse, 0x1 ;  /* 0x00000000040d7211 */ /* 0x084fe200078808ff */
[----:B------:R-:W-:Y:S01]  /*1b820*/  STL [R1+0x1114], R15 ;  /* 0x0011140f01007387 */ /* 0x000fe20000100800 */
[----:B------:R-:W-:-:S03]  /*1b830*/  LEA R10, P6, R3, R0, 0x1 ;  /* 0x00000000030a7211 */ /* 0x000fc600078c08ff */
[----:B------:R-:W-:Y:S04]  /*1b840*/  STL [R1+0x10e4], R14 ;  /* 0x0010e40e01007387 */ /* 0x000fe80000100800 */
[----:B------:R-:W-:Y:S04]  /*1b850*/  STL [R1+0x1118], R13 ;  /* 0x0011180d01007387 */ /* 0x000fe80000100800 */
[----:B------:R0:W-:Y:S04]  /*1b860*/  STL [R1+0x10ec], R12 ;  /* 0x0010ec0c01007387 */ /* 0x0001e80000100800 */
[----:B------:R1:W-:Y:S04]  /*1b870*/  STL [R1+0x111c], R10 ;  /* 0x00111c0a01007387 */ /* 0x0003e80000100800 */
[----:B------:R2:W-:Y:S01]  /*1b880*/  STL [R1+0x10f4], R9 ;  /* 0x0010f40901007387 */ /* 0x0005e20000100800 */
[----:B0-----:R-:W-:-:S02]  /*1b890*/  LEA R12, P5, R28, R0, 0x1 ;  /* 0x000000001c0c7211 */ /* 0x001fc400078a08ff */
[----:B-1----:R-:W-:-:S03]  /*1b8a0*/  LEA.HI.X.SX32 R10, R27, R5, 0x1, P3 ;  /* 0x000000051b0a7211 */ /* 0x002fc600018f0eff */
[----:B------:R0:W-:Y:S01]  /*1b8b0*/  STL [R1+0x1128], R12 ;  /* 0x0011280c01007387 */ /* 0x0001e20000100800 */
[----:B--2---:R-:W-:-:S03]  /*1b8c0*/  LEA R9, P3, R7, R0, 0x1 ;  /* 0x0000000007097211 */ /* 0x004fc600078608ff */
[----:B------:R1:W-:Y:S01]  /*1b8d0*/  STL [R1+0x10fc], R10 ;  /* 0x0010fc0a01007387 */ /* 0x0003e20000100800 */
[----:B------:R-:W-:-:S03]  /*1b8e0*/  LEA.HI.X.SX32 R6, R6, R5, 0x1, P0 ;  /* 0x0000000506067211 */ /* 0x000fc600000f0eff */
[----:B------:R2:W-:Y:S01]  /*1b8f0*/  STL [R1+0x1120], R9 ;  /* 0x0011200901007387 */ /* 0x0005e20000100800 */
[----:B0-----:R-:W-:Y:S02]  /*1b900*/  LEA.HI.X.SX32 R12, R26, R5, 0x1, P2 ;  /* 0x000000051a0c7211 */ /* 0x001fe400010f0eff */
[----:B-1----:R-:W-:-:S03]  /*1b910*/  LEA R10, P2, R29, R0, 0x1 ;  /* 0x000000001d0a7211 */ /* 0x002fc600078408ff */
[----:B------:R-:W-:Y:S01]  /*1b920*/  STL [R1+0x1104], R12 ;  /* 0x0011040c01007387 */ /* 0x000fe20000100800 */
[----:B--2---:R-:W-:Y:S02]  /*1b930*/  LEA.HI.X.SX32 R9, R8, R5, 0x1, P1 ;  /* 0x0000000508097211 */ /* 0x004fe400008f0eff */
[----:B------:R-:W-:Y:S01]  /*1b940*/  LEA R8, P1, R2, R0, 0x1 ;  /* 0x0000000002087211 */ /* 0x000fe200078208ff */
[----:B------:R-:W-:Y:S01]  /*1b950*/  STL [R1+0x1124], R10 ;  /* 0x0011240a01007387 */ /* 0x000fe20000100800 */
[----:B------:R-:W-:-:S03]  /*1b960*/  LEA R0, P0, R11, UR10, 0x1 ;  /* 0x0000000a0b007c11 */ /* 0x000fc6000f8008ff */
[----:B------:R-:W-:Y:S01]  /*1b970*/  STL [R1+0x110c], R9 ;  /* 0x00110c0901007387 */ /* 0x000fe20000100800 */
[----:B------:R-:W-:-:S03]  /*1b980*/  LEA.HI.X.SX32 R4, R4, R5, 0x1, P4 ;  /* 0x0000000504047211 */ /* 0x000fc600020f0eff */
[----:B------:R-:W-:Y:S01]  /*1b990*/  STL [R1+0x9e0], R8 ;  /* 0x0009e00801007387 */ /* 0x000fe20000100800 */
[----:B------:R-:W-:-:S03]  /*1b9a0*/  LEA.HI.X.SX32 R3, R3, R5, 0x1, P6 ;  /* 0x0000000503037211 */ /* 0x000fc600030f0eff */
[----:B------:R-:W-:Y:S04]  /*1b9b0*/  STL [R1+0x9cc], R6 ;  /* 0x0009cc0601007387 */ /* 0x000fe80000100800 */
[----:B------:R0:W-:Y:S04]  /*1b9c0*/  STL [R1+0x7c4], R0 ;  /* 0x0007c40001007387 */ /* 0x0001e80000100800 */
[----:B------:R1:W-:Y:S01]  /*1b9d0*/  STL [R1+0x9d0], R4 ;  /* 0x0009d00401007387 */ /* 0x0003e20000100800 */
[----:B0-----:R-:W-:-:S03]  /*1b9e0*/  LEA.HI.X.SX32 R0, R28, R5, 0x1, P5 ;  /* 0x000000051c007211 */ /* 0x001fc600028f0eff */
[----:B------:R0:W-:Y:S01]  /*1b9f0*/  STL [R1+0x9d4], R3 ;  /* 0x0009d40301007387 */ /* 0x0001e20000100800 */
[----:B-1----:R-:W-:-:S03]  /*1ba00*/  LEA.HI.X.SX32 R4, R7, R5, 0x1, P3 ;  /* 0x0000000507047211 */ /* 0x002fc600018f0eff */
[----:B------:R1:W-:Y:S01]  /*1ba10*/  STL [R1+0x9e4], R0 ;  /* 0x0009e40001007387 */ /* 0x0003e20000100800 */
[----:B0-----:R-:W-:-:S03]  /*1ba20*/  LEA.HI.X.SX32 R3, R29, R5, 0x1, P2 ;  /* 0x000000051d037211 */ /* 0x001fc600010f0eff */
[----:B------:R-:W-:Y:S01]  /*1ba30*/  STL [R1+0x9d8], R4 ;  /* 0x0009d80401007387 */ /* 0x000fe20000100800 */
[----:B-1----:R-:W-:Y:S02]  /*1ba40*/  LEA.HI.X.SX32 R0, R2, R5, 0x1, P1 ;  /* 0x0000000502007211 */ /* 0x002fe400008f0eff */
[----:B------:R-:W-:Y:S01]  /*1ba50*/  LEA.HI.X.SX32 R2, R11, UR11, 0x1, P0 ;  /* 0x0000000b0b027c11 */ /* 0x000fe200080f0eff */
[----:B------:R0:W-:Y:S04]  /*1ba60*/  STL [R1+0x9dc], R3 ;  /* 0x0009dc0301007387 */ /* 0x0001e80000100800 */
[----:B------:R1:W-:Y:S04]  /*1ba70*/  STL [R1+0x7d0], R0 ;  /* 0x0007d00001007387 */ /* 0x0003e80000100800 */
[----:B------:R2:W-:Y:S01]  /*1ba80*/  STL [R1+0x7c0], R2 ;  /* 0x0007c00201007387 */ /* 0x0005e20000100800 */
[----:B0-----:R-:W0:Y:S03]  /*1ba90*/  LDC R3, c[0x0][0x238] ;  /* 0x00008e00ff037b82 */ /* 0x001e260000000800 */
[----:B------:R-:W-:Y:S04]  /*1baa0*/  STL [R1+0x7cc], RZ ;  /* 0x0007ccff01007387 */ /* 0x000fe80000100800 */
        /* <DEDUP_REMOVED lines=196> */
[----:B------:R-:W-:Y:S01]  /*1c6f0*/  STL [R1+0x6e0], RZ ;  /* 0x0006e0ff01007387 */ /* 0x000fe20000100800 */
[----:B------:R-:W3:Y:S03]  /*1c700*/  S2R R10, SR_TID.X ;  /* 0x00000000000a7919 */ /* 0x000ee60000002100 */
        /* <DEDUP_REMOVED lines=18> */
[C---:B---3--:R-:W-:Y:S01]  /*1c830*/  LOP3.LUT R9, R10.reuse, 0x3f, RZ, 0xc0, !PT ;  /* 0x0000003f0a097812 */ /* 0x048fe200078ec0ff */
[----:B-1----:R-:W-:-:S04]  /*1c840*/  IMAD.SHL.U32 R0, R10, 0x20, RZ ;  /* 0x000000200a007824 */ /* 0x002fc800078e00ff */
[----:B--2---:R-:W-:-:S06]  /*1c850*/  IMAD.SHL.U32 R2, R9, 0x2, RZ ;  /* 0x0000000209027824 */ /* 0x004fcc00078e00ff */
[----:B------:R-:W2:Y:S01]  /*1c860*/  LDL R2, [R1+0x7c0] ;  /* 0x0007c00001027983 */ /* 0x000ea20000100800 */
[----:B------:R-:W-:Y:S01]  /*1c870*/  LOP3.LUT R0, R0, 0x400, RZ, 0xc0, !PT ;  /* 0x0000040000007812 */ /* 0x000fe200078ec0ff */
[C---:B0-----:R-:W-:Y:S01]  /*1c880*/  IMAD R28, R3.reuse, 0x37, RZ ;  /* 0x00000037031c7824 */ /* 0x041fe200078e02ff */
[----:B------:R-:W-:Y:S01]  /*1c890*/  USHF.L.U32 UR5, UR5, 0x6, URZ ;  /* 0x0000000605057899 */ /* 0x000fe2000800063f */
[C---:B------:R-:W-:Y:S02]  /*1c8a0*/  IMAD R26, R3.reuse, 0x35, RZ ;  /* 0x00000035031a7824 */ /* 0x040fe400078e02ff */
[C---:B------:R-:W-:Y:S01]  /*1c8b0*/  IMAD R24, R3.reuse, 0x33, RZ ;  /* 0x0000003303187824 */ /* 0x040fe200078e02ff */
[----:B------:R-:W-:Y:S01]  /*1c8c0*/  USHF.R.S32.HI UR6, URZ, 0x1f, UR5 ;  /* 0x0000001f3f067899 */ /* 0x000fe20008011405 */
[C---:B------:R-:W-:Y:S01]  /*1c8d0*/  IMAD.SHL.U32 R4, R3.reuse, 0x40, RZ ;  /* 0x0000004003047824 */ /* 0x040fe200078e00ff */
[----:B------:R-:W-:Y:S01]  /*1c8e0*/  USHF.L.U32 UR7, UR5, 0x1, URZ ;  /* 0x0000000105077899 */ /* 0x000fe2000800063f */
[----:B------:R-:W-:-:S02]  /*1c8f0*/  IMAD R22, R3, 0x31, RZ ;  /* 0x0000003103167824 */ /* 0x000fc400078e02ff */
[C---:B------:R-:W-:Y:S02]  /*1c900*/  IMAD R20, R3.reuse, 0x2f, RZ ;  /* 0x0000002f03147824 */ /* 0x040fe400078e02ff */
[C---:B------:R-:W-:Y:S02]  /*1c910*/  IMAD R18, R3.reuse, 0x2d, RZ ;  /* 0x0000002d03127824 */ /* 0x040fe400078e02ff */
[C---:B------:R-:W-:Y:S02]  /*1c920*/  IMAD R16, R3.reuse, 0x2b, RZ ;  /* 0x0000002b03107824 */ /* 0x040fe400078e02ff */
[C---:B------:R-:W-:Y:S02]  /*1c930*/  IMAD R29, R3.reuse, 0x56, RZ ;  /* 0x00000056031d7824 */ /* 0x040fe400078e02ff */
[C---:B------:R-:W-:Y:S02]  /*1c940*/  IMAD R14, R3.reuse, 0x29, RZ ;  /* 0x00000029030e7824 */ /* 0x040fe400078e02ff */
        /* <DEDUP_REMOVED lines=15> */
[C---:B------:R-:W-:Y:S01]  /*1ca40*/  IMAD R8, R3.reuse, 0x4c, RZ ;  /* 0x0000004c03087824 */ /* 0x040fe200078e02ff */
[----:B--2---:R0:W-:Y:S04]  /*1ca50*/  STL [R1+0x1210], R2 ;  /* 0x0012100201007387 */ /* 0x0041e80000100800 */
[----:B------:R-:W-:Y:S04]  /*1ca60*/  STL [R1+0x11e8], R0 ;  /* 0x0011e80001007387 */ /* 0x000fe80000100800 */
[----:B------:R1:W-:Y:S01]  /*1ca70*/  STL [R1+0x1200], R28 ;  /* 0x0012001c01007387 */ /* 0x0003e20000100800 */
[----:B0-----:R-:W-:-:S03]  /*1ca80*/  IMAD R2, R3, 0x66, RZ ;  /* 0x0000006603027824 */ /* 0x001fc600078e02ff */
[----:B------:R0:W-:Y:S01]  /*1ca90*/  STL [R1+0x1204], R26 ;  /* 0x0012041a01007387 */ /* 0x0001e20000100800 */
[C---:B-1----:R-:W-:Y:S02]  /*1caa0*/  IMAD R28, R3.reuse, 0x5a, RZ ;  /* 0x0000005a031c7824 */ /* 0x042fe400078e02ff */
[----:B0-----:R-:W-:-:S05]  /*1cab0*/  IMAD R26, R3, 0x6a, RZ ;  /* 0x0000006a031a7824 */ /* 0x001fca00078e02ff */
[----:B------:R0:W-:Y:S04]  /*1cac0*/  STL [R1+0x1214], R26 ;  /* 0x0012141a01007387 */ /* 0x0001e80000100800 */
[----:B------:R1:W-:Y:S04]  /*1cad0*/  STL [R1+0x1208], R24 ;  /* 0x0012081801007387 */ /* 0x0003e80000100800 */
[----:B------:R2:W-:Y:S01]  /*1cae0*/  STL [R1+0x1218], R2 ;  /* 0x0012180201007387 */ /* 0x0005e20000100800 */
[----:B0-----:R-:W-:-:S03]  /*1caf0*/  IMAD.MOV.U32 R26, RZ, RZ, R0 ;  /* 0x000000ffff1a7224 */ /* 0x001fc600078e0000 */
[----:B------:R0:W-:Y:S01]  /*1cb00*/  STL [R1+0x120c], R22 ;  /* 0x00120c1601007387 */ /* 0x0001e20000100800 */
[----:B-1----:R-:W-:Y:S01]  /*1cb10*/  IMAD R24, R3, 0x5e, RZ ;  /* 0x0000005e03187824 */ /* 0x002fe200078e02ff */
[----:B--2---:R-:W1:Y:S08]  /*1cb20*/  LDC R2, c[0x0][0x230] ;  /* 0x00008c00ff027b82 */ /* 0x004e700000000800 */
[----:B0-----:R-:W0:Y:S01]  /*1cb30*/  LDC R22, c[0x0][0x238] ;  /* 0x00008e00ff167b82 */ /* 0x001e220000000800 */
[----:B-1----:R-:W-:-:S05]  /*1cb40*/  VIADD R2, R2, 0x3f ;  /* 0x0000003f02027836 */ /* 0x002fca0000000000 */
[----:B------:R-:W-:-:S04]  /*1cb50*/  SHF.R.S32.HI R0, RZ, 0x1f, R2 ;  /* 0x0000001fff007819 */ /* 0x000fc80000011402 */
[----:B------:R-:W-:Y:S02]  /*1cb60*/  LEA.HI R2, R0, R2, RZ, 0x6 ;  /* 0x0000000200027211 */ /* 0x000fe400078f30ff */
[----:B------:R-:W-:Y:S02]  /*1cb70*/  SHF.R.S32.HI R0, RZ, 0x1f, R4 ;  /* 0x0000001fff007819 */ /* 0x000fe40000011404 */
[----:B------:R-:W-:Y:S02]  /*1cb80*/  SHF.R.S32.HI R3, RZ, 0x6, R2 ;  /* 0x00000006ff037819 */ /* 0x000fe40000011402 */
[----:B------:R-:W-:Y:S01]  /*1cb90*/  SHF.L.U64.HI R0, R4, 0x1, R0 ;  /* 0x0000000104007819 */ /* 0x000fe20000010200 */
[----:B------:R-:W1:Y:S04]  /*1cba0*/  S2R R2, SR_TID.X ;  /* 0x0000000000027919 */ /* 0x000e680000002100 */
[----:B------:R2:W-:Y:S04]  /*1cbb0*/  STL [R1+0x11fc], R0 ;  /* 0x0011fc0001007387 */ /* 0x0005e80000100800 */
[----:B--2---:R-:W2:Y:S01]  /*1cbc0*/  LDL R0, [R1+0x7c4] ;  /* 0x0007c40001007983 */ /* 0x004ea20000100800 */
[----:B------:R-:W-:-:S02]  /*1cbd0*/  IMAD.MOV.U32 R4, RZ, RZ, R26 ;  /* 0x000000ffff047224 */ /* 0x000fc400078e001a */
[----:B------:R-:W3:Y:S01]  /*1cbe0*/  LDC R26, c[0x0][0x238] ;  /* 0x00008e00ff1a7b82 */ /* 0x000ee20000000800 */
[C---:B-1----:R-:W-:Y:S01]  /*1cbf0*/  LOP3.LUT R3, R2.reuse, 0x7, RZ, 0xc0, !PT ;  /* 0x0000000702037812 */ /* 0x042fe200078ec0ff */
[----:B------:R-:W-:-:S04]  /*1cc00*/  IMAD.SHL.U32 R2, R2, 0x2, RZ ;  /* 0x0000000202027824 */ /* 0x000fc800078e00ff */
[----:B------:R-:W-:Y:S02]  /*1cc10*/  IMAD R3, R3, 0x90, RZ ;  /* 0x0000009003037824 */ /* 0x000fe400078e02ff */
[----:B---3--:R-:W-:-:S03]  /*1cc20*/  IMAD R26, R26, 0x7a, RZ ;  /* 0x0000007a1a1a7824 */ /* 0x008fc600078e02ff */
[----:B------:R-:W-:Y:S01]  /*1cc30*/  LOP3.LUT R3, R3, 0x30, R2, 0x78, !PT ;  /* 0x0000003003037812 */ /* 0x000fe200078e7802 */
[----:B0-----:R-:W-:Y:S01]  /*1cc40*/  IMAD R22, R22, 0x7e, RZ ;  /* 0x0000007e16167824 */ /* 0x001fe200078e02ff */
[----:B------:R-:W3:Y:S01]  /*1cc50*/  LDL.LU R2, [R1+0x1218] ;  /* 0x0012180001027983 */ /* 0x000ee20000300800 */
[----:B------:R-:W-:Y:S01]  /*1cc60*/  USHF.L.U64.HI UR6, UR5, 0x1, UR6 ;  /* 0x0000000105067899 */ /* 0x000fe20008010206 */
[----:B------:R-:W-:Y:S02]  /*1cc70*/  LOP3.LUT R4, R3, R4, RZ, 0xfc, !PT ;  /* 0x0000000403047212 */ /* 0x000fe400078efcff */
[-C--:B--2---:R-:W-:Y:S02]  /*1cc80*/  IADD3 R3, P5, R26, R0.reuse, RZ ;  /* 0x000000001a037210 */ /* 0x084fe40007fbe0ff */
[----:B------:R-:W0:Y:S01]  /*1cc90*/  LDC R26, c[0x0][0x238] ;  /* 0x00008e00ff1a7b82 */ /* 0x000e220000000800 */
[----:B------:R-:W-:-:S05]  /*1cca0*/  IADD3 R22, P0, R22, R0, RZ ;  /* 0x0000000016167210 */ /* 0x000fca0007f1e0ff */
[----:B------:R1:W-:Y:S04]  /*1ccb0*/  STL [R1+0x7d8], R22 ;  /* 0x0007d81601007387 */ /* 0x0003e80000100800 */
[----:B------:R2:W-:Y:S01]  /*1ccc0*/  STL [R1+0x7e8], R3 ;  /* 0x0007e80301007387 */ /* 0x0005e20000100800 */
[----:B-1----:R-:W1:Y:S01]  /*1ccd0*/  LDC R22, c[0x0][0x238] ;  /* 0x00008e00ff167b82 */ /* 0x002e620000000800 */
[----:B0-----:R-:W-:-:S07]  /*1cce0*/  IMAD R26, R26, 0x76, RZ ;  /* 0x000000761a1a7824 */ /* 0x001fce00078e02ff */
[----:B--2---:R-:W0:Y:S01]  /*1ccf0*/  LDC R3, c[0x0][0x238] ;  /* 0x00008e00ff037b82 */ /* 0x004e220000000800 */
[----:B------:R-:W-:-:S05]  /*1cd00*/  IADD3 R26, P1, R26, R0, RZ ;  /* 0x000000001a1a7210 */ /* 0x000fca0007f3e0ff */
[----:B------:R2:W-:Y:S01]  /*1cd10*/  STL [R1+0x7f8], R26 ;  /* 0x0007f81a01007387 */ /* 0x0005e20000100800 */
[----:B-1----:R-:W-:-:S03]  /*1cd20*/  IMAD R22, R22, 0x6e, RZ ;  /* 0x0000006e16167824 */ /* 0x002fc600078e02ff */
[----:B--2---:R-:W2:Y:S01]  /*1cd30*/  LDL.LU R26, [R1+0x1214] ;  /* 0x00121400011a7983 */ /* 0x004ea20000300800 */
[----:B0-----:R-:W-:-:S03]  /*1cd40*/  IMAD R3, R3, 0x72, RZ ;  /* 0x0000007203037824 */ /* 0x001fc600078e02ff */
[----:B------:R-:W-:Y:S02]  /*1cd50*/  STL [R1+0x4e4], R4 ;  /* 0x0004e40401007387 */ /* 0x000fe40000100800 */
[-C--:B------:R-:W-:Y:S02]  /*1cd60*/  IADD3 R3, P2, R3, R0.reuse, RZ ;  /* 0x0000000003037210 */ /* 0x080fe40007f5e0ff */
[----:B---3--:R-:W-:-:S03]  /*1cd70*/  IADD3 R2, P6, R2, R0, RZ ;  /* 0x0000000002027210 */ /* 0x008fc60007fde0ff */
[----:B------:R0:W-:Y:S02]  /*1cd80*/  STL [R1+0x808], R3 ;  /* 0x0008080301007387 */ /* 0x0001e40000100800 */
[----:B0-----:R-:W-:-:S05]  /*1cd90*/  IADD3 R3, P3, R22, R0, RZ ;  /* 0x0000000016037210 */ /* 0x001fca0007f7e0ff */
[----:B------:R0:W-:Y:S02]  /*1cda0*/  STL [R1+0x818], R3 ;  /* 0x0008180301007387 */ /* 0x0001e40000100800 */
[----:B0-----:R-:W0:Y:S01]  /*1cdb0*/  LDC R3, c[0x0][0x238] ;  /* 0x00008e00ff037b82 */ /* 0x001e220000000800 */
[----:B--2---:R-:W-:-:S07]  /*1cdc0*/  IADD3 R22, P4, R26, R0, RZ ;  /* 0x000000001a167210 */ /* 0x004fce0007f9e0ff */
[----:B------:R-:W1:Y:S01]  /*1cdd0*/  LDC R26, c[0x0][0x238] ;  /* 0x00008e00ff1a7b82 */ /* 0x000e620000000800 */
[----:B------:R2:W-:Y:S04]  /*1cde0*/  STL [R1+0x828], R22 ;  /* 0x0008281601007387 */ /* 0x0005e80000100800 */
[----:B------:R3:W-:Y:S03]  /*1cdf0*/  STL [R1+0x838], R2 ;  /* 0x0008380201007387 */ /* 0x0007e60000100800 */
[----:B--2---:R-:W2:Y:S01]  /*1ce00*/  LDC R22, c[0x0][0x238] ;  /* 0x00008e00ff167b82 */ /* 0x004ea20000000800 */
[----:B---3--:R-:W3:Y:S01]  /*1ce10*/  LDL.LU R2, [R1+0x1210] ;  /* 0x0012100001027983 */ /* 0x008ee20000300800 */
[----:B0-----:R-:W-:-:S02]  /*1ce20*/  IMAD R3, R3, 0x62, RZ ;  /* 0x0000006203037824 */ /* 0x001fc400078e02ff */
[----:B-1----:R-:W-:Y:S02]  /*1ce30*/  IMAD R26, R26, 0x3d, RZ ;  /* 0x0000003d1a1a7824 */ /* 0x002fe400078e02ff */
[----:B--2---:R-:W-:-:S05]  /*1ce40*/  IMAD R22, R22, 0x3f, RZ ;  /* 0x0000003f16167824 */ /* 0x004fca00078e02ff */
[----:B---3--:R-:W-:Y:S02]  /*1ce50*/  LEA.HI.X.SX32 R22, R22, R2, 0x1, P0 ;  /* 0x0000000216167211 */ /* 0x008fe400000f0eff */
[----:B------:R-:W-:-:S03]  /*1ce60*/  IADD3 R3, P0, R3, R0, RZ ;  /* 0x0000000003037210 */ /* 0x000fc60007f1e0ff */
[----:B------:R0:W-:Y:S04]  /*1ce70*/  STL [R1+0x7d4], R22 ;  /* 0x0007d41601007387 */ /* 0x0001e80000100800 */
[----:B0-----:R-:W2:Y:S04]  /*1ce80*/  LDL.LU R22, [R1+0x120c] ;  /* 0x00120c0001167983 */ /* 0x001ea80000300800 */
[----:B------:R0:W-:Y:S02]  /*1ce90*/  STL [R1+0x848], R3 ;  /* 0x0008480301007387 */ /* 0x0001e40000100800 */
[----:B0-----:R-:W-:-:S02]  /*1cea0*/  LEA.HI.X.SX32 R3, R26, R2, 0x1, P5 ;  /* 0x000000021a037211 */ /* 0x001fc400028f0eff */
[----:B------:R-:W0:Y:S01]  /*1ceb0*/  LDC R26, c[0x0][0x238] ;  /* 0x00008e00ff1a7b82 */ /* 0x000e220000000800 */
[----:B------:R-:W-:Y:S02]  /*1cec0*/  IADD3 R24, P5, R24, R0, RZ ;  /* 0x0000000018187210 */ /* 0x000fe40007fbe0ff */
[----:B------:R1:W-:Y:S04]  /*1ced0*/  STL [R1+0x7e4], R3 ;  /* 0x0007e40301007387 */ /* 0x0003e80000100800 */
[----:B------:R3:W-:Y:S01]  /*1cee0*/  STL [R1+0x858], R24 ;  /* 0x0008581801007387 */ /* 0x0007e20000100800 */
[----:B-1----:R-:W1:Y:S03]  /*1cef0*/  LDC R3, c[0x0][0x238] ;  /* 0x00008e00ff037b82 */ /* 0x002e660000000800 */
[----:B---3--:R-:W3:Y:S01]  /*1cf00*/  LDL.LU R24, [R1+0x1208] ;  /* 0x0012080001187983 */ /* 0x008ee20000300800 */
[----:B0-----:R-:W-:-:S05]  /*1cf10*/  IMAD R26, R26, 0x3b, RZ ;  /* 0x0000003b1a1a7824 */ /* 0x001fca00078e02ff */
[----:B------:R-:W-:Y:S02]  /*1cf20*/  LEA.HI.X.SX32 R26, R26, R2, 0x1, P1 ;  /* 0x000000021a1a7211 */ /* 0x000fe400008f0eff */
[----:B------:R-:W-:-:S03]  /*1cf30*/  IADD3 R28, P1, R28, R0, RZ ;  /* 0x000000001c1c7210 */ /* 0x000fc60007f3e0ff */
[----:B------:R0:W-:Y:S04]  /*1cf40*/  STL [R1+0x7f4], R26 ;  /* 0x0007f41a01007387 */ /* 0x0001e80000100800 */
[----:B0-----:R-:W4:Y:S04]  /*1cf50*/  LDL.LU R26, [R1+0x1204] ;  /* 0x00120400011a7983 */ /* 0x001f280000300800 */
[----:B------:R0:W-:Y:S04]  /*1cf60*/  STL [R1+0x868], R28 ;  /* 0x0008681c01007387 */ /* 0x0001e80000100800 */
[----:B0-----:R-:W4:Y:S01]  /*1cf70*/  LDL.LU R28, [R1+0x1200] ;  /* 0x00120000011c7983 */ /* 0x001f220000300800 */
[----:B-1----:R-:W-:-:S05]  /*1cf80*/  IMAD R3, R3, 0x39, RZ ;  /* 0x0000003903037824 */ /* 0x002fca00078e02ff */
[----:B------:R-:W-:Y:S02]  /*1cf90*/  LEA.HI.X.SX32 R3, R3, R2, 0x1, P2 ;  /* 0x0000000203037211 */ /* 0x000fe400010f0eff */
[----:B------:R-:W-:-:S03]  /*1cfa0*/  IADD3 R29, P2, R29, R0, RZ ;  /* 0x000000001d1d7210 */ /* 0x000fc60007f5e0ff */
[----:B------:R0:W-:Y:S04]  /*1cfb0*/  STL [R1+0x804], R3 ;  /* 0x0008040301007387 */ /* 0x0001e80000100800 */
[----:B------:R-:W-:Y:S01]  /*1cfc0*/  STL [R1+0x878], R29 ;  /* 0x0008781d01007387 */ /* 0x000fe20000100800 */
[----:B0-----:R-:W0:Y:S01]  /*1cfd0*/  LDC R3, c[0x0][0x238] ;  /* 0x00008e00ff037b82 */ /* 0x001e220000000800 */
[----:B------:R-:W-:Y:S02]  /*1cfe0*/  LEA.HI.X.SX32 R20, R20, R2, 0x1, P5 ;  /* 0x0000000214147211 */ /* 0x000fe400028f0eff */
[----:B------:R-:W-:Y:S02]  /*1cff0*/  IADD3 R19, P5, R19, R0, RZ ;  /* 0x0000000013137210 */ /* 0x000fe40007fbe0ff */
[----:B------:R-:W-:-:S02]  /*1d000*/  LEA.HI.X.SX32 R18, R18, R2, 0x1, P1 ;  /* 0x0000000212127211 */ /* 0x000fc400008f0eff */
[----:B------:R-:W-:Y:S02]  /*1d010*/  IADD3 R17, P1, R17, R0, RZ ;  /* 0x0000000011117210 */ /* 0x000fe40007f3e0ff */
[----:B------:R-:W-:Y:S02]  /*1d020*/  LEA.HI.X.SX32 R16, R16, R2, 0x1, P2 ;  /* 0x0000000210107211 */ /* 0x000fe400010f0eff */
[----:B------:R-:W-:Y:S02]  /*1d030*/  IADD3 R15, P2, R15, R0, RZ ;  /* 0x000000000f0f7210 */ /* 0x000fe40007f5e0ff */
[----:B------:R-:W-:Y:S02]  /*1d040*/  LEA.HI.X.SX32 R6, R6, R2, 0x1, P5 ;  /* 0x0000000206067211 */ /* 0x000fe400028f0eff */
[----:B------:R-:W-:Y:S02]  /*1d050*/  IADD3 R7, P5, R7, R0, RZ ;  /* 0x0000000007077210 */ /* 0x000fe40007fbe0ff */
[----:B--2---:R-:W-:-:S02]  /*1d060*/  LEA.HI.X.SX32 R22, R22, R2, 0x1, P0 ;  /* 0x0000000216167211 */ /* 0x004fc400000f0eff */
[----:B------:R-:W-:-:S04]  /*1d070*/  IADD3 R21, P0, R21, R0, RZ ;  /* 0x0000000015157210 */ /* 0x000fc80007f1e0ff */
[-C--:B------:R-:W-:Y:S02]  /*1d080*/  LEA.HI.X.SX32 R9, R9, R2.reuse, 0x1, P0 ;  /* 0x0000000209097211 */ /* 0x080fe400000f0eff */
[----:B---3--:R-:W-:Y:S02]  /*1d090*/  LEA.HI.X.SX32 R24, R24, R2, 0x1, P6 ;  /* 0x0000000218187211 */ /* 0x008fe400030f0eff */
[----:B------:R-:W-:-:S04]  /*1d0a0*/  IADD3 R23, P6, R23, R0, RZ ;  /* 0x0000000017177210 */ /* 0x000fc80007fde0ff */
[----:B------:R-:W-:Y:S02]  /*1d0b0*/  LEA.HI.X.SX32 R10, R10, R2, 0x1, P6 ;  /* 0x000000020a0a7211 */ /* 0x000fe400030f0eff */
[----:B------:R-:W-:Y:S02]  /*1d0c0*/  IADD3 R5, P6, R5, R0, RZ ;  /* 0x0000000005057210 */ /* 0x000fe40007fde0ff */
[----:B----4-:R-:W-:Y:S02]  /*1d0d0*/  LEA.HI.X.SX32 R26, R26, R2, 0x1, P4 ;  /* 0x000000021a1a7211 */ /* 0x010fe400020f0eff */
[----:B------:R-:W-:Y:S02]  /*1d0e0*/  IADD3 R25, P4, R25, R0, RZ ;  /* 0x0000000019197210 */ /* 0x000fe40007f9e0ff */
[----:B------:R-:W-:Y:S02]  /*1d0f0*/  LEA.HI.X.SX32 R28, R28, R2, 0x1, P3 ;  /* 0x000000021c1c7211 */ /* 0x000fe400018f0eff */
[----:B------:R-:W-:-:S03]  /*1d100*/  IADD3 R27, P3, R27, R0, RZ ;  /* 0x000000001b1b7210 */ /* 0x000fc60007f7e0ff */
[----:B------:R-:W-:Y:S04]  /*1d110*/  STL [R1+0x814], R28 ;  /* 0x0008141c01007387 */ /* 0x000fe80000100800 */
[----:B------:R-:W-:Y:S04]  /*1d120*/  STL [R1+0x888], R27 ;  /* 0x0008881b01007387 */ /* 0x000fe80000100800 */
[----:B------:R-:W-:Y:S04]  /*1d130*/  STL [R1+0x824], R26 ;  /* 0x0008241a01007387 */ /* 0x000fe80000100800 */
[----:B------:R-:W-:Y:S04]  /*1d140*/  STL [R1+0x898], R25 ;  /* 0x0008981901007387 */ /* 0x000fe80000100800 */
[----:B------:R-:W-:Y:S04]  /*1d150*/  STL [R1+0x834], R24 ;  /* 0x0008341801007387 */ /* 0x000fe80000100800 */
[----:B------:R-:W-:Y:S01]  /*1d160*/  STL [R1+0x8a8], R23 ;  /* 0x0008a81701007387 */ /* 0x000fe20000100800 */
[----:B------:R-:W-:-:S03]  /*1d170*/  LEA.HI.X.SX32 R14, R14, R2, 0x1, P3 ;  /* 0x000000020e0e7211 */ /* 0x000fc600018f0eff */
[----:B------:R-:W-:Y:S01]  /*1d180*/  STL [R1+0x844], R22 ;  /* 0x0008441601007387 */ /* 0x000fe20000100800 */
[----:B------:R-:W-:-:S03]  /*1d190*/  IADD3 R13, P3, R13, R0, RZ ;  /* 0x000000000d0d7210 */ /* 0x000fc60007f7e0ff */
[----:B------:R-:W-:Y:S01]  /*1d1a0*/  STL [R1+0x8b8], R21 ;  /* 0x0008b81501007387 */ /* 0x000fe20000100800 */
[----:B------:R-:W-:-:S03]  /*1d1b0*/  LEA.HI.X.SX32 R12, R12, R2, 0x1, P4 ;  /* 0x000000020c0c7211 */ /* 0x000fc600020f0eff */
[----:B------:R-:W-:Y:S01]  /*1d1c0*/  STL [R1+0x854], R20 ;  /* 0x0008541401007387 */ /* 0x000fe20000100800 */
[----:B------:R-:W-:-:S03]  /*1d1d0*/  IADD3 R11, P4, R11, R0, RZ ;  /* 0x000000000b0b7210 */ /* 0x000fc60007f9e0ff */
[----:B------:R-:W-:Y:S04]  /*1d1e0*/  STL [R1+0x8c8], R19 ;  /* 0x0008c81301007387 */ /* 0x000fe80000100800 */
        /* <DEDUP_REMOVED lines=9> */
[----:B------:R0:W-:Y:S04]  /*1d280*/  STL [R1+0x860], R5 ;  /* 0x0008600501007387 */ /* 0x0001e80000100800 */
[----:B------:R1:W-:Y:S01]  /*1d290*/  STL [R1+0x8b4], R9 ;  /* 0x0008b40901007387 */ /* 0x0003e20000100800 */
[----:B0-----:R-:W-:-:S05]  /*1d2a0*/  IMAD R5, R3, 0x3e, RZ ;  /* 0x0000003e03057824 */ /* 0x001fca00078e02ff */
[----:B-1----:R-:W-:-:S05]  /*1d2b0*/  IADD3 R9, P0, R5, R0, RZ ;  /* 0x0000000005097210 */ /* 0x002fca0007f1e0ff */
[----:B------:R-:W-:Y:S04]  /*1d2c0*/  STL [R1+0x8d8], R9 ;  /* 0x0008d80901007387 */ /* 0x000fe80000100800 */
[----:B------:R0:W-:Y:S04]  /*1d2d0*/  STL [R1+0x8c4], R6 ;  /* 0x0008c40601007387 */ /* 0x0001e80000100800 */
[----:B------:R1:W-:Y:S01]  /*1d2e0*/  STL [R1+0x880], R7 ;  /* 0x0008800701007387 */ /* 0x0003e20000100800 */
[----:B0-----:R-:W-:Y:S01]  /*1d2f0*/  IMAD R6, R3, 0x3a, RZ ;  /* 0x0000003a03067824 */ /* 0x001fe200078e02ff */
[----:B-1----:R-:W-:Y:S01]  /*1d300*/  LEA.HI.X.SX32 R7, R5, R2, 0x1, P1 ;  /* 0x0000000205077211 */ /* 0x002fe200008f0eff */
[----:B------:R-:W-:-:S04]  /*1d310*/  IMAD R5, R3, 0x1f, RZ ;  /* 0x0000001f03057824 */ /* 0x000fc800078e02ff */
[----:B------:R0:W-:Y:S01]  /*1d320*/  STL [R1+0x7dc], R7 ;  /* 0x0007dc0701007387 */ /* 0x0001e20000100800 */
[----:B------:R-:W-:Y:S02]  /*1d330*/  LEA.HI.X.SX32 R5, R5, R2, 0x1, P0 ;  /* 0x0000000205057211 */ /* 0x000fe400000f0eff */
[-C--:B------:R-:W-:Y:S02]  /*1d340*/  IADD3 R8, P0, R8, R0.reuse, RZ ;  /* 0x0000000008087210 */ /* 0x080fe40007f1e0ff */
[----:B0-----:R-:W-:-:S05]  /*1d350*/  IADD3 R7, P1, R6, R0, RZ ;  /* 0x0000000006077210 */ /* 0x001fca0007f3e0ff */
[----:B------:R0:W-:Y:S04]  /*1d360*/  STL [R1+0x8e8], R7 ;  /* 0x0008e80701007387 */ /* 0x0001e80000100800 */
[----:B------:R-:W-:Y:S04]  /*1d370*/  STL [R1+0x8d4], R5 ;  /* 0x0008d40501007387 */ /* 0x000fe80000100800 */
[----:B------:R1:W-:Y:S01]  /*1d380*/  STL [R1+0x8a0], R8 ;  /* 0x0008a00801007387 */ /* 0x0003e20000100800 */
[C---:B0-----:R-:W-:Y:S01]  /*1d390*/  IMAD R7, R3.reuse, 0x36, RZ ;  /* 0x0000003603077824 */ /* 0x041fe200078e02ff */
[----:B-1----:R-:W-:Y:S01]  /*1d3a0*/  LEA.HI.X.SX32 R8, R6, R2, 0x1, P2 ;  /* 0x0000000206087211 */ /* 0x002fe200010f0eff */
[----:B------:R-:W-:-:S02]  /*1d3b0*/  IMAD R6, R3, 0x1d, RZ ;  /* 0x0000001d03067824 */ /* 0x000fc400078e02ff */
[----:B------:R-:W-:Y:S02]  /*1d3c0*/  IMAD R5, R3, 0x44, RZ ;  /* 0x0000004403057824 */ /* 0x000fe400078e02ff */
[----:B------:R0:W-:Y:S01]  /*1d3d0*/  STL [R1+0x7fc], R8 ;  /* 0x0007fc0801007387 */ /* 0x0001e20000100800 */
[----:B------:R-:W-:Y:S02]  /*1d3e0*/  LEA.HI.X.SX32 R6, R6, R2, 0x1, P1 ;  /* 0x0000000206067211 */ /* 0x000fe400008f0eff */
[-C--:B------:R-:W-:Y:S02]  /*1d3f0*/  IADD3 R5, P1, R5, R0.reuse, RZ ;  /* 0x0000000005057210 */ /* 0x080fe40007f3e0ff */
[C---:B0-----:R-:W-:Y:S02]  /*1d400*/  IADD3 R8, P2, R7.reuse, R0, RZ ;  /* 0x0000000007087210 */ /* 0x041fe40007f5e0ff */
[----:B------:R-:W-:-:S03]  /*1d410*/  LEA.HI.X.SX32 R7, R7, R2, 0x1, P3 ;  /* 0x0000000207077211 */ /* 0x000fc600018f0eff */
[----:B------:R0:W-:Y:S04]  /*1d420*/  STL [R1+0x8f8], R8 ;  /* 0x0008f80801007387 */ /* 0x0001e80000100800 */
[----:B------:R1:W-:Y:S01]  /*1d430*/  STL [R1+0x8e4], R6 ;  /* 0x0008e40601007387 */ /* 0x0003e20000100800 */
[----:B0-----:R-:W-:-:S03]  /*1d440*/  IMAD R8, R3, 0x32, RZ ;  /* 0x0000003203087824 */ /* 0x001fc600078e02ff */
[----:B------:R0:W-:Y:S01]  /*1d450*/  STL [R1+0x8c0], R5 ;  /* 0x0008c00501007387 */ /* 0x0001e20000100800 */
[----:B-1----:R-:W-:-:S03]  /*1d460*/  IMAD R6, R3, 0x1b, RZ ;  /* 0x0000001b03067824 */ /* 0x002fc600078e02ff */
[----:B------:R1:W-:Y:S01]  /*1d470*/  STL [R1+0x81c], R7 ;  /* 0x00081c0701007387 */ /* 0x0003e20000100800 */
[C---:B0-----:R-:W-:Y:S01]  /*1d480*/  IMAD R5, R3.reuse, 0x78, RZ ;  /* 0x0000007803057824 */ /* 0x041fe200078e02ff */
[----:B-1----:R-:W-:Y:S02]  /*1d490*/  IADD3 R7, P3, R8, R0, RZ ;  /* 0x0000000008077210 */ /* 0x002fe40007f7e0ff */
[-C--:B------:R-:W-:Y:S01]  /*1d4a0*/  LEA.HI.X.SX32 R6, R6, R2.reuse, 0x1, P2 ;  /* 0x0000000206067211 */ /* 0x080fe200010f0eff */
[----:B------:R-:W-:Y:S02]  /*1d4b0*/  IMAD R9, R3, 0x2e, RZ ;  /* 0x0000002e03097824 */ /* 0x000fe400078e02ff */
[----:B------:R0:W-:Y:S01]  /*1d4c0*/  STL [R1+0x908], R7 ;  /* 0x0009080701007387 */ /* 0x0001e20000100800 */
[----:B------:R-:W-:-:S03]  /*1d4d0*/  LEA.HI.X.SX32 R8, R8, R2, 0x1, P4 ;  /* 0x0000000208087211 */ /* 0x000fc600020f0eff */
[----:B------:R1:W-:Y:S01]  /*1d4e0*/  STL [R1+0x8f4], R6 ;  /* 0x0008f40601007387 */ /* 0x0003e20000100800 */
[-C--:B0-----:R-:W-:Y:S01]  /*1d4f0*/  IADD3 R7, P2, R5, R0.reuse, RZ ;  /* 0x0000000005077210 */ /* 0x081fe20007f5e0ff */
[C---:B------:R-:W-:Y:S02]  /*1d500*/  IMAD R5, R3.reuse, 0x68, RZ ;  /* 0x0000006803057824 */ /* 0x040fe400078e02ff */
[----:B-1----:R-:W-:Y:S02]  /*1d510*/  IMAD R6, R3, 0x19, RZ ;  /* 0x0000001903067824 */ /* 0x002fe400078e02ff */
[----:B------:R0:W-:Y:S04]  /*1d520*/  STL [R1+0x7f0], R7 ;  /* 0x0007f00701007387 */ /* 0x0001e80000100800 */
[----:B------:R1:W-:Y:S01]  /*1d530*/  STL [R1+0x83c], R8 ;  /* 0x00083c0801007387 */ /* 0x0003e20000100800 */
[----:B0-----:R-:W-:-:S02]  /*1d540*/  IADD3 R7, P4, R9, R0, RZ ;  /* 0x0000000009077210 */ /* 0x001fc40007f9e0ff */
[----:B-1----:R-:W-:-:S03]  /*1d550*/  LEA.HI.X.SX32 R8, R6, R2, 0x1, P3 ;  /* 0x0000000206087211 */ /* 0x002fc600018f0eff */
[----:B------:R0:W-:Y:S01]  /*1d560*/  STL [R1+0x918], R7 ;  /* 0x0009180701007387 */ /* 0x0001e20000100800 */
[----:B------:R-:W-:-:S03]  /*1d570*/  IMAD R10, R3, 0x2a, RZ ;  /* 0x0000002a030a7824 */ /* 0x000fc600078e02ff */
[----:B------:R1:W-:Y:S01]  /*1d580*/  STL [R1+0x904], R8 ;  /* 0x0009040801007387 */ /* 0x0003e20000100800 */
[----:B0-----:R-:W-:Y:S01]  /*1d590*/  IADD3 R7, P3, R5, R0, RZ ;  /* 0x0000000005077210 */ /* 0x001fe20007f7e0ff */
[C---:B------:R-:W-:Y:S02]  /*1d5a0*/  IMAD R6, R3.reuse, 0x17, RZ ;  /* 0x0000001703067824 */ /* 0x040fe400078e02ff */
[C---:B------:R-:W-:Y:S02]  /*1d5b0*/  IMAD R5, R3.reuse, 0x58, RZ ;  /* 0x0000005803057824 */ /* 0x040fe400078e02ff */
[----:B------:R0:W-:Y:S01]  /*1d5c0*/  STL [R1+0x830], R7 ;  /* 0x0008300701007387 */ /* 0x0001e20000100800 */
[-C--:B-1----:R-:W-:Y:S01]  /*1d5d0*/  LEA.HI.X.SX32 R8, R6, R2.reuse, 0x1, P4 ;  /* 0x0000000206087211 */ /* 0x082fe200020f0eff */
[----:B------:R-:W-:Y:S01]  /*1d5e0*/  IMAD R11, R3, 0x26, RZ ;  /* 0x00000026030b7824 */ /* 0x000fe200078e02ff */
[----:B0-----:R-:W-:Y:S02]  /*1d5f0*/  LEA.HI.X.SX32 R7, R9, R2, 0x1, P6 ;  /* 0x0000000209077211 */ /* 0x001fe400030f0eff */
[----:B------:R-:W-:Y:S01]  /*1d600*/  IADD3 R9, P6, R10, R0, RZ ;  /* 0x000000000a097210 */ /* 0x000fe20007fde0ff */
[----:B------:R-:W-:-:S02]  /*1d610*/  IMAD R6, R3, 0x15, RZ ;  /* 0x0000001503067824 */ /* 0x000fc400078e02ff */
[----:B------:R0:W-:Y:S04]  /*1d620*/  STL [R1+0x85c], R7 ;  /* 0x00085c0701007387 */ /* 0x0001e80000100800 */
[----:B------:R1:W-:Y:S01]  /*1d630*/  STL [R1+0x928], R9 ;  /* 0x0009280901007387 */ /* 0x0003e20000100800 */
[----:B0-----:R-:W-:-:S03]  /*1d640*/  IADD3 R7, P4, R5, R0, RZ ;  /* 0x0000000005077210 */ /* 0x001fc60007f9e0ff */
[----:B------:R0:W-:Y:S01]  /*1d650*/  STL [R1+0x914], R8 ;  /* 0x0009140801007387 */ /* 0x0001e20000100800 */
[----:B------:R-:W-:Y:S01]  /*1d660*/  IMAD R5, R3, 0x48, RZ ;  /* 0x0000004803057824 */ /* 0x000fe200078e02ff */
[----:B-1----:R-:W-:Y:S02]  /*1d670*/  LEA.HI.X.SX32 R9, R10, R2, 0x1, P5 ;  /* 0x000000020a097211 */ /* 0x002fe400028f0eff */
[----:B------:R1:W-:Y:S01]  /*1d680*/  STL [R1+0x870], R7 ;  /* 0x0008700701007387 */ /* 0x0003e20000100800 */
[----:B0-----:R-:W-:-:S03]  /*1d690*/  IADD3 R8, P5, R11, R0, RZ ;  /* 0x000000000b087210 */ /* 0x001fc60007fbe0ff */
[----:B------:R-:W-:Y:S01]  /*1d6a0*/  STL [R1+0x87c], R9 ;  /* 0x00087c0901007387 */ /* 0x000fe20000100800 */
[----:B-1----:R-:W-:-:S03]  /*1d6b0*/  LEA.HI.X.SX32 R7, R6, R2, 0x1, P6 ;  /* 0x0000000206077211 */ /* 0x002fc600030f0eff */
[----:B------:R-:W-:Y:S01]  /*1d6c0*/  STL [R1+0x938], R8 ;  /* 0x0009380801007387 */ /* 0x000fe20000100800 */
[----:B------:R-:W-:Y:S01]  /*1d6d0*/  IMAD R12, R3, 0x22, RZ ;  /* 0x00000022030c7824 */ /* 0x000fe200078e02ff */
[----:B------:R-:W-:Y:S02]  /*1d6e0*/  IADD3 R6, P6, R5, R0, RZ ;  /* 0x0000000005067210 */ /* 0x000fe40007fde0ff */
[----:B------:R0:W-:Y:S01]  /*1d6f0*/  STL [R1+0x924], R7 ;  /* 0x0009240701007387 */ /* 0x0001e20000100800 */
[----:B------:R-:W-:-:S03]  /*1d700*/  IMAD R5, R3, 0x13, RZ ;  /* 0x0000001303057824 */ /* 0x000fc600078e02ff */
[----:B------:R1:W-:Y:S01]  /*1d710*/  STL [R1+0x8b0], R6 ;  /* 0x0008b00601007387 */ /* 0x0003e20000100800 */
[----:B0-----:R-:W-:Y:S02]  /*1d720*/  LEA.HI.X.SX32 R7, R11, R2, 0x1, P0 ;  /* 0x000000020b077211 */ /* 0x001fe400000f0eff */
[----:B------:R-:W-:Y:S01]  /*1d730*/  IADD3 R8, P0, R12, R0, RZ ;  /* 0x000000000c087210 */ /* 0x000fe20007f1e0ff */
[C---:B-1----:R-:W-:Y:S02]  /*1d740*/  IMAD R6, R3.reuse, 0x70, RZ ;  /* 0x0000007003067824 */ /* 0x042fe400078e02ff */
[----:B------:R0:W-:Y:S01]  /*1d750*/  STL [R1+0x89c], R7 ;  /* 0x00089c0701007387 */ /* 0x0001e20000100800 */
[----:B------:R-:W-:-:S03]  /*1d760*/  IMAD R13, R3, 0x3c, RZ ;  /* 0x0000003c030d7824 */ /* 0x000fc600078e02ff */
[----:B------:R1:W-:Y:S01]  /*1d770*/  STL [R1+0x948], R8 ;  /* 0x0009480801007387 */ /* 0x0003e20000100800 */
[----:B------:R-:W-:Y:S01]  /*1d780*/  IMAD R14, R3, 0x1e, RZ ;  /* 0x0000001e030e7824 */ /* 0x000fe200078e02ff */
[----:B0-----:R-:W-:Y:S01]  /*1d790*/  LEA.HI.X.SX32 R7, R5, R2, 0x1, P5 ;  /* 0x0000000205077211 */ /* 0x001fe200028f0eff */
[----:B------:R-:W-:Y:S01]  /*1d7a0*/  IMAD R5, R3, 0x11, RZ ;  /* 0x0000001103057824 */ /* 0x000fe200078e02ff */
[----:B-1----:R-:W-:-:S03]  /*1d7b0*/  IADD3 R8, P5, R6, R0, RZ ;  /* 0x0000000006087210 */ /* 0x002fc60007fbe0ff */
[----:B------:R0:W-:Y:S01]  /*1d7c0*/  STL [R1+0x934], R7 ;  /* 0x0009340701007387 */ /* 0x0001e20000100800 */
[-C--:B------:R-:W-:Y:S02]  /*1d7d0*/  LEA.HI.X.SX32 R6, R12, R2.reuse, 0x1, P1 ;  /* 0x000000020c067211 */ /* 0x080fe400008f0eff */
[----:B------:R-:W-:Y:S01]  /*1d7e0*/  LEA.HI.X.SX32 R5, R5, R2, 0x1, P0 ;  /* 0x0000000205057211 */ /* 0x000fe200000f0eff */
[----:B------:R1:W-:Y:S01]  /*1d7f0*/  STL [R1+0x810], R8 ;  /* 0x0008100801007387 */ /* 0x0003e20000100800 */
[----:B0-----:R-:W-:-:S03]  /*1d800*/  IADD3 R7, P1, R13, R0, RZ ;  /* 0x000000000d077210 */ /* 0x001fc60007f3e0ff */
[----:B------:R0:W-:Y:S01]  /*1d810*/  STL [R1+0x8bc], R6 ;  /* 0x0008bc0601007387 */ /* 0x0001e20000100800 */
[----:B-1----:R-:W-:-:S03]  /*1d820*/  IADD3 R8, P0, R14, R0, RZ ;  /* 0x000000000e087210 */ /* 0x002fc60007f1e0ff */
[----:B------:R1:W-:Y:S01]  /*1d830*/  STL [R1+0x8e0], R7 ;  /* 0x0008e00701007387 */ /* 0x0003e20000100800 */
[C---:B------:R-:W-:Y:S02]  /*1d840*/  IMAD R15, R3.reuse, 0x34, RZ ;  /* 0x00000034030f7824 */ /* 0x040fe400078e02ff */
[----:B0-----:R-:W-:Y:S01]  /*1d850*/  IMAD R6, R3, 0x50, RZ ;  /* 0x0000005003067824 */ /* 0x001fe200078e02ff */
[----:B------:R0:W-:Y:S01]  /*1d860*/  STL [R1+0x944], R5 ;  /* 0x0009440501007387 */ /* 0x0001e20000100800 */
[----:B-1----:R-:W-:-:S03]  /*1d870*/  LEA.HI.X.SX32 R7, R13, R2, 0x1, P2 ;  /* 0x000000020d077211 */ /* 0x002fc600010f0eff */
[----:B------:R1:W-:Y:S01]  /*1d880*/  STL [R1+0x958], R8 ;  /* 0x0009580801007387 */ /* 0x0003e20000100800 */
[----:B------:R-:W-:-:S03]  /*1d890*/  IMAD R16, R3, 0x1a, RZ ;  /* 0x0000001a03107824 */ /* 0x000fc600078e02ff */
[----:B------:R2:W-:Y:S01]  /*1d8a0*/  STL [R1+0x7ec], R7 ;  /* 0x0007ec0701007387 */ /* 0x0005e20000100800 */
[----:B0-----:R-:W-:Y:S01]  /*1d8b0*/  IMAD R5, R3, 0xf, RZ ;  /* 0x0000000f03057824 */ /* 0x001fe200078e02ff */
[----:B-1----:R-:W-:Y:S02]  /*1d8c0*/  IADD3 R8, P2, R6, R0, RZ ;  /* 0x0000000006087210 */ /* 0x002fe40007f5e0ff */
[----:B------:R-:W-:Y:S02]  /*1d8d0*/  LEA.HI.X.SX32 R6, R14, R2, 0x1, P1 ;  /* 0x000000020e067211 */ /* 0x000fe400008f0eff */
[----:B--2---:R-:W-:Y:S01]  /*1d8e0*/  IADD3 R7, P1, R15, R0, RZ ;  /* 0x000000000f077210 */ /* 0x004fe20007f3e0ff */
[----:B------:R0:W-:Y:S01]  /*1d8f0*/  STL [R1+0x890], R8 ;  /* 0x0008900801007387 */ /* 0x0001e20000100800 */
[----:B------:R-:W-:-:S03]  /*1d900*/  LEA.HI.X.SX32 R5, R5, R2, 0x1, P0 ;  /* 0x0000000205057211 */ /* 0x000fc600000f0eff */
[----:B------:R1:W-:Y:S01]  /*1d910*/  STL [R1+0x8dc], R6 ;  /* 0x0008dc0601007387 */ /* 0x0003e20000100800 */
[----:B------:R-:W-:-:S03]  /*1d920*/  IMAD R17, R3, 0x2c, RZ ;  /* 0x0000002c03117824 */ /* 0x000fc600078e02ff */
[----:B------:R2:W-:Y:S01]  /*1d930*/  STL [R1+0x900], R7 ;  /* 0x0009000701007387 */ /* 0x0005e20000100800 */
[----:B0-----:R-:W-:Y:S01]  /*1d940*/  IADD3 R8, P0, R16, R0, RZ ;  /* 0x0000000010087210 */ /* 0x001fe20007f1e0ff */
[----:B-1----:R-:W-:Y:S02]  /*1d950*/  IMAD R6, R3, 0x60, RZ ;  /* 0x0000006003067824 */ /* 0x002fe400078e02ff */
[----:B------:R0:W-:Y:S01]  /*1d960*/  STL [R1+0x954], R5 ;  /* 0x0009540501007387 */ /* 0x0001e20000100800 */
[----:B--2---:R-:W-:-:S03]  /*1d970*/  LEA.HI.X.SX32 R7, R15, R2, 0x1, P3 ;  /* 0x000000020f077211 */ /* 0x004fc600018f0eff */
[----:B------:R1:W-:Y:S01]  /*1d980*/  STL [R1+0x968], R8 ;  /* 0x0009680801007387 */ /* 0x0003e20000100800 */
[----:B------:R-:W-:-:S03]  /*1d990*/  IMAD R18, R3, 0x16, RZ ;  /* 0x0000001603127824 */ /* 0x000fc600078e02ff */
[----:B------:R2:W-:Y:S01]  /*1d9a0*/  STL [R1+0x82c], R7 ;  /* 0x00082c0701007387 */ /* 0x0005e20000100800 */
[----:B0-----:R-:W-:Y:S01]  /*1d9b0*/  IMAD R5, R3, 0xd, RZ ;  /* 0x0000000d03057824 */ /* 0x001fe200078e02ff */
[----:B-1----:R-:W-:Y:S02]  /*1d9c0*/  IADD3 R8, P3, R6, R0, RZ ;  /* 0x0000000006087210 */ /* 0x002fe40007f7e0ff */
[----:B--2---:R-:W-:Y:S02]  /*1d9d0*/  LEA.HI.X.SX32 R7, R16, R2, 0x1, P1 ;  /* 0x0000000210077211 */ /* 0x004fe400008f0eff */
[----:B------:R-:W-:Y:S01]  /*1d9e0*/  IADD3 R6, P1, R17, R0, RZ ;  /* 0x0000000011067210 */ /* 0x000fe20007f3e0ff */
[----:B------:R-:W-:Y:S01]  /*1d9f0*/  STL [R1+0x850], R8 ;  /* 0x0008500801007387 */ /* 0x000fe20000100800 */
[----:B------:R-:W-:Y:S01]  /*1da00*/  LEA.HI.X.SX32 R5, R5, R2, 0x1, P0 ;  /* 0x0000000205057211 */ /* 0x000fe200000f0eff */
[C---:B------:R-:W-:Y:S02]  /*1da10*/  IMAD R19, R3.reuse, 0x24, RZ ;  /* 0x0000002403137824 */ /* 0x040fe400078e02ff */
[----:B------:R0:W-:Y:S01]  /*1da20*/  STL [R1+0x8fc], R7 ;  /* 0x0008fc0701007387 */ /* 0x0001e20000100800 */
[----:B------:R-:W-:-:S03]  /*1da30*/  IMAD R20, R3, 0x12, RZ ;  /* 0x0000001203147824 */ /* 0x000fc600078e02ff */
[----:B------:R1:W-:Y:S01]  /*1da40*/  STL [R1+0x920], R6 ;  /* 0x0009200601007387 */ /* 0x0003e20000100800 */
[----:B0-----:R-:W-:-:S03]  /*1da50*/  IADD3 R7, P0, R18, R0, RZ ;  /* 0x0000000012077210 */ /* 0x001fc60007f1e0ff */
[----:B------:R0:W-:Y:S01]  /*1da60*/  STL [R1+0x964], R5 ;  /* 0x0009640501007387 */ /* 0x0001e20000100800 */
[----:B-1----:R-:W-:-:S03]  /*1da70*/  LEA.HI.X.SX32 R6, R17, R2, 0x1, P4 ;  /* 0x0000000211067211 */ /* 0x002fc600020f0eff */
[----:B------:R1:W-:Y:S01]  /*1da80*/  STL [R1+0x978], R7 ;  /* 0x0009780701007387 */ /* 0x0003e20000100800 */
[----:B------:R-:W-:Y:S01]  /*1da90*/  IADD3 R8, P4, R19, R0, RZ ;  /* 0x0000000013087210 */ /* 0x000fe20007f9e0ff */
[C---:B------:R-:W-:Y:S02]  /*1daa0*/  IMAD R21, R3.reuse, 0x38, RZ ;  /* 0x0000003803157824 */ /* 0x040fe400078e02ff */
[----:B------:R2:W-:Y:S01]  /*1dab0*/  STL [R1+0x86c], R6 ;  /* 0x00086c0601007387 */ /* 0x0005e20000100800 */
[----:B0-----:R-:W-:Y:S01]  /*1dac0*/  IMAD R5, R3, 0xb, RZ ;  /* 0x0000000b03057824 */ /* 0x001fe200078e02ff */
[----:B-1----:R-:W-:Y:S02]  /*1dad0*/  LEA.HI.X.SX32 R7, R18, R2, 0x1, P1 ;  /* 0x0000000212077211 */ /* 0x002fe400008f0eff */
[----:B------:R-:W-:Y:S01]  /*1dae0*/  STL [R1+0x940], R8 ;  /* 0x0009400801007387 */ /* 0x000fe20000100800 */
[----:B--2---:R-:W-:-:S03]  /*1daf0*/  IADD3 R6, P1, R20, R0, RZ ;  /* 0x0000000014067210 */ /* 0x004fc60007f3e0ff */
[----:B------:R0:W-:Y:S01]  /*1db00*/  STL [R1+0x91c], R7 ;  /* 0x00091c0701007387 */ /* 0x0001e20000100800 */
[----:B------:R-:W-:Y:S01]  /*1db10*/  LEA.HI.X.SX32 R5, R5, R2, 0x1, P0 ;  /* 0x0000000205057211 */ /* 0x000fe200000f0eff */
[----:B------:R-:W-:Y:S02]  /*1db20*/  IMAD R22, R3, 0x1c, RZ ;  /* 0x0000001c03167824 */ /* 0x000fe400078e02ff */
[----:B------:R1:W-:Y:S01]  /*1db30*/  STL [R1+0x988], R6 ;  /* 0x0009880601007387 */ /* 0x0003e20000100800 */
[----:B0-----:R-:W-:-:S03]  /*1db40*/  IADD3 R7, P0, R21, R0, RZ ;  /* 0x0000000015077210 */ /* 0x001fc60007f1e0ff */
[----:B------:R0:W-:Y:S01]  /*1db50*/  STL [R1+0x974], R5 ;  /* 0x0009740501007387 */ /* 0x0001e20000100800 */
[----:B-1----:R-:W-:-:S03]  /*1db60*/  LEA.HI.X.SX32 R6, R19, R2, 0x1, P6 ;  /* 0x0000000213067211 */ /* 0x002fc600030f0eff */
[----:B------:R1:W-:Y:S01]  /*1db70*/  STL [R1+0x8f0], R7 ;  /* 0x0008f00701007387 */ /* 0x0003e20000100800 */
[----:B------:R-:W-:-:S03]  /*1db80*/  IMAD R23, R3, 0xe, RZ ;  /* 0x0000000e03177824 */ /* 0x000fc600078e02ff */
[----:B------:R2:W-:Y:S01]  /*1db90*/  STL [R1+0x8ac], R6 ;  /* 0x0008ac0601007387 */ /* 0x0005e20000100800 */
[C---:B------:R-:W-:Y:S02]  /*1dba0*/  IMAD R24, R3.reuse, 0x28, RZ ;  /* 0x0000002803187824 */ /* 0x040fe400078e02ff */
[----:B0-----:R-:W-:Y:S01]  /*1dbb0*/  IMAD R5, R3, 0x9, RZ ;  /* 0x0000000903057824 */ /* 0x001fe200078e02ff */
[----:B-1----:R-:W-:Y:S02]  /*1dbc0*/  IADD3 R7, P6, R22, R0, RZ ;  /* 0x0000000016077210 */ /* 0x002fe40007fde0ff */
[----:B--2---:R-:W-:-:S03]  /*1dbd0*/  LEA.HI.X.SX32 R6, R20, R2, 0x1, P4 ;  /* 0x0000000214067211 */ /* 0x004fc600020f0eff */
[----:B------:R0:W-:Y:S01]  /*1dbe0*/  STL [R1+0x960], R7 ;  /* 0x0009600701007387 */ /* 0x0001e20000100800 */
[----:B------:R-:W-:Y:S01]  /*1dbf0*/  IADD3 R8, P4, R23, R0, RZ ;  /* 0x0000000017087210 */ /* 0x000fe20007f9e0ff */
[----:B------:R-:W-:Y:S02]  /*1dc00*/  IMAD R25, R3, 0x14, RZ ;  /* 0x0000001403197824 */ /* 0x000fe400078e02ff */
[----:B------:R1:W-:Y:S01]  /*1dc10*/  STL [R1+0x93c], R6 ;  /* 0x00093c0601007387 */ /* 0x0003e20000100800 */
[----:B0-----:R-:W-:-:S03]  /*1dc20*/  LEA.HI.X.SX32 R7, R5, R2, 0x1, P1 ;  /* 0x0000000205077211 */ /* 0x001fc600008f0eff */
[----:B------:R-:W-:Y:S01]  /*1dc30*/  STL [R1+0x998], R8 ;  /* 0x0009980801007387 */ /* 0x000fe20000100800 */
[----:B-1----:R-:W-:-:S03]  /*1dc40*/  IADD3 R6, P1, R24, R0, RZ ;  /* 0x0000000018067210 */ /* 0x002fc60007f3e0ff */
[----:B------:R0:W-:Y:S01]  /*1dc50*/  STL [R1+0x984], R7 ;  /* 0x0009840701007387 */ /* 0x0001e20000100800 */
[----:B------:R-:W-:Y:S01]  /*1dc60*/  LEA.HI.X.SX32 R5, R21, R2, 0x1, P5 ;  /* 0x0000000215057211 */ /* 0x000fe200028f0eff */
[C---:B------:R-:W-:Y:S02]  /*1dc70*/  IMAD R26, R3.reuse, 0xa, RZ ;  /* 0x0000000a031a7824 */ /* 0x040fe400078e02ff */
[----:B------:R1:W-:Y:S01]  /*1dc80*/  STL [R1+0x930], R6 ;  /* 0x0009300601007387 */ /* 0x0003e20000100800 */
[----:B------:R-:W-:Y:S01]  /*1dc90*/  IMAD R27, R3, 0x30, RZ ;  /* 0x00000030031b7824 */ /* 0x000fe200078e02ff */
[----:B0-----:R-:W-:Y:S02]  /*1dca0*/  IADD3 R7, P5, R25, R0, RZ ;  /* 0x0000000019077210 */ /* 0x001fe40007fbe0ff */
[----:B------:R0:W-:Y:S01]  /*1dcb0*/  STL [R1+0x80c], R5 ;  /* 0x00080c0501007387 */ /* 0x0001e20000100800 */
[----:B-1----:R-:W-:-:S03]  /*1dcc0*/  LEA.HI.X.SX32 R6, R22, R2, 0x1, P0 ;  /* 0x0000000216067211 */ /* 0x002fc600000f0eff */
[----:B------:R-:W-:Y:S01]  /*1dcd0*/  STL [R1+0x980], R7 ;  /* 0x0009800701007387 */ /* 0x000fe20000100800 */
[----:B------:R-:W-:Y:S01]  /*1dce0*/  IADD3 R8, P0, R26, R0, RZ ;  /* 0x000000001a087210 */ /* 0x000fe20007f1e0ff */
[C---:B------:R-:W-:Y:S02]  /*1dcf0*/  IMAD R28, R3.reuse, 0x18, RZ ;  /* 0x00000018031c7824 */ /* 0x040fe400078e02ff */
[----:B------:R1:W-:Y:S01]  /*1dd00*/  STL [R1+0x8ec], R6 ;  /* 0x0008ec0601007387 */ /* 0x0003e20000100800 */
[C---:B0-----:R-:W-:Y:S02]  /*1dd10*/  IMAD R5, R3.reuse, 0x7, RZ ;  /* 0x0000000703057824 */ /* 0x041fe400078e02ff */
[----:B------:R-:W-:Y:S01]  /*1dd20*/  IMAD R29, R3, 0xc, RZ ;  /* 0x0000000c031d7824 */ /* 0x000fe200078e02ff */
[----:B------:R-:W-:Y:S02]  /*1dd30*/  STL [R1+0x9a8], R8 ;  /* 0x0009a80801007387 */ /* 0x000fe40000100800 */
[----:B------:R-:W-:-:S02]  /*1dd40*/  LEA.HI.X.SX32 R5, R5, R2, 0x1, P4 ;  /* 0x0000000205057211 */ /* 0x000fc400020f0eff */
[----:B-1----:R-:W-:Y:S02]  /*1dd50*/  LEA.HI.X.SX32 R6, R23, R2, 0x1, P6 ;  /* 0x0000000217067211 */ /* 0x002fe400030f0eff */
[----:B------:R-:W-:-:S03]  /*1dd60*/  IADD3 R7, P6, R27, R0, RZ ;  /* 0x000000001b077210 */ /* 0x000fc60007fde0ff */
[----:B------:R0:W-:Y:S04]  /*1dd70*/  STL [R1+0x95c], R6 ;  /* 0x00095c0601007387 */ /* 0x0001e80000100800 */
[----:B------:R1:W-:Y:S04]  /*1dd80*/  STL [R1+0x910], R7 ;  /* 0x0009100701007387 */ /* 0x0003e80000100800 */
[----:B------:R2:W-:Y:S01]  /*1dd90*/  STL [R1+0x994], R5 ;  /* 0x0009940501007387 */ /* 0x0005e20000100800 */
[----:B0-----:R-:W-:Y:S01]  /*1dda0*/  IADD3 R6, P4, R28, R0, RZ ;  /* 0x000000001c067210 */ /* 0x001fe20007f9e0ff */
[----:B-1----:R-:W-:-:S04]  /*1ddb0*/  IMAD R7, R3, 0x6, RZ ;  /* 0x0000000603077824 */ /* 0x002fc800078e02ff */
[----:B------:R0:W-:Y:S01]  /*1ddc0*/  STL [R1+0x970], R6 ;  /* 0x0009700601007387 */ /* 0x0001e20000100800 */
[----:B--2---:R-:W-:Y:S02]  /*1ddd0*/  LEA.HI.X.SX32 R5, R24, R2, 0x1, P2 ;  /* 0x0000000218057211 */ /* 0x004fe400010f0eff */
[----:B------:R-:W-:-:S03]  /*1dde0*/  IADD3 R8, P2, R29, R0, RZ ;  /* 0x000000001d087210 */ /* 0x000fc60007f5e0ff */
[----:B------:R1:W-:Y:S01]  /*1ddf0*/  STL [R1+0x88c], R5 ;  /* 0x00088c0501007387 */ /* 0x0003e20000100800 */
[----:B0-----:R-:W-:-:S03]  /*1de00*/  LEA.HI.X.SX32 R6, R25, R2, 0x1, P1 ;  /* 0x0000000219067211 */ /* 0x001fc600008f0eff */
[----:B------:R0:W-:Y:S01]  /*1de10*/  STL [R1+0x9a0], R8 ;  /* 0x0009a00801007387 */ /* 0x0001e20000100800 */
[----:B------:R-:W-:-:S03]  /*1de20*/  LEA.HI.X.SX32 R9, R26, R2, 0x1, P5 ;  /* 0x000000021a097211 */ /* 0x000fc600028f0eff */
[----:B------:R2:W-:Y:S01]  /*1de30*/  STL [R1+0x92c], R6 ;  /* 0x00092c0601007387 */ /* 0x0005e20000100800 */
[----:B-1----:R-:W-:Y:S01]  /*1de40*/  IMAD R5, R3, 0x5, RZ ;  /* 0x0000000503057824 */ /* 0x002fe200078e02ff */
[-C--:B0-----:R-:W-:Y:S02]  /*1de50*/  IADD3 R8, P1, R7, R0.reuse, RZ ;  /* 0x0000000007087210 */ /* 0x081fe40007f3e0ff */
[----:B--2---:R-:W-:-:S03]  /*1de60*/  LEA R6, P5, R3, R0, 0x6 ;  /* 0x0000000003067211 */ /* 0x004fc600078a30ff */
[----:B------:R0:W-:Y:S04]  /*1de70*/  STL [R1+0x9b8], R8 ;  /* 0x0009b80801007387 */ /* 0x0001e80000100800 */
[----:B------:R-:W-:Y:S04]  /*1de80*/  STL [R1+0x97c], R9 ;  /* 0x00097c0901007387 */ /* 0x000fe80000100800 */
[----:B------:R1:W-:Y:S01]  /*1de90*/  STL [R1+0x8d0], R6 ;  /* 0x0008d00601007387 */ /* 0x0003e20000100800 */
[----:B0-----:R-:W-:Y:S02]  /*1dea0*/  LEA.HI.X.SX32 R8, R5, R2, 0x1, P0 ;  /* 0x0000000205087211 */ /* 0x001fe400000f0eff */
[----:B------:R-:W-:-:S03]  /*1deb0*/  LEA R5, P0, R3, R0, 0x5 ;  /* 0x0000000003057211 */ /* 0x000fc600078028ff */
[----:B------:R0:W-:Y:S01]  /*1dec0*/  STL [R1+0x9a4], R8 ;  /* 0x0009a40801007387 */ /* 0x0001e20000100800 */
[----:B-1----:R-:W-:-:S03]  /*1ded0*/  LEA.HI.X.SX32 R6, R27, R2, 0x1, P3 ;  /* 0x000000021b067211 */ /* 0x002fc600018f0eff */
[----:B------:R1:W-:Y:S04]  /*1dee0*/  STL [R1+0x950], R5 ;  /* 0x0009500501007387 */ /* 0x0003e80000100800 */
[----:B------:R2:W-:Y:S01]  /*1def0*/  STL [R1+0x84c], R6 ;  /* 0x00084c0601007387 */ /* 0x0005e20000100800 */
[C---:B0-----:R-:W-:Y:S01]  /*1df00*/  LEA R8, P3, R3.reuse, R0, 0x4 ;  /* 0x0000000003087211 */ /* 0x041fe200078620ff */
[----:B-1----:R-:W-:-:S04]  /*1df10*/  IMAD.SHL.U32 R5, R3, 0x2, RZ ;  /* 0x0000000203057824 */ /* 0x002fc800078e00ff */
[----:B------:R0:W-:Y:S01]  /*1df20*/  STL [R1+0x990], R8 ;  /* 0x0009900801007387 */ /* 0x0001e20000100800 */
[----:B--2---:R-:W-:Y:S02]  /*1df30*/  LEA.HI.X.SX32 R6, R28, R2, 0x1, P6 ;  /* 0x000000021c067211 */ /* 0x004fe400030f0eff */
[----:B------:R-:W-:-:S03]  /*1df40*/  LEA R9, P6, R3, R0, 0x3 ;  /* 0x0000000003097211 */ /* 0x000fc600078c18ff */
[----:B------:R1:W-:Y:S01]  /*1df50*/  STL [R1+0x90c], R6 ;  /* 0x00090c0601007387 */ /* 0x0003e20000100800 */
[----:B0-----:R-:W-:-:S03]  /*1df60*/  LEA.HI.X.SX32 R8, R29, R2, 0x1, P4 ;  /* 0x000000021d087211 */ /* 0x001fc600020f0eff */
[----:B------:R0:W-:Y:S04]  /*1df70*/  STL [R1+0x9b0], R9 ;  /* 0x0009b00901007387 */ /* 0x0001e80000100800 */
[----:B------:R2:W-:Y:S01]  /*1df80*/  STL [R1+0x96c], R8 ;  /* 0x00096c0801007387 */ /* 0x0005e20000100800 */
[----:B-1----:R-:W-:Y:S01]  /*1df90*/  IMAD R6, R3, 0x3, RZ ;  /* 0x0000000303067824 */ /* 0x002fe200078e02ff */
[----:B0-----:R-:W-:-:S04]  /*1dfa0*/  IADD3 R9, P4, R5, R0, RZ ;  /* 0x0000000005097210 */ /* 0x001fc80007f9e0ff */
[-C--:B------:R-:W-:Y:S02]  /*1dfb0*/  LEA.HI.X.SX32 R6, R6, R2.reuse, 0x1, P1 ;  /* 0x0000000206067211 */ /* 0x080fe400008f0eff */
[----:B--2---:R-:W-:Y:S02]  /*1dfc0*/  LEA.HI.X.SX32 R8, R7, R2, 0x1, P2 ;  /* 0x0000000207087211 */ /* 0x004fe400010f0eff */
[C---:B------:R-:W-:Y:S01]  /*1dfd0*/  LEA R7, P2, R3.reuse, R0, 0x2 ;  /* 0x0000000003077211 */ /* 0x040fe200078410ff */
[----:B------:R0:W-:Y:S04]  /*1dfe0*/  STL [R1+0x9c8], R9 ;  /* 0x0009c80901007387 */ /* 0x0001e80000100800 */
[----:B------:R1:W5:Y:S04]  /*1dff0*/  LDL.LU R0, [R1+0x11fc] ;  /* 0x0011fc0001007983 */ /* 0x0003680000300800 */
[----:B------:R2:W-:Y:S01]  /*1e000*/  STL [R1+0x99c], R8 ;  /* 0x00099c0801007387 */ /* 0x0005e20000100800 */
[----:B0-----:R-:W-:-:S03]  /*1e010*/  IMAD.SHL.U32 R9, R3, 0x20, RZ ;  /* 0x0000002003097824 */ /* 0x001fc600078e00ff */
[----:B------:R0:W-:Y:S04]  /*1e020*/  STL [R1+0x9c0], R7 ;  /* 0x0009c00701007387 */ /* 0x0001e80000100800 */
[----:B------:R3:W-:Y:S01]  /*1e030*/  STL [R1+0x9b4], R6 ;  /* 0x0009b40601007387 */ /* 0x0007e20000100800 */
[----:B--2---:R-:W-:Y:S01]  /*1e040*/  IMAD.SHL.U32 R8, R3, 0x10, RZ ;  /* 0x0000001003087824 */ /* 0x004fe200078e00ff */
[----:B------:R-:W-:Y:S01]  /*1e050*/  LEA.HI.X.SX32 R10, R9, R2, 0x1, P5 ;  /* 0x00000002090a7211 */ /* 0x000fe200028f0eff */
[----:B0-----:R-:W-:-:S03]  /*1e060*/  IMAD.SHL.U32 R7, R3, 0x8, RZ ;  /* 0x0000000803077824 */ /* 0x001fc600078e00ff */
[-C--:B------:R-:W-:Y:S01]  /*1e070*/  LEA.HI.X.SX32 R9, R8, R2.reuse, 0x1, P0 ;  /* 0x0000000208097211 */ /* 0x080fe200000f0eff */
[----:B---3--:R-:W-:Y:S01]  /*1e080*/  IMAD.SHL.U32 R6, R3, 0x4, RZ ;  /* 0x0000000403067824 */ /* 0x008fe200078e00ff */
[----:B------:R-:W-:-:S04]  /*1e090*/  LEA.HI.X.SX32 R8, R7, R2, 0x1, P3 ;  /* 0x0000000207087211 */ /* 0x000fc800018f0eff */
[-C--:B------:R-:W-:Y:S02]  /*1e0a0*/  LEA.HI.X.SX32 R7, R6, R2.reuse, 0x1, P6 ;  /* 0x0000000206077211 */ /* 0x080fe400030f0eff */
[-C--:B------:R-:W-:Y:S02]  /*1e0b0*/  LEA.HI.X.SX32 R6, R3, R2.reuse, 0x1, P4 ;  /* 0x0000000203067211 */ /* 0x080fe400020f0eff */
[----:B------:R-:W-:Y:S01]  /*1e0c0*/  LEA.HI.X.SX32 R3, R5, R2, 0x1, P2 ;  /* 0x0000000205037211 */ /* 0x000fe200010f0eff */
[----:B------:R-:W-:Y:S01]  /*1e0d0*/  STL [R1+0x8cc], R10 ;  /* 0x0008cc0a01007387 */ /* 0x000fe20000100800 */
[----:B------:R-:W0:Y:S03]  /*1e0e0*/  S2R R2, SR_TID.X ;  /* 0x0000000000027919 */ /* 0x000e260000002100 */
[----:B------:R-:W-:Y:S04]  /*1e0f0*/  STL [R1+0x94c], R9 ;  /* 0x00094c0901007387 */ /* 0x000fe80000100800 */
[----:B------:R-:W-:Y:S04]  /*1e100*/  STL [R1+0x98c], R8 ;  /* 0x00098c0801007387 */ /* 0x000fe80000100800 */
[----:B------:R-:W-:Y:S04]  /*1e110*/  STL [R1+0x9ac], R7 ;  /* 0x0009ac0701007387 */ /* 0x000fe80000100800 */
[----:B------:R2:W-:Y:S02]  /*1e120*/  STL [R1+0x9c4], R6 ;  /* 0x0009c40601007387 */ /* 0x0005e40000100800 */
[----:B--2---:R-:W2:Y:S02]  /*1e130*/  S2R R6, SR_TID.X ;  /* 0x0000000000067919 */ /* 0x004ea40000002100 */
[----:B------:R-:W-:Y:S04]  /*1e140*/  STL [R1+0x59c], RZ ;  /* 0x00059cff01007387 */ /* 0x000fe80000100800 */
[----:B------:R3:W-:Y:S04]  /*1e150*/  STL [R1+0x9bc], R3 ;  /* 0x0009bc0301007387 */ /* 0x0007e80000100800 */
[----:B------:R1:W-:Y:S04]  /*1e160*/  STL [R1+0x550], RZ ;  /* 0x000550ff01007387 */ /* 0x0003e80000100800 */
[----:B------:R1:W-:Y:S04]  /*1e170*/  STL [R1+0x554], RZ ;  /* 0x000554ff01007387 */ /* 0x0003e80000100800 */
[----:B------:R1:W-:Y:S04]  /*1e180*/  STL [R1+0x558], RZ ;  /* 0x000558ff01007387 */ /* 0x0003e80000100800 */
[----:B------:R1:W-:Y:S04]  /*1e190*/  STL [R1+0x55c], RZ ;  /* 0x00055cff01007387 */ /* 0x0003e80000100800 */
[----:B------:R1:W-:Y:S04]  /*1e1a0*/  STL [R1+0x4d0], RZ ;  /* 0x0004d0ff01007387 */ /* 0x0003e80000100800 */
[----:B------:R1:W-:Y:S04]  /*1e1b0*/  STL [R1+0x4d4], RZ ;  /* 0x0004d4ff01007387 */ /* 0x0003e80000100800 */
[----:B------:R1:W-:Y:S01]  /*1e1c0*/  STL [R1+0x4d8], RZ ;  /* 0x0004d8ff01007387 */ /* 0x0003e20000100800 */
[----:B0-----:R-:W-:-:S03]  /*1e1d0*/  LOP3.LUT R2, R2, 0x3f, RZ, 0xc0, !PT ;  /* 0x0000003f02027812 */ /* 0x001fc600078ec0ff */
[----:B------:R1:W-:Y:S04]  /*1e1e0*/  STL [R1+0x4dc], RZ ;  /* 0x0004dcff01007387 */ /* 0x0003e80000100800 */
[----:B------:R1:W-:Y:S04]  /*1e1f0*/  STL [R1+0x3f0], RZ ;  /* 0x0003f0ff01007387 */ /* 0x0003e80000100800 */
[----:B------:R1:W-:Y:S04]  /*1e200*/  STL [R1+0x3f4], RZ ;  /* 0x0003f4ff01007387 */ /* 0x0003e80000100800 */
[----:B------:R1:W-:Y:S04]  /*1e210*/  STL [R1+0x3f8], RZ ;  /* 0x0003f8ff01007387 */ /* 0x0003e80000100800 */
[----:B------:R1:W-:Y:S01]  /*1e220*/  STL [R1+0x3fc], RZ ;  /* 0x0003fcff01007387 */ /* 0x0003e20000100800 */
[----:B------:R-:W-:-:S03]  /*1e230*/  IMAD.SHL.U32 R2, R2, 0x2, RZ ;  /* 0x0000000202027824 */ /* 0x000fc600078e00ff */
[----:B------:R1:W-:Y:S01]  /*1e240*/  STL [R1+0x3e0], RZ ;  /* 0x0003e0ff01007387 */ /* 0x0003e20000100800 */
[----:B--2---:R-:W-:-:S03]  /*1e250*/  LOP3.LUT R5, R6, 0x7, RZ, 0xc0, !PT ;  /* 0x0000000706057812 */ /* 0x004fc600078ec0ff */
[----:B------:R1:W-:Y:S04]  /*1e260*/  STL [R1+0x3e4], RZ ;  /* 0x0003e4ff01007387 */ /* 0x0003e80000100800 */
[----:B------:R1:W-:Y:S04]  /*1e270*/  STL [R1+0x3e8], RZ ;  /* 0x0003e8ff01007387 */ /* 0x0003e80000100800 */
[----:B------:R1:W-:Y:S04]  /*1e280*/  STL [R1+0x3ec], RZ ;  /* 0x0003ecff01007387 */ /* 0x0003e80000100800 */
[----:B------:R1:W-:Y:S01]  /*1e290*/  STL [R1+0x490], RZ ;  /* 0x000490ff01007387 */ /* 0x0003e20000100800 */
[----:B------:R-:W-:-:S03]  /*1e2a0*/  LOP3.LUT R7, R2, 0x10, RZ, 0x3c, !PT ;  /* 0x0000001002077812 */ /* 0x000fc600078e3cff */
[----:B------:R1:W-:Y:S01]  /*1e2b0*/  STL [R1+0x494], RZ ;  /* 0x000494ff01007387 */ /* 0x0003e20000100800 */
[----:B------:R-:W-:-:S03]  /*1e2c0*/  IMAD R5, R5, 0x90, RZ ;  /* 0x0000009005057824 */ /* 0x000fc600078e02ff */
[----:B------:R1:W-:Y:S01]  /*1e2d0*/  STL [R1+0x498], RZ ;  /* 0x000498ff01007387 */ /* 0x0003e20000100800 */
[----:B------:R-:W-:-:S03]  /*1e2e0*/  IMAD.SHL.U32 R7, R6, 0x2, RZ ;  /* 0x0000000206077824 */ /* 0x000fc600078e00ff */
[----:B------:R1:W-:Y:S04]  /*1e2f0*/  STL [R1+0x49c], RZ ;  /* 0x00049cff01007387 */ /* 0x0003e80000100800 */
[----:B------:R1:W-:Y:S04]  /*1e300*/  STL [R1+0x480], RZ ;  /* 0x000480ff01007387 */ /* 0x0003e80000100800 */
[----:B------:R1:W-:Y:S01]  /*1e310*/  STL [R1+0x484], RZ ;  /* 0x000484ff01007387 */ /* 0x0003e20000100800 */
[----:B------:R-:W-:-:S03]  /*1e320*/  IMAD.SHL.U32 R6, R6, 0x40, RZ ;  /* 0x0000004006067824 */ /* 0x000fc600078e00ff */
[----:B------:R1:W-:Y:S01]  /*1e330*/  STL [R1+0x488], RZ ;  /* 0x000488ff01007387 */ /* 0x0003e20000100800 */
[----:B------:R-:W-:-:S03]  /*1e340*/  LOP3.LUT R5, R5, 0x10, R7, 0x78, !PT ;  /* 0x0000001005057812 */ /* 0x000fc600078e7807 */
[----:B------:R1:W-:Y:S04]  /*1e350*/  STL [R1+0x48c], RZ ;  /* 0x00048cff01007387 */ /* 0x0003e80000100800 */
[----:B------:R1:W-:Y:S04]  /*1e360*/  STL [R1+0x470], RZ ;  /* 0x000470ff01007387 */ /* 0x0003e80000100800 */
[----:B------:R1:W-:Y:S04]  /*1e370*/  STL [R1+0x474], RZ ;  /* 0x000474ff01007387 */ /* 0x0003e80000100800 */
[----:B------:R1:W-:Y:S01]  /*1e380*/  STL [R1+0x478], RZ ;  /* 0x000478ff01007387 */ /* 0x0003e20000100800 */
[----:B------:R-:W-:-:S03]  /*1e390*/  LOP3.LUT R5, R5, 0x400, R6, 0xf8, !PT ;  /* 0x0000040005057812 */ /* 0x000fc600078ef806 */
[----:B------:R1:W-:Y:S01]  /*1e3a0*/  STL [R1+0x47c], RZ ;  /* 0x00047cff01007387 */ /* 0x0003e20000100800 */
[----:B---3--:R-:W-:-:S03]  /*1e3b0*/  LOP3.LUT R3, R2, 0x20, RZ, 0x3c, !PT ;  /* 0x0000002002037812 */ /* 0x008fc600078e3cff */
[----:B------:R1:W-:Y:S01]  /*1e3c0*/  STL [R1+0x4a0], RZ ;  /* 0x0004a0ff01007387 */ /* 0x0003e20000100800 */
[----:B------:R-:W-:-:S03]  /*1e3d0*/  LOP3.LUT R3, R2, 0x40, RZ, 0x3c, !PT ;  /* 0x0000004002037812 */ /* 0x000fc600078e3cff */
[----:B------:R1:W-:Y:S01]  /*1e3e0*/  STL [R1+0x4a4], RZ ;  /* 0x0004a4ff01007387 */ /* 0x0003e20000100800 */
[----:B------:R-:W-:-:S03]  /*1e3f0*/  LOP3.LUT R3, R2, 0x50, RZ, 0x3c, !PT ;  /* 0x0000005002037812 */ /* 0x000fc600078e3cff */
[----:B------:R1:W-:Y:S01]  /*1e400*/  STL [R1+0x4a8], RZ ;  /* 0x0004a8ff01007387 */ /* 0x0003e20000100800 */
[----:B------:R-:W-:-:S03]  /*1e410*/  LOP3.LUT R3, R5, 0x20, RZ, 0x3c, !PT ;  /* 0x0000002005037812 */ /* 0x000fc600078e3cff */
[----:B------:R1:W-:Y:S01]  /*1e420*/  STL [R1+0x4ac], RZ ;  /* 0x0004acff01007387 */ /* 0x0003e20000100800 */
[----:B------:R-:W-:-:S03]  /*1e430*/  LOP3.LUT R3, R4, 0x40, RZ, 0x3c, !PT ;  /* 0x0000004004037812 */ /* 0x000fc600078e3cff */
        /* <DEDUP_REMOVED lines=9> */
[----:B------:R-:W-:-:S02]  /*1e4d0*/  LOP3.LUT R6, R2, 0x60, RZ, 0x3c, !PT ;  /* 0x0000006002067812 */ /* 0x000fc400078e3cff */
[C---:B------:R-:W-:Y:S02]  /*1e4e0*/  LOP3.LUT R6, R5.reuse, 0x40, RZ, 0x3c, !PT ;  /* 0x0000004005067812 */ /* 0x040fe400078e3cff */
[C---:B------:R-:W-:Y:S02]  /*1e4f0*/  LOP3.LUT R8, R2.reuse, 0x30, RZ, 0x3c, !PT ;  /* 0x0000003002087812 */ /* 0x040fe400078e3cff */
[----:B------:R-:W-:Y:S02]  /*1e500*/  LOP3.LUT R7, R2, 0x70, RZ, 0x3c, !PT ;  /* 0x0000007002077812 */ /* 0x000fe400078e3cff */
[----:B------:R-:W-:-:S07]  /*1e510*/  LOP3.LUT R5, R5, 0x60, RZ, 0x3c, !PT ;  /* 0x0000006005057812 */ /* 0x000fce00078e3cff */
.L_x_2:
[----:B------:R0:W-:Y:S01]  /*1e520*/  STL [R1+0x2924], R26 ;  /* 0x0029241a01007387 */ /* 0x0001e20000100800 */
[----:B-----5:R-:W2:Y:S03]  /*1e530*/  LDC R7, c[0x0][0x230] ;  /* 0x00008c00ff077b82 */ /* 0x020ea60000000800 */
[----:B------:R-:W3:Y:S04]  /*1e540*/  LDL R5, [R1+0x7c0] ;  /* 0x0007c00001057983 */ /* 0x000ee80000100800 */
[----:B------:R-:W3:Y:S04]  /*1e550*/  LDL R4, [R1+0x7c4] ;  /* 0x0007c40001047983 */ /* 0x000ee80000100800 */
[----:B0-----:R-:W2:Y:S04]  /*1e560*/  LDL R26, [R1+0x7cc] ;  /* 0x0007cc00011a7983 */ /* 0x001ea80000100800 */
[----:B------:R-:W-:Y:S04]  /*1e570*/  STL [R1+0x290c], R21 ;  /* 0x00290c1501007387 */ /* 0x000fe80000100800 */
[----:B------:R-:W-:Y:S04]  /*1e580*/  STL [R1+0x2914], R21 ;  /* 0x0029141501007387 */ /* 0x000fe80000100800 */
[----:B------:R-:W-:Y:S04]  /*1e590*/  STL [R1+0x291c], R21 ;  /* 0x00291c1501007387 */ /* 0x000fe80000100800 */
[----:B------:R-:W-:Y:S04]  /*1e5a0*/  STL [R1+0x2908], R29 ;  /* 0x0029081d01007387 */ /* 0x000fe80000100800 */
[----:B------:R-:W-:Y:S04]  /*1e5b0*/  STL [R1+0x2910], R29 ;  /* 0x0029101d01007387 */ /* 0x000fe80000100800 */
[----:B------:R-:W-:Y:S04]  /*1e5c0*/  STL [R1+0x2918], R29 ;  /* 0x0029181d01007387 */ /* 0x000fe80000100800 */
[----:B------:R0:W-:Y:S04]  /*1e5d0*/  STL [R1+0x2920], R29 ;  /* 0x0029201d01007387 */ /* 0x0001e80000100800 */
        /* <DEDUP_REMOVED lines=93> */
[----:B-----5:R-:W-:Y:S04]  /*1ebb0*/  STL [R1+0x1338], R0 ;  /* 0x0013380001007387 */ /* 0x020fe80000100800 */
        /* <DEDUP_REMOVED lines=54> */
[----:B------:R-:W-:Y:S01]  /*1ef20*/  STL [R1+0x26a0], R0 ;  /* 0x0026a00001007387 */ /* 0x000fe20000100800 */
[----:B--2---:R-:W-:-:S03]  /*1ef30*/  IMAD R7, R26, -0x40, R7 ;  /* 0xffffffc01a077824 */ /* 0x004fc600078e0207 */
[----:B------:R-:W-:Y:S04]  /*1ef40*/  STL [R1+0x26a8], R0 ;  /* 0x0026a80001007387 */ /* 0x000fe80000100800 */
[----:B------:R-:W-:Y:S04]  /*1ef50*/  STL [R1+0x26b0], R0 ;  /* 0x0026b00001007387 */ /* 0x000fe80000100800 */
[----:B------:R-:W-:Y:S04]  /*1ef60*/  STL [R1+0x26b8], R0 ;  /* 0x0026b80001007387 */ /* 0x000fe80000100800 */
[----:B------:R-:W-:Y:S04]  /*1ef70*/  STL [R1+0x2890], R0 ;  /* 0x0028900001007387 */ /* 0x000fe80000100800 */
[----:B------:R-:W2:Y:S01]  /*1ef80*/  LDL.LU R26, [R1+0x2924] ;  /* 0x00292400011a7983 */ /* 0x000ea20000300800 */
[----:B------:R-:W-:-:S02]  /*1ef90*/  ISETP.GT.AND P0, PT, R7, RZ, PT ;  /* 0x000000ff0700720c */ /* 0x000fc40003f04270 */
[----:B------:R-:W-:Y:S02]  /*1efa0*/  ISETP.GT.AND P1, PT, R7, 0x1, PT ;  /* 0x000000010700780c */ /* 0x000fe40003f24270 */
[----:B--2---:R-:W-:-:S09]  /*1efb0*/  PRMT R26, RZ, 0x7610, R26 ;  /* 0x00007610ff1a7816 */ /* 0x004fd2000000001a */
[----:B---3--:R2:W3:Y:S04]  /*1efc0*/  @P0 LDG.E.U16 R26, desc[UR8][R4.64] ;  /* 0x00000008041a0981 */ /* 0x0084e8000c1e1500 */
[----:B------:R-:W2:Y:S04]  /*1efd0*/  LDL R4, [R1+0x9c4] ;  /* 0x0009c40001047983 */ /* 0x000ea80000100800 */
[----:B------:R-:W2:Y:S01]  /*1efe0*/  LDL R5, [R1+0x9c8] ;  /* 0x0009c80001057983 */ /* 0x000ea20000100800 */
[----:B0-----:R-:W-:Y:S02]  /*1eff0*/  PRMT R29, RZ, 0x7610, R29 ;  /* 0x00007610ff1d7816 */ /* 0x001fe4000000001d */
[----:B--2---:R-:W-:-:S04]  /*1f000*/  @P1 LOP3.LUT R5, R5, R4, RZ, 0x3c, !PT ;  /* 0x0000000405051212 */ /* 0x004fc800078e3cff */
[----:B------:R-:W-:-:S04]  /*1f010*/  @P1 LOP3.LUT R4, R5, R4, RZ, 0x3c, !PT ;  /* 0x0000000405041212 */ /* 0x000fc800078e3cff */
[----:B------:R-:W-:-:S05]  /*1f020*/  @P1 LOP3.LUT R5, R5, R4, RZ, 0x3c, !PT ;  /* 0x0000000405051212 */ /* 0x000fca00078e3cff */
[----:B------:R-:W2:Y:S01]  /*1f030*/  @P1 LDG.E.U16 R29, desc[UR8][R4.64] ;  /* 0x00000008041d1981 */ /* 0x000ea2000c1e1500 */
[----:B------:R-:W-:-:S03]  /*1f040*/  ISETP.GT.AND P2, PT, R7, 0x2, PT ;  /* 0x000000020700780c */ /* 0x000fc60003f44270 */
[----:B--2---:R0:W-:Y:S04]  /*1f050*/  STL [R1+0x10], R29 ;  /* 0x0000101d01007387 */ /* 0x0041e80000100800 */
[----:B0-----:R-:W2:Y:S04]  /*1f060*/  LDL.LU R29, [R1+0x2920] ;  /* 0x00292000011d7983 */ /* 0x001ea80000300800 */
[----:B------:R-:W4:Y:S04]  /*1f070*/  LDL R4, [R1+0x9bc] ;  /* 0x0009bc0001047983 */ /* 0x000f280000100800 */
[----:B------:R-:W4:Y:S01]  /*1f080*/  LDL R5, [R1+0x9c0] ;  /* 0x0009c00001057983 */ /* 0x000f220000100800 */
[----:B------:R-:W-:-:S02]  /*1f090*/  PRMT R21, RZ, 0x7610, R21 ;  /* 0x00007610ff157816 */ /* 0x000fc40000000015 */
[----:B----4-:R-:W-:-:S04]  /*1f0a0*/  @P2 LOP3.LUT R5, R5, R4, RZ, 0x3c, !PT ;  /* 0x0000000405052212 */ /* 0x010fc800078e3cff */
[----:B------:R-:W-:-:S04]  /*1f0b0*/  @P2 LOP3.LUT R4, R5, R4, RZ, 0x3c, !PT ;  /* 0x0000000405042212 */ /* 0x000fc800078e3cff */
[----:B------:R-:W-:-:S05]  /*1f0c0*/  @P2 LOP3.LUT R5, R5, R4, RZ, 0x3c, !PT ;  /* 0x0000000405052212 */ /* 0x000fca00078e3cff */
[----:B------:R-:W4:Y:S01]  /*1f0d0*/  @P2 LDG.E.U16 R21, desc[UR8][R4.64] ;  /* 0x0000000804152981 */ /* 0x000f22000c1e1500 */
[----:B------:R-:W-:-:S03]  /*1f0e0*/  ISETP.GT.AND P3, PT, R7, 0x3, PT ;  /* 0x000000030700780c */ /* 0x000fc60003f64270 */
[----:B----4-:R0:W-:Y:S04]  /*1f0f0*/  STL [R1+0x2c], R21 ;  /* 0x00002c1501007387 */ /* 0x0101e80000100800 */
[----:B0-----:R-:W4:Y:S04]  /*1f100*/  LDL.LU R21, [R1+0x291c] ;  /* 0x00291c0001157983 */ /* 0x001f280000300800 */
[----:B------:R-:W3:Y:S04]  /*1f110*/  LDL R4, [R1+0x9b4] ;  /* 0x0009b40001047983 */ /* 0x000ee80000100800 */
[----:B------:R-:W3:Y:S01]  /*1f120*/  LDL R5, [R1+0x9b8] ;  /* 0x0009b80001057983 */ /* 0x000ee20000100800 */
[----:B--2---:R-:W-:-:S02]  /*1f130*/  PRMT R29, RZ, 0x7610, R29 ;  /* 0x00007610ff1d7816 */ /* 0x004fc4000000001d */
[----:B---3--:R-:W-:-:S04]  /*1f140*/  @P3 LOP3.LUT R5, R5, R4, RZ, 0x3c, !PT ;  /* 0x0000000405053212 */ /* 0x008fc800078e3cff */
[----:B------:R-:W-:-:S04]  /*1f150*/  @P3 LOP3.LUT R4, R5, R4, RZ, 0x3c, !PT ;  /* 0x0000000405043212 */ /* 0x000fc800078e3cff */
[----:B------:R-:W-:-:S05]  /*1f160*/  @P3 LOP3.LUT R5, R5, R4, RZ, 0x3c, !PT ;  /* 0x0000000405053212 */ /* 0x000fca00078e3cff */
[----:B------:R-:W2:Y:S01]  /*1f170*/  @P3 LDG.E.U16 R29, desc[UR8][R4.64] ;  /* 0x00000008041d3981 */ /* 0x000ea2000c1e1500 */
[----:B------:R-:W-:-:S03]  /*1f180*/  ISETP.GT.AND P0, PT, R7, 0x4, PT ;  /* 0x000000040700780c */ /* 0x000fc60003f04270 */
[----:B--2---:R0:W-:Y:S04]  /*1f190*/  STL [R1+0x3c], R29 ;  /* 0x00003c1d01007387 */ /* 0x0041e80000100800 */
[----:B0-----:R-:W2:Y:S04]  /*1f1a0*/  LDL.LU R29, [R1+0x2918] ;  /* 0x00291800011d7983 */ /* 0x001ea80000300800 */
[----:B------:R-:W3:Y:S04]  /*1f1b0*/  LDL R4, [R1+0x9ac] ;  /* 0x0009ac0001047983 */ /* 0x000ee80000100800 */
[----:B------:R-:W3:Y:S01]  /*1f1c0*/  LDL R5, [R1+0x9b0] ;  /* 0x0009b00001057983 */ /* 0x000ee20000100800 */
[----:B----4-:R-:W-:-:S02]  /*1f1d0*/  PRMT R21, RZ, 0x7610, R21 ;  /* 0x00007610ff157816 */ /* 0x010fc40000000015 */
[----:B---3--:R-:W-:-:S04]  /*1f1e0*/  @P0 LOP3.LUT R5, R5, R4, RZ, 0x3c, !PT ;  /* 0x0000000405050212 */ /* 0x008fc800078e3cff */
[----:B------:R-:W-:-:S04]  /*1f1f0*/  @P0 LOP3.LUT R4, R5, R4, RZ, 0x3c, !PT ;  /* 0x0000000405040212 */ /* 0x000fc800078e3cff */
[----:B------:R-:W-:-:S05]  /*1f200*/  @P0 LOP3.LUT R5, R5, R4, RZ, 0x3c, !PT ;  /* 0x0000000405050212 */ /* 0x000fca00078e3cff */
[----:B------:R-:W3:Y:S01]  /*1f210*/  @P0 LDG.E.U16 R21, desc[UR8][R4.64] ;  /* 0x0000000804150981 */ /* 0x000ee2000c1e1500 */
[----:B------:R-:W-:-:S03]  /*1f220*/  ISETP.GT.AND P1, PT, R7, 0x5, PT ;  /* 0x000000050700780c */ /* 0x000fc60003f24270 */
[----:B---3--:R0:W-:Y:S04]  /*1f230*/  STL [R1+0x44], R21 ;  /* 0x0000441501007387 */ /* 0x0081e80000100800 */
[----:B0-----:R-:W3:Y:S04]  /*1f240*/  LDL.LU R21, [R1+0x2914] ;  /* 0x0029140001157983 */ /* 0x001ee80000300800 */
[----:B------:R-:W4:Y:S04]  /*1f250*/  LDL R4, [R1+0x9a4] ;  /* 0x0009a40001047983 */ /* 0x000f280000100800 */
[----:B------:R-:W4:Y:S01]  /*1f260*/  LDL R5, [R1+0x9a8] ;  /* 0x0009a80001057983 */ /* 0x000f220000100800 */
[----:B--2---:R-:W-:-:S02]  /*1f270*/  PRMT R29, RZ, 0x7610, R29 ;  /* 0x00007610ff1d7816 */ /* 0x004fc4000000001d */
[----:B----4-:R-:W-:-:S04]  /*1f280*/  @P1 LOP3.LUT R5, R5, R4, RZ, 0x3c, !PT ;  /* 0x0000000405051212 */ /* 0x010fc800078e3cff */
        /* <DEDUP_REMOVED lines=8> */
[----:B---3--:R-:W-:-:S02]  /*1f310*/  PRMT R21, RZ, 0x7610, R21 ;  /* 0x00007610ff157816 */ /* 0x008fc40000000015 */
[----:B----4-:R-:W-:-:S04]  /*1f320*/  @P2 LOP3.LUT R5, R5, R4, RZ, 0x3c, !PT ;  /* 0x0000000405052212 */ /* 0x010fc800078e3cff */
        /* <DEDUP_REMOVED lines=22> */
[----:B------:R0:W3:Y:S04]  /*1f490*/  @P0 LDG.E.U16 R21, desc[UR8][R4.64] ;  /* 0x0000000804150981 */ /* 0x0000e8000c1e1500 */
[----:B------:R-:W0:Y:S04]  /*1f4a0*/  LDL R4, [R1+0x984] ;  /* 0x0009840001047983 */ /* 0x000e280000100800 */
[----:B------:R-:W0:Y:S01]  /*1f4b0*/  LDL R5, [R1+0x988] ;  /* 0x0009880001057983 */ /* 0x000e220000100800 */
[----:B------:R-:W-:Y:S02]  /*1f4c0*/  ISETP.GT.AND P1, PT, R7, 0x9, PT ;  /* 0x000000090700780c */ /* 0x000fe40003f24270 */
[----:B--2---:R-:W-:-:S11]  /*1f4d0*/  PRMT R29, RZ, 0x7610, R29 ;  /* 0x00007610ff1d7816 */ /* 0x004fd6000000001d */
[----:B0-----:R-:W-:-:S04]  /*1f4e0*/  @P1 LOP3.LUT R5, R5, R4, RZ, 0x3c, !PT ;  /* 0x0000000405051212 */ /* 0x001fc800078e3cff */
[----:B------:R-:W-:-:S04]  /*1f4f0*/  @P1 LOP3.LUT R4, R5, R4, RZ, 0x3c, !PT ;  /* 0x0000000405041212 */ /* 0x000fc800078e3cff */
[----:B------:R-:W-:-:S05]  /*1f500*/  @P1 LOP3.LUT R5, R5, R4, RZ, 0x3c, !PT ;  /* 0x0000000405051212 */ /* 0x000fca00078e3cff */
[----:B------:R0:W2:Y:S04]  /*1f510*/  @P1 LDG.E.U16 R29, desc[UR8][R4.64] ;  /* 0x00000008041d1981 */ /* 0x0000a8000c1e1500 */
[----:B------:R-:W0:Y:S04]  /*1f520*/  LDL R4, [R1+0x97c] ;  /* 0x00097c0001047983 */ /* 0x000e280000100800 */
[----:B------:R-:W0:Y:S01]  /*1f530*/  LDL R5, [R1+0x980] ;  /* 0x0009800001057983 */ /* 0x000e220000100800 */
[----:B------:R-:W-:Y:S02]  /*1f540*/  ISETP.GT.AND P2, PT, R7, 0xa, PT ;  /* 0x0000000a0700780c */ /* 0x000fe40003f44270 */
[----:B------:R-:W-:-:S11]  /*1f550*/  PRMT R18, RZ, 0x7610, R18 ;  /* 0x00007610ff127816 */ /* 0x000fd60000000012 */
[----:B0-----:R-:W-:-:S04]  /*1f560*/  @P2 LOP3.LUT R5, R5, R4, RZ, 0x3c, !PT ;  /* 0x0000000405052212 */ /* 0x001fc800078e3cff */
[----:B------:R-:W-:-:S04]  /*1f570*/  @P2 LOP3.LUT R4, R5, R4, RZ, 0x3c, !PT ;  /* 0x0000000405042212 */ /* 0x000fc800078e3cff */
[----:B------:R-:W-:-:S05]  /*1f580*/  @P2 LOP3.LUT R5, R5, R4, RZ, 0x3c, !PT ;  /* 0x0000000405052212 */ /* 0x000fca00078e3cff */
[----:B------:R-:W4:Y:S04]  /*1f590*/  @P2 LDG.E.U16 R18, desc[UR8][R4.64] ;  /* 0x0000000804122981 */ /* 0x000f28000c1e1500 */
[----:B--2---:R-:W-:Y:S04]  /*1f5a0*/  STL [R1+0x2784], R29 ;  /* 0x0027841d01007387 */ /* 0x004fe80000100800 */
[----:B------:R-:W-:Y:S01]  /*1f5b0*/  STL [R1+0x2788], R29 ;  /* 0x0027881d01007387 */ /* 0x000fe20000100800 */
[----:B------:R-:W-:-:S03]  /*1f5c0*/  ISETP.GT.AND P3, PT, R7, 0xb, PT ;  /* 0x0000000b0700780c */ /* 0x000fc60003f64270 */
[----:B----4-:R0:W-:Y:S04]  /*1f5d0*/  STL [R1+0x20], R18 ;  /* 0x0000201201007387 */ /* 0x0101e80000100800 */
        /* <DEDUP_REMOVED lines=57> */
[----:B------:R0:W2:Y:S04]  /*1f970*/  @P0 LDG.E.U16 R18, desc[UR8][R4.64] ;  /* 0x0000000804120981 */ /* 0x0000a8000c1e1500 */
[----:B------:R-:W0:Y:S04]  /*1f980*/  LDL R4, [R1+0x944] ;  /* 0x0009440001047983 */ /* 0x000e280000100800 */
[----:B------:R-:W0:Y:S01]  /*1f990*/  LDL R5, [R1+0x948] ;  /* 0x0009480001057983 */ /* 0x000e220000100800 */
[----:B------:R-:W-:Y:S02]  /*1f9a0*/  ISETP.GT.AND P1, PT, R7, 0x11, PT ;  /* 0x000000110700780c */ /* 0x000fe40003f24270 */
[----:B---3--:R-:W-:-:S11]  /*1f9b0*/  PRMT R24, RZ, 0x7610, R24 ;  /* 0x00007610ff187816 */ /* 0x008fd60000000018 */
[----:B0-----:R-:W-:-:S04]  /*1f9c0*/  @P1 LOP3.LUT R5, R5, R4, RZ, 0x3c, !PT ;  /* 0x0000000405051212 */ /* 0x001fc800078e3cff */
[----:B------:R-:W-:-:S04]  /*1f9d0*/  @P1 LOP3.LUT R4, R5, R4, RZ, 0x3c, !PT ;  /* 0x0000000405041212 */ /* 0x000fc800078e3cff */
[----:B------:R-:W-:-:S05]  /*1f9e0*/  @P1 LOP3.LUT R5, R5, R4, RZ, 0x3c, !PT ;  /* 0x0000000405051212 */ /* 0x000fca00078e3cff */
[----:B------:R0:W3:Y:S04]  /*1f9f0*/  @P1 LDG.E.U16 R24, desc[UR8][R4.64] ;  /* 0x0000000804181981 */ /* 0x0000e8000c1e1500 */
        /* <DEDUP_REMOVED lines=8> */
[----:B---3--:R-:W-:Y:S01]  /*1fa80*/  STL [R1+0x278c], R24 ;  /* 0x00278c1801007387 */ /* 0x008fe20000100800 */
[----:B------:R-:W-:-:S03]  /*1fa90*/  ISETP.GT.AND P3, PT, R7, 0x13, PT ;  /* 0x000000130700780c */ /* 0x000fc60003f64270 */
[----:B----4-:R0:W-:Y:S04]  /*1faa0*/  STL [R1+0x4], R9 ;  /* 0x0000040901007387 */ /* 0x0101e80000100800 */
[----:B0-----:R-:W3:Y:S04]  /*1fab0*/  LDL.LU R9, [R1+0x28ec] ;  /* 0x0028ec0001097983 */ /* 0x001ee80000300800 */
        /* <DEDUP_REMOVED lines=10> */
[----:B------:R-:W2:Y:S04]  /*1fb60*/  LDL R4, [R1+0x92c] ;  /* 0x00092c0001047983 */ /* 0x000ea80000100800 */
[----:B------:R-:W2:Y:S01]  /*1fb70*/  LDL R5, [R1+0x930] ;  /* 0x0009300001057983 */ /* 0x000ea20000100800 */
[----:B---3--:R-:W-:-:S02]  /*1fb80*/  PRMT R9, RZ, 0x7610, R9 ;  /* 0x00007610ff097816 */ /* 0x008fc40000000009 */
[----:B--2---:R-:W-:-:S04]  /*1fb90*/  @P0 LOP3.LUT R5, R5, R4, RZ, 0x3c, !PT ;  /* 0x0000000405050212 */ /* 0x004fc800078e3cff */
[----:B------:R-:W-:-:S04]  /*1fba0*/  @P0 LOP3.LUT R4, R5, R4, RZ, 0x3c, !PT ;  /* 0x0000000405040212 */ /* 0x000fc800078e3cff */
[----:B------:R-:W-:-:S05]  /*1fbb0*/  @P0 LOP3.LUT R5, R5, R4, RZ, 0x3c, !PT ;  /* 0x0000000405050212 */ /* 0x000fca00078e3cff */
[----:B------:R0:W2:Y:S04]  /*1fbc0*/  @P0 LDG.E.U16 R9, desc[UR8][R4.64] ;  /* 0x0000000804090981 */ /* 0x0000a8000c1e1500 */
[----:B------:R-:W0:Y:S04]  /*1fbd0*/  LDL R4, [R1+0x924] ;  /* 0x0009240001047983 */ /* 0x000e280000100800 */
[----:B------:R-:W0:Y:S01]  /*1fbe0*/  LDL R5, [R1+0x928] ;  /* 0x0009280001057983 */ /* 0x000e220000100800 */
[----:B------:R-:W-:Y:S02]  /*1fbf0*/  ISETP.GT.AND P1, PT, R7, 0x15, PT ;  /* 0x000000150700780c */ /* 0x000fe40003f24270 */
[----:B----4-:R-:W-:-:S11]  /*1fc00*/  PRMT R14, RZ, 0x7610, R14 ;  /* 0x00007610ff0e7816 */ /* 0x010fd6000000000e */
[----:B0-----:R-:W-:-:S04]  /*1fc10*/  @P1 LOP3.LUT R5, R5, R4, RZ, 0x3c, !PT ;  /* 0x0000000405051212 */ /* 0x001fc800078e3cff */
[----:B------:R-:W-:-:S04]  /*1fc20*/  @P1 LOP3.LUT R4, R5, R4, RZ, 0x3c, !PT ;  /* 0x0000000405041212 */ /* 0x000fc800078e3cff */
[----:B------:R-:W-:-:S05]  /*1fc30*/  @P1 LOP3.LUT R5, R5, R4, RZ, 0x3c, !PT ;  /* 0x0000000405051212 */ /* 0x000fca00078e3cff */
[----:B------:R-:W3:Y:S04]  /*1fc40*/  @P1 LDG.E.U16 R14, desc[UR8][R4.64] ;  /* 0x00000008040e1981 */ /* 0x000ee8000c1e1500 */
[----:B--2---:R0:W-:Y:S04]  /*1fc50*/  STL [R1+0x38], R9 ;  /* 0x0000380901007387 */ /* 0x0041e80000100800 */
[----:B0-----:R-:W2:Y:S04]  /*1fc60*/  LDL R9, [R1+0x908] ;  /* 0x0009080001097983 */ /* 0x001ea80000100800 */
[----:B---3--:R0:W-:Y:S04]  /*1fc70*/  STL [R1+0x1dc], R14 ;  /* 0x0001dc0e01007387 */ /* 0x0081e80000100800 */
[----:B0-----:R-:W3:Y:S04]  /*1fc80*/  LDL.LU R14, [R1+0x28e4] ;  /* 0x0028e400010e7983 */ /* 0x001ee80000300800 */
[----:B------:R-:W4:Y:S04]  /*1fc90*/  LDL R4, [R1+0x91c] ;  /* 0x00091c0001047983 */ /* 0x000f280000100800 */
[----:B------:R-:W4:Y:S01]  /*1fca0*/  LDL R5, [R1+0x920] ;  /* 0x0009200001057983 */ /* 0x000f220000100800 */
[----:B------:R-:W-:-:S02]  /*1fcb0*/  ISETP.GT.AND P2, PT, R7, 0x16, PT ;  /* 0x000000160700780c */ /* 0x000fc40003f44270 */
[----:B------:R-:W-:-:S11]  /*1fcc0*/  PRMT R20, RZ, 0x7610, R20 ;  /* 0x00007610ff147816 */ /* 0x000fd60000000014 */
        /* <DEDUP_REMOVED lines=9> */
[----:B------:R-:W-:-:S02]  /*1fd60*/  PRMT R28, RZ, 0x7610, R28 ;  /* 0x00007610ff1c7816 */ /* 0x000fc4000000001c */
        /* <DEDUP_REMOVED lines=10> */
[----:B------:R-:W-:Y:S02]  /*1fe10*/  ISETP.GT.AND P1, PT, R7, 0x19, PT ;  /* 0x000000190700780c */ /* 0x000fe40003f24270 */
[----:B----4-:R-:W-:-:S04]  /*1fe20*/  @P0 LOP3.LUT R5, R5, R4, RZ, 0x3c, !PT ;  /* 0x0000000405050212 */ /* 0x010fc800078e3cff */
[----:B------:R-:W-:-:S04]  /*1fe30*/  @P0 LOP3.LUT R4, R5, R4, RZ, 0x3c, !PT ;  /* 0x0000000405040212 */ /* 0x000fc800078e3cff */
[----:B------:R-:W-:-:S05]  /*1fe40*/  @P0 LOP3.LUT R5, R5, R4, RZ, 0x3c, !PT ;  /* 0x0000000405050212 */ /* 0x000fca00078e3cff */
[----:B------:R0:W3:Y:S04]  /*1fe50*/  @P0 LDG.E.U16 R14, desc[UR8][R4.64] ;  /* 0x00000008040e0981 */ /* 0x0000e8000c1e1500 */
[----:B------:R-:W4:Y:S01]  /*1fe60*/  LDL R5, [R1+0x904] ;  /* 0x0009040001057983 */ /* 0x000f220000100800 */
[----:B------:R-:W-:Y:S01]  /*1fe70*/  PRMT R20, RZ, 0x7610, R20 ;  /* 0x00007610ff147816 */ /* 0x000fe20000000014 */
[----:B0-----:R-:W-:Y:S01]  /*1fe80*/  @P1 IMAD.MOV.U32 R4, RZ, RZ, R9 ;  /* 0x000000ffff041224 */ /* 0x001fe200078e0009 */
[----:B------:R-:W-:Y:S01]  /*1fe90*/  ISETP.GT.AND P2, PT, R7, 0x1a, PT ;  /* 0x0000001a0700780c */ /* 0x000fe20003f44270 */
[----:B------:R-:W3:Y:S04]  /*1fea0*/  LDL R9, [R1+0x8e8] ;  /* 0x0008e80001097983 */ /* 0x000ee80000100800 */
[----:B----4-:R-:W4:Y:S04]  /*1feb0*/  @P1 LDG.E.U16 R20, desc[UR8][R4.64] ;  /* 0x0000000804141981 */ /* 0x010f28000c1e1500 */
[----:B------:R-:W3:Y:S04]  /*1fec0*/  LDL R4, [R1+0x8fc] ;  /* 0x0008fc0001047983 */ /* 0x000ee80000100800 */
[----:B------:R-:W3:Y:S01]  /*1fed0*/  LDL R5, [R1+0x900] ;  /* 0x0009000001057983 */ /* 0x000ee20000100800 */
[----:B--2---:R-:W-:-:S03]  /*1fee0*/  PRMT R28, RZ, 0x7610, R28 ;  /* 0x00007610ff1c7816 */ /* 0x004fc6000000001c */
[----:B----4-:R-:W-:Y:S01]  /*1fef0*/  STL [R1+0x2780], R20 ;  /* 0x0027801401007387 */ /* 0x010fe20000100800 */
[----:B---3--:R-:W-:-:S04]  /*1ff00*/  @P2 LOP3.LUT R5, R5, R4, RZ, 0x3c, !PT ;  /* 0x0000000405052212 */ /* 0x008fc800078e3cff */
        /* <DEDUP_REMOVED lines=10> */
[----:B------:R-:W3:Y:S04]  /*1ffb0*/  @P3 LDG.E.U16 R8, desc[UR8][R4.64] ;  /* 0x0000000804083981 */ /* 0x000ee8000c1e1500 */
[----:B--2---:R-:W-:Y:S04]  /*1ffc0*/  STL [R1+0x2778], R28 ;  /* 0x0027781c01007387 */ /* 0x004fe80000100800 */
[----:B------:R-:W-:Y:S01]  /*1ffd0*/  STL [R1+0x277c], R28 ;  /* 0x00277c1c01007387 */ /* 0x000fe20000100800 */
[----:B------:R-:W-:-:S03]  /*1ffe0*/  ISETP.GT.AND P0, PT, R7, 0x1c, PT ;  /* 0x0000001c0700780c */ /* 0x000fc60003f04270 */
[----:B---3--:R0:W-:Y:S04]  /*1fff0*/  STL [R1+0x18], R8 ;  /* 0x0000180801007387 */ /* 0x0081e80000100800 */
[----:B0-----:R-:W2:Y:S04]  /*20000*/  LDL.LU R8, [R1+0x28d8] ;  /* 0x0028d80001087983 */ /* 0x001ea80000300800 */
[----:B------:R-:W3:Y:S04]  /*20010*/  LDL R4, [R1+0x8ec] ;  /* 0x0008ec0001047983 */ /* 0x000ee80000100800 */
[----:B------:R-:W3:Y:S01]  /*20020*/  LDL R5, [R1+0x8f0] ;  /* 0x0008f00001057983 */ /* 0x000ee20000100800 */
[----:B------:R-:W-:-:S02]  /*20030*/  PRMT R11, RZ, 0x7610, R11 ;  /* 0x00007610ff0b7816 */ /* 0x000fc4000000000b */
[----:B---3--:R-:W-:-:S04]  /*20040*/  @P0 LOP3.LUT R5, R5, R4, RZ, 0x3c, !PT ;  /* 0x0000000405050212 */ /* 0x008fc800078e3cff */
[----:B------:R-:W-:-:S04]  /*20050*/  @P0 LOP3.LUT R4, R5, R4, RZ, 0x3c, !PT ;  /* 0x0000000405040212 */ /* 0x000fc800078e3cff */
[----:B------:R-:W-:-:S05]  /*20060*/  @P0 LOP3.LUT R5, R5, R4, RZ, 0x3c, !PT ;  /* 0x0000000405050212 */ /* 0x000fca00078e3cff */
[----:B------:R-:W3:Y:S01]  /*20070*/  @P0 LDG.E.U16 R11, desc[UR8][R4.64] ;  /* 0x00000008040b0981 */ /* 0x000ee2000c1e1500 */
[C---:B------:R-:W-:Y:S02]  /*20080*/  ISETP.GT.AND P1, PT, R7.reuse, 0x1d, PT ;  /* 0x0000001d0700780c */ /* 0x040fe40003f24270 */
[----:B--2---:R-:W-:Y:S01]  /*20090*/  PRMT R8, RZ, 0x7610, R8 ;  /* 0x00007610ff087816 */ /* 0x004fe20000000008 */
[----:B---3--:R0:W-:Y:S04]  /*200a0*/  STL [R1+0x30], R11 ;  /* 0x0000300b01007387 */ /* 0x0081e80000100800 */
[----:B0-----:R-:W2:Y:S04]  /*200b0*/  LDL.LU R11, [R1+0x28d4] ;  /* 0x0028d400010b7983 */ /* 0x001ea80000300800 */
[----:B------:R-:W3:Y:S02]  /*200c0*/  LDL R5, [R1+0x8e4] ;  /* 0x0008e40001057983 */ /* 0x000ee40000100800 */
[----:B------:R-:W-:Y:S01]  /*200d0*/  @P1 IMAD.MOV.U32 R4, RZ, RZ, R9 ;  /* 0x000000ffff041224 */ /* 0x000fe200078e0009 */
[----:B------:R-:W-:-:S02]  /*200e0*/  ISETP.GT.AND P2, PT, R7, 0x1e, PT ;  /* 0x0000001e0700780c */ /* 0x000fc40003f44270 */
[----:B------:R-:W-:Y:S01]  /*200f0*/  PRMT R16, RZ, 0x7610, R16 ;  /* 0x00007610ff107816 */ /* 0x000fe20000000010 */
[----:B------:R-:W4:Y:S04]  /*20100*/  LDL R9, [R1+0x8bc] ;  /* 0x0008bc0001097983 */ /* 0x000f280000100800 */
[----:B---3--:R0:W3:Y:S04]  /*20110*/  @P1 LDG.E.U16 R8, desc[UR8][R4.64] ;  /* 0x0000000804081981 */ /* 0x0080e8000c1e1500 */
[----:B------:R-:W0:Y:S04]  /*20120*/  LDL R4, [R1+0x8dc] ;  /* 0x0008dc0001047983 */ /* 0x000e280000100800 */
[----:B------:R-:W0:Y:S02]  /*20130*/  LDL R5, [R1+0x8e0] ;  /* 0x0008e00001057983 */ /* 0x000e240000100800 */
[----:B0-----:R-:W-:-:S04]  /*20140*/  @P2 LOP3.LUT R5, R5, R4, RZ, 0x3c, !PT ;  /* 0x0000000405052212 */ /* 0x001fc800078e3cff */
[----:B------:R-:W-:-:S04]  /*20150*/  @P2 LOP3.LUT R4, R5, R4, RZ, 0x3c, !PT ;  /* 0x0000000405042212 */ /* 0x000fc800078e3cff */
[----:B------:R-:W-:-:S05]  /*20160*/  @P2 LOP3.LUT R5, R5, R4, RZ, 0x3c, !PT ;  /* 0x0000000405052212 */ /* 0x000fca00078e3cff */
[----:B------:R-:W2:Y:S04]  /*20170*/  @P2 LDG.E.U16 R16, desc[UR8][R4.64] ;  /* 0x0000000804102981 */ /* 0x000ea8000c1e1500 */
[----:B---3--:R0:W-:Y:S04]  /*20180*/  STL [R1+0x1d0], R8 ;  /* 0x0001d00801007387 */ /* 0x0081e80000100800 */
[----:B0-----:R-:W3:Y:S04]  /*20190*/  LDL R8, [R1+0x8c0] ;  /* 0x0008c00001087983 */ /* 0x001ee80000100800 */
[----:B--2---:R0:W-:Y:S04]  /*201a0*/  STL [R1+0x1e4], R16 ;  /* 0x0001e41001007387 */ /* 0x0041e80000100800 */
[----:B0-----:R-:W2:Y:S04]  /*201b0*/  LDL.LU R16, [R1+0x28d0] ;  /* 0x0028d00001107983 */ /* 0x001ea80000300800 */
        /* <DEDUP_REMOVED lines=13> */
[----:B------:R-:W-:-:S02]  /*20290*/  PRMT R11, RZ, 0x7610, R11 ;  /* 0x00007610ff0b7816 */ /* 0x000fc4000000000b */
[----:B---3--:R-:W-:-:S04]  /*202a0*/  @P0 LOP3.LUT R5, R5, R4, RZ, 0x3c, !PT ;  /* 0x0000000405050212 */ /* 0x008fc800078e3cff */
[----:B------:R-:W-:-:S04]  /*202b0*/  @P0 LOP3.LUT R4, R5, R4, RZ, 0x3c, !PT ;  /* 0x0000000405040212 */ /* 0x000fc800078e3cff */
[----:B------:R-:W-:-:S05]  /*202c0*/  @P0 LOP3.LUT R5, R5, R4, RZ, 0x3c, !PT ;  /* 0x0000000405050212 */ /* 0x000fca00078e3cff */
[----:B------:R0:W3:Y:S04]  /*202d0*/  @P0 LDG.E.U16 R11, desc[UR8][R4.64] ;  /* 0x00000008040b0981 */ /* 0x0000e8000c1e1500 */
[----:B------:R-:W0:Y:S04]  /*202e0*/  LDL R4, [R1+0x8c4] ;  /* 0x0008c40001047983 */ /* 0x000e280000100800 */
[----:B------:R-:W0:Y:S01]  /*202f0*/  LDL R5, [R1+0x8c8] ;  /* 0x0008c80001057983 */ /* 0x000e220000100800 */
[C---:B------:R-:W-:Y:S02]  /*20300*/  ISETP.GT.AND P1, PT, R7.reuse, 0x21, PT ;  /* 0x000000210700780c */ /* 0x040fe40003f24270 */
[----:B------:R-:W-:-:S02]  /*20310*/  ISETP.GT.AND P2, PT, R7, 0x22, PT ;  /* 0x000000220700780c */ /* 0x000fc40003f44270 */
[----:B--2---:R-:W-:Y:S02]  /*20320*/  PRMT R16, RZ, 0x7610, R16 ;  /* 0x00007610ff107816 */ /* 0x004fe40000000010 */
[----:B----4-:R-:W-:-:S07]  /*20330*/  PRMT R23, RZ, 0x7610, R23 ;  /* 0x00007610ff177816 */ /* 0x010fce0000000017 */
[----:B0-----:R-:W-:-:S04]  /*20340*/  @P1 LOP3.LUT R5, R5, R4, RZ, 0x3c, !PT ;  /* 0x0000000405051212 */ /* 0x001fc800078e3cff */
[----:B------:R-:W-:-:S04]  /*20350*/  @P1 LOP3.LUT R4, R5, R4, RZ, 0x3c, !PT ;  /* 0x0000000405041212 */ /* 0x000fc800078e3cff */
[----:B------:R-:W-:-:S05]  /*20360*/  @P1 LOP3.LUT R5, R5, R4, RZ, 0x3c, !PT ;  /* 0x0000000405051212 */ /* 0x000fca00078e3cff */
[----:B------:R0:W2:Y:S02]  /*20370*/  @P1 LDG.E.U16 R16, desc[UR8][R4.64] ;  /* 0x0000000804101981 */ /* 0x0000a4000c1e1500 */
[----:B0-----:R-:W-:Y:S02]  /*20380*/  @P2 IMAD.MOV.U32 R4, RZ, RZ, R8 ;  /* 0x000000ffff042224 */ /* 0x001fe400078e0008 */
[----:B------:R-:W-:Y:S01]  /*20390*/  @P2 IMAD.MOV.U32 R5, RZ, RZ, R9 ;  /* 0x000000ffff052224 */ /* 0x000fe200078e0009 */
[----:B------:R-:W-:Y:S01]  /*203a0*/  ISETP.GT.AND P3, PT, R7, 0x23, PT ;  /* 0x000000230700780c */ /* 0x000fe20003f64270 */
[----:B------:R-:W4:Y:S04]  /*203b0*/  LDL R9, [R1+0x894] ;  /* 0x0008940001097983 */ /* 0x000f280000100800 */
[----:B------:R0:W2:Y:S01]  /*203c0*/  @P2 LDG.E.U16 R23, desc[UR8][R4.64] ;  /* 0x0000000804172981 */ /* 0x0000a2000c1e1500 */
[----:B------:R-:W-:-:S03]  /*203d0*/  PRMT R13, RZ, 0x7610, R13 ;  /* 0x00007610ff0d7816 */ /* 0x000fc6000000000d */
[----:B------:R-:W4:Y:S04]  /*203e0*/  LDL R8, [R1+0x898] ;  /* 0x0008980001087983 */ /* 0x000f280000100800 */
[----:B------:R-:W0:Y:S04]  /*203f0*/  LDL R4, [R1+0x8b4] ;  /* 0x0008b40001047983 */ /* 0x000e280000100800 */
[----:B------:R-:W0:Y:S02]  /*20400*/  LDL R5, [R1+0x8b8] ;  /* 0x0008b80001057983 */ /* 0x000e240000100800 */
[----:B0-----:R-:W-:-:S04]  /*20410*/  @P3 LOP3.LUT R5, R5, R4, RZ, 0x3c, !PT ;  /* 0x0000000405053212 */ /* 0x001fc800078e3cff */
[----:B------:R-:W-:-:S04]  /*20420*/  @P3 LOP3.LUT R4, R5, R4, RZ, 0x3c, !PT ;  /* 0x0000000405043212 */ /* 0x000fc800078e3cff */
[----:B------:R-:W-:-:S05]  /*20430*/  @P3 LOP3.LUT R5, R5, R4, RZ, 0x3c, !PT ;  /* 0x0000000405053212 */ /* 0x000fca00078e3cff */
[----:B------:R-:W3:Y:S01]  /*20440*/  @P3 LDG.E.U16 R13, desc[UR8][R4.64] ;  /* 0x00000008040d3981 */ /* 0x000ee2000c1e1500 */
[----:B------:R-:W-:-:S03]  /*20450*/  ISETP.GT.AND P0, PT, R7, 0x24, PT ;  /* 0x000000240700780c */ /* 0x000fc60003f04270 */
[----:B---3--:R0:W-:Y:S04]  /*20460*/  STL [R1+0x8], R13 ;  /* 0x0000080d01007387 */ /* 0x0081e80000100800 */
[----:B0-----:R-:W3:Y:S04]  /*20470*/  LDL.LU R13, [R1+0x28c8] ;  /* 0x0028c800010d7983 */ /* 0x001ee80000300800 */
        /* <DEDUP_REMOVED lines=22> */
[----:B------:R-:W-:-:S02]  /*205e0*/  ISETP.GT.AND P3, PT, R7, 0x27, PT ;  /* 0x000000270700780c */ /* 0x000fc40003f64270 */
[----:B--2---:R-:W-:Y:S02]  /*205f0*/  PRMT R19, RZ, 0x7610, R19 ;  /* 0x00007610ff137816 */ /* 0x004fe40000000013 */
[----:B------:R-:W-:-:S09]  /*20600*/  PRMT R27, RZ, 0x7610, R27 ;  /* 0x00007610ff1b7816 */ /* 0x000fd2000000001b */
[----:B------:R-:W2:Y:S01]  /*20610*/  @P3 LDG.E.U16 R27, desc[UR8][R8.64] ;  /* 0x00000008081b3981 */ /* 0x000ea2000c1e1500 */
[----:B----4-:R-:W-:-:S04]  /*20620*/  @P2 LOP3.LUT R5, R5, R4, RZ, 0x3c, !PT ;  /* 0x0000000405052212 */ /* 0x010fc800078e3cff */
[----:B------:R-:W-:-:S04]  /*20630*/  @P2 LOP3.LUT R4, R5, R4, RZ, 0x3c, !PT ;  /* 0x0000000405042212 */ /* 0x000fc800078e3cff */
[----:B------:R-:W-:-:S05]  /*20640*/  @P2 LOP3.LUT R5, R5, R4, RZ, 0x3c, !PT ;  /* 0x0000000405052212 */ /* 0x000fca00078e3cff */
[----:B------:R-:W4:Y:S01]  /*20650*/  @P2 LDG.E.U16 R19, desc[UR8][R4.64] ;  /* 0x0000000804132981 */ /* 0x000f22000c1e1500 */
[----:B------:R-:W-:-:S03]  /*20660*/  ISETP.GT.AND P0, PT, R7, 0x28, PT ;  /* 0x000000280700780c */ /* 0x000fc60003f04270 */
[----:B----4-:R0:W-:Y:S04]  /*20670*/  STL [R1+0x1d8], R19 ;  /* 0x0001d81301007387 */ /* 0x0101e80000100800 */
[----:B0-----:R-:W4:Y:S04]  /*20680*/  LDL.LU R19, [R1+0x28bc] ;  /* 0x0028bc0001137983 */ /* 0x001f280000300800 */
[----:B--2---:R0:W-:Y:S04]  /*20690*/  STL [R1+0x1ec], R27 ;  /* 0x0001ec1b01007387 */ /* 0x0041e80000100800 */
[----:B0-----:R-:W2:Y:S04]  /*206a0*/  LDL.LU R27, [R1+0x28b8] ;  /* 0x0028b800011b7983 */ /* 0x001ea80000300800 */
        /* <DEDUP_REMOVED lines=14> */
[----:B------:R0:W3:Y:S04]  /*20790*/  @P1 LDG.E.U16 R13, desc[UR8][R8.64] ;  /* 0x00000008080d1981 */ /* 0x0000e8000c1e1500 */
[----:B------:R-:W0:Y:S04]  /*207a0*/  LDL R8, [R1+0x87c] ;  /* 0x00087c0001087983 */ /* 0x000e280000100800 */
[----:B------:R-:W0:Y:S01]  /*207b0*/  LDL R9, [R1+0x880] ;  /* 0x0008800001097983 */ /* 0x000e220000100800 */
[----:B------:R-:W-:Y:S02]  /*207c0*/  ISETP.GT.AND P2, PT, R7, 0x2a, PT ;  /* 0x0000002a0700780c */ /* 0x000fe40003f44270 */
[----:B----4-:R-:W-:-:S11]  /*207d0*/  PRMT R19, RZ, 0x7610, R19 ;  /* 0x00007610ff137816 */ /* 0x010fd60000000013 */
[----:B0-----:R-:W-:-:S04]  /*207e0*/  @P2 LOP3.LUT R9, R9, R8, RZ, 0x3c, !PT ;  /* 0x0000000809092212 */ /* 0x001fc800078e3cff */
[----:B------:R-:W-:-:S04]  /*207f0*/  @P2 LOP3.LUT R8, R9, R8, RZ, 0x3c, !PT ;  /* 0x0000000809082212 */ /* 0x000fc800078e3cff */
[----:B------:R-:W-:-:S05]  /*20800*/  @P2 LOP3.LUT R9, R9, R8, RZ, 0x3c, !PT ;  /* 0x0000000809092212 */ /* 0x000fca00078e3cff */
[----:B------:R0:W4:Y:S04]  /*20810*/  @P2 LDG.E.U16 R19, desc[UR8][R8.64] ;  /* 0x0000000808132981 */ /* 0x000128000c1e1500 */
        /* <DEDUP_REMOVED lines=55> */
[----:B------:R0:W4:Y:S04]  /*20b90*/  @P0 LDG.E.U16 R5, desc[UR8][R8.64] ;  /* 0x0000000808050981 */ /* 0x000128000c1e1500 */
[----:B------:R-:W0:Y:S04]  /*20ba0*/  LDL R8, [R1+0x844] ;  /* 0x0008440001087983 */ /* 0x000e280000100800 */
[----:B------:R-:W0:Y:S01]  /*20bb0*/  LDL R9, [R1+0x848] ;  /* 0x0008480001097983 */ /* 0x000e220000100800 */
[----:B------:R-:W-:Y:S02]  /*20bc0*/  ISETP.GT.AND P1, PT, R7, 0x31, PT ;  /* 0x000000310700780c */ /* 0x000fe40003f24270 */
[----:B------:R-:W-:-:S11]  /*20bd0*/  PRMT R10, RZ, 0x7610, R10 ;  /* 0x00007610ff0a7816 */ /* 0x000fd6000000000a */
[----:B0-----:R-:W-:-:S04]  /*20be0*/  @P1 LOP3.LUT R9, R9, R8, RZ, 0x3c, !PT ;  /* 0x0000000809091212 */ /* 0x001fc800078e3cff */
        /* <DEDUP_REMOVED lines=30> */
[----:B-1----:R-:W-:-:S11]  /*20dd0*/  PRMT R3, RZ, 0x7610, R3 ;  /* 0x00007610ff037816 */ /* 0x002fd60000000003 */
[----:B0-----:R-:W-:-:S04]  /*20de0*/  @P0 LOP3.LUT R9, R9, R8, RZ, 0x3c, !PT ;  /* 0x0000000809090212 */ /* 0x001fc800078e3cff */
[----:B------:R-:W-:-:S04]  /*20df0*/  @P0 LOP3.LUT R8, R9, R8, RZ, 0x3c, !PT ;  /* 0x0000000809080212 */ /* 0x000fc800078e3cff */
[----:B------:R-:W-:-:S05]  /*20e00*/  @P0 LOP3.LUT R9, R9, R8, RZ, 0x3c, !PT ;  /* 0x0000000809090212 */ /* 0x000fca00078e3cff */
[----:B------:R-:W4:Y:S04]  /*20e10*/  @P0 LDG.E.U16 R3, desc[UR8][R8.64] ;  /* 0x0000000808030981 */ /* 0x000f28000c1e1500 */
[----:B---3--:R0:W-:Y:S04]  /*20e20*/  STL [R1], R25 ;  /* 0x0000001901007387 */ /* 0x0081e80000100800 */
[----:B0-----:R-:W3:Y:S04]  /*20e30*/  LDL R25, [R1+0x808] ;  /* 0x0008080001197983 */ /* 0x001ee80000100800 */
[----:B----4-:R0:W-:Y:S04]  /*20e40*/  STL [R1+0x1c], R3 ;  /* 0x00001c0301007387 */ /* 0x0101e80000100800 */
[----:B0-----:R-:W4:Y:S04]  /*20e50*/  LDL.LU R3, [R1+0x28a4] ;  /* 0x0028a40001037983 */ /* 0x001f280000300800 */
[----:B------:R-:W2:Y:S04]  /*20e60*/  LDL R8, [R1+0x81c] ;  /* 0x00081c0001087983 */ /* 0x000ea80000100800 */
[----:B------:R-:W2:Y:S01]  /*20e70*/  LDL R9, [R1+0x820] ;  /* 0x0008200001097983 */ /* 0x000ea20000100800 */
[----:B------:R-:W-:-:S02]  /*20e80*/  ISETP.GT.AND P1, PT, R7, 0x36, PT ;  /* 0x000000360700780c */ /* 0x000fc40003f24270 */
[----:B------:R-:W-:-:S11]  /*20e90*/  PRMT R12, RZ, 0x7610, R12 ;  /* 0x00007610ff0c7816 */ /* 0x000fd6000000000c */
        /* <DEDUP_REMOVED lines=20> */
[----:B------:R-:W-:Y:S02]  /*20fe0*/  ISETP.GT.AND P4, PT, R7, 0x39, PT ;  /* 0x000000390700780c */ /* 0x000fe40003f84270 */
[----:B----4-:R-:W-:-:S04]  /*20ff0*/  @P3 LOP3.LUT R9, R9, R8, RZ, 0x3c, !PT ;  /* 0x0000000809093212 */ /* 0x010fc800078e3cff */
[----:B------:R-:W-:-:S04]  /*21000*/  @P3 LOP3.LUT R8, R9, R8, RZ, 0x3c, !PT ;  /* 0x0000000809083212 */ /* 0x000fc800078e3cff */
[----:B------:R-:W-:-:S05]  /*21010*/  @P3 LOP3.LUT R9, R9, R8, RZ, 0x3c, !PT ;  /* 0x0000000809093212 */ /* 0x000fca00078e3cff */
[----:B------:R0:W4:Y:S04]  /*21020*/  @P3 LDG.E.U16 R6, desc[UR8][R8.64] ;  /* 0x0000000808063981 */ /* 0x000128000c1e1500 */
[----:B------:R-:W2:Y:S01]  /*21030*/  LDL R9, [R1+0x804] ;  /* 0x0008040001097983 */ /* 0x000ea20000100800 */
[----:B------:R-:W-:Y:S01]  /*21040*/  PRMT R3, RZ, 0x7610, R3 ;  /* 0x00007610ff037816 */ /* 0x000fe20000000003 */
[----:B0-----:R-:W-:Y:S02]  /*21050*/  @P4 IMAD.MOV.U32 R8, RZ, RZ, R25 ;  /* 0x000000ffff084224 */ /* 0x001fe400078e0019 */
[----:B------:R-:W0:Y:S01]  /*21060*/  S2R R25, SR_TID.X ;  /* 0x0000000000197919 */ /* 0x000e220000002100 */
[----:B------:R-:W-:Y:S02]  /*21070*/  ISETP.GT.AND P0, PT, R7, 0x3a, PT ;  /* 0x0000003a0700780c */ /* 0x000fe40003f04270 */
[----:B--2---:R1:W2:Y:S04]  /*21080*/  @P4 LDG.E.U16 R3, desc[UR8][R8.64] ;  /* 0x0000000808034981 */ /* 0x0042a8000c1e1500 */
[----:B------:R-:W1:Y:S04]  /*21090*/  LDL R8, [R1+0x7fc] ;  /* 0x0007fc0001087983 */ /* 0x000e680000100800 */
[----:B------:R-:W1:Y:S01]  /*210a0*/  LDL R9, [R1+0x800] ;  /* 0x0008000001097983 */ /* 0x000e620000100800 */
[----:B------:R-:W-:-:S02]  /*210b0*/  PRMT R12, RZ, 0x7610, R12 ;  /* 0x00007610ff0c7816 */ /* 0x000fc4000000000c */
[----:B0-----:R-:W-:-:S04]  /*210c0*/  LOP3.LUT R25, R25, 0x3f, RZ, 0xc0, !PT ;  /* 0x0000003f19197812 */ /* 0x001fc800078ec0ff */
[----:B------:R-:W-:Y:S02]  /*210d0*/  ISETP.GE.AND P2, PT, R25, R7, PT ;  /* 0x000000071900720c */ /* 0x000fe40003f46270 */
[----:B------:R-:W4:Y:S01]  /*210e0*/  LDL.LU R25, [R1+0x2898] ;  /* 0x0028980001197983 */ /* 0x000f220000300800 */
[----:B-1----:R-:W-:-:S04]  /*210f0*/  @P0 LOP3.LUT R9, R9, R8, RZ, 0x3c, !PT ;  /* 0x0000000809090212 */ /* 0x002fc800078e3cff */
        /* <DEDUP_REMOVED lines=26> */
[----:B------:R-:W2:Y:S04]  /*212a0*/  @P4 LDG.E.U16 R2, desc[UR8][R8.64] ;  /* 0x0000000808024981 */ /* 0x000ea8000c1e1500 */
[----:B----4-:R-:W-:Y:S04]  /*212b0*/  STL [R1+0x2768], R25 ;  /* 0x0027681901007387 */ /* 0x010fe80000100800 */
[----:B------:R-:W-:Y:S01]  /*212c0*/  STL [R1+0x276c], R25 ;  /* 0x00276c1901007387 */ /* 0x000fe20000100800 */
        /* <DEDUP_REMOVED lines=20> */
[----:B------:R-:W-:Y:S06]  /*21410*/  BAR.SYNC.DEFER_BLOCKING 0x0 ;  /* 0x0000000000007b1d */ /* 0x000fec0000010000 */
[----:B--2---:R0:W-:Y:S04]  /*21420*/  STL [R1+0x1a8], R2 ;  /* 0x0001a80201007387 */ /* 0x0041e80000100800 */
[----:B0-----:R-:W2:Y:S04]  /*21430*/  LDL.LU R2, [R1+0x288c] ;  /* 0x00288c0001027983 */ /* 0x001ea80000300800 */
[----:B------:R-:W3:Y:S04]  /*21440*/  LDL R8, [R1+0x9e4] ;  /* 0x0009e40001087983 */ /* 0x000ee80000100800 */
[----:B------:R-:W3:Y:S01]  /*21450*/  LDL R9, [R1+0x1128] ;  /* 0x0011280001097983 */ /* 0x000ee20000100800 */
[----:B--2---:R-:W-:-:S02]  /*21460*/  PRMT R2, RZ, 0x7610, R2 ;  /* 0x00007610ff027816 */ /* 0x004fc40000000002 */
[----:B---3--:R-:W-:-:S04]  /*21470*/  @!P2 LOP3.LUT R9, R9, R8, RZ, 0x3c, !PT ;  /* 0x000000080909a212 */ /* 0x008fc800078e3cff */
[----:B------:R-:W-:-:S04]  /*21480*/  @!P2 LOP3.LUT R8, R9, R8, RZ, 0x3c, !PT ;  /* 0x000000080908a212 */ /* 0x000fc800078e3cff */
[----:B------:R-:W-:-:S05]  /*21490*/  @!P2 LOP3.LUT R9, R9, R8, RZ, 0x3c, !PT ;  /* 0x000000080909a212 */ /* 0x000fca00078e3cff */
[----:B------:R-:W2:Y:S04]  /*214a0*/  @!P2 LDG.E.U16 R2, desc[UR8][R8.64] ;  /* 0x000000080802a981 */ /* 0x000ea8000c1e1500 */
        /* <DEDUP_REMOVED lines=568> */
[----:B------:R-:W2:Y:S04]  /*23830*/  LDL R8, [R1+0x9dc] ;  /* 0x0009dc0001087983 */ /* 0x000ea80000100800 */
[----:B------:R-:W2:Y:S01]  /*23840*/  LDL R9, [R1+0x1124] ;  /* 0x0011240001097983 */ /* 0x000ea20000100800 */
[----:B0-----:R-:W0:Y:S02]  /*23850*/  S2R R2, SR_TID.X ;  /* 0x0000000000027919 */ /* 0x001e240000002100 */
[----:B0-----:R-:W-:-:S05]  /*23860*/  LOP3.LUT R2, R2, 0x3f, RZ, 0xc0, !PT ;  /* 0x0000003f02027812 */ /* 0x001fca00078ec0ff */
[----:B------:R-:W-:-:S05]  /*23870*/  IMAD.SHL.U32 R2, R2, 0x2, RZ ;  /* 0x0000000202027824 */ /* 0x000fca00078e00ff */
[----:B------:R0:W-:Y:S02]  /*23880*/  STS.U16 [R2+UR4+0x8000], R26 ;  /* 0x0080001a02007988 */ /* 0x0001e40008000404 */
[----:B0-----:R-:W-:Y:S02]  /*23890*/  PRMT R2, RZ, 0x7610, R2 ;  /* 0x00007610ff027816 */ /* 0x001fe40000000002 */
[----:B--2---:R-:W-:-:S04]  /*238a0*/  @!P2 LOP3.LUT R9, R9, R8, RZ, 0x3c, !PT ;  /* 0x000000080909a212 */ /* 0x004fc800078e3cff */
[----:B------:R-:W-:-:S04]  /*238b0*/  @!P2 LOP3.LUT R8, R9, R8, RZ, 0x3c, !PT ;  /* 0x000000080908a212 */ /* 0x000fc800078e3cff */
[----:B------:R-:W-:-:S05]  /*238c0*/  @!P2 LOP3.LUT R9, R9, R8, RZ, 0x3c, !PT ;  /* 0x000000080909a212 */ /* 0x000fca00078e3cff */
[----:B------:R-:W2:Y:S04]  /*238d0*/  @!P2 LDG.E.U16 R2, desc[UR8][R8.64] ;  /* 0x000000080802a981 */ /* 0x000ea8000c1e1500 */
[----:B------:R-:W-:Y:S04]  /*238e0*/  STL [R1+0x2748], R26 ;  /* 0x0027481a01007387 */ /* 0x000fe80000100800 */
[----:B------:R-:W-:Y:S04]  /*238f0*/  STL [R1+0x274c], R26 ;  /* 0x00274c1a01007387 */ /* 0x000fe80000100800 */
[----:B--2---:R0:W-:Y:S04]  /*23900*/  STL [R1+0xb4], R2 ;  /* 0x0000b40201007387 */ /* 0x0041e80000100800 */
[----:B------:R-:W2:Y:S04]  /*23910*/  LDL R8, [R1+0x10f4] ;  /* 0x0010f40001087983 */ /* 0x000ea80000100800 */
[----:B------:R-:W2:Y:S01]  /*23920*/  LDL R9, [R1+0x10f8] ;  /* 0x0010f80001097983 */ /* 0x000ea20000100800 */
[----:B------:R-:W-:-:S03]  /*23930*/  PRMT R29, RZ, 0x7610, R29 ;  /* 0x00007610ff1d7816 */ /* 0x000fc6000000001d */
[----:B------:R-:W-:Y:S04]  /*23940*/  STL [R1+0x2750], R21 ;  /* 0x0027501501007387 */ /* 0x000fe80000100800 */
[----:B------:R-:W-:Y:S01]  /*23950*/  STL [R1+0x2754], R21 ;  /* 0x0027541501007387 */ /* 0x000fe20000100800 */
[----:B0-----:R-:W0:Y:S01]  /*23960*/  S2R R2, SR_TID.X ;  /* 0x0000000000027919 */ /* 0x001e220000002100 */
[----:B--2---:R-:W-:-:S04]  /*23970*/  @!P2 LOP3.LUT R9, R9, R8, RZ, 0x3c, !PT ;  /* 0x000000080909a212 */ /* 0x004fc800078e3cff */
[----:B------:R-:W-:-:S04]  /*23980*/  @!P2 LOP3.LUT R8, R9, R8, RZ, 0x3c, !PT ;  /* 0x000000080908a212 */ /* 0x000fc800078e3cff */
[----:B------:R-:W-:-:S05]  /*23990*/  @!P2 LOP3.LUT R9, R9, R8, RZ, 0x3c, !PT ;  /* 0x000000080909a212 */ /* 0x000fca00078e3cff */
[----:B------:R1:W2:Y:S04]  /*239a0*/  @!P2 LDG.E.U16 R29, desc[UR8][R8.64] ;  /* 0x00000008081da981 */ /* 0x0002a8000c1e1500 */
[----:B------:R-:W1:Y:S04]  /*239b0*/  LDL R8, [R1+0x10b4] ;  /* 0x0010b40001087983 */ /* 0x000e680000100800 */
[----:B------:R-:W1:Y:S01]  /*239c0*/  LDL R9, [R1+0x10b8] ;  /* 0x0010b80001097983 */ /* 0x000e620000100800 */
[----:B0-----:R-:W-:-:S05]  /*239d0*/  LOP3.LUT R2, R2, 0x3f, RZ, 0xc0, !PT ;  /* 0x0000003f02027812 */ /* 0x001fca00078ec0ff */
[----:B------:R-:W-:-:S05]  /*239e0*/  IMAD.SHL.U32 R2, R2, 0x2, RZ ;  /* 0x0000000202027824 */ /* 0x000fca00078e00ff */
[----:B------:R-:W-:Y:S04]  /*239f0*/  STS.U16 [R2+UR4+0x8400], R21 ;  /* 0x0084001502007988 */ /* 0x000fe80008000404 */
[----:B------:R0:W-:Y:S02]  /*23a00*/  STS.U16 [R2+UR4+0x8800], R18 ;  /* 0x0088001202007988 */ /* 0x0001e40008000404 */
[----:B0-----:R-:W-:Y:S02]  /*23a10*/  PRMT R2, RZ, 0x7610, R2 ;  /* 0x00007610ff027816 */ /* 0x001fe40000000002 */
[----:B-1----:R-:W-:-:S04]  /*23a20*/  @!P2 LOP3.LUT R9, R9, R8, RZ, 0x3c, !PT ;  /* 0x000000080909a212 */ /* 0x002fc800078e3cff */
[----:B------:R-:W-:-:S04]  /*23a30*/  @!P2 LOP3.LUT R8, R9, R8, RZ, 0x3c, !PT ;  /* 0x000000080908a212 */ /* 0x000fc800078e3cff */
[----:B------:R-:W-:-:S05]  /*23a40*/  @!P2 LOP3.LUT R9, R9, R8, RZ, 0x3c, !PT ;  /* 0x000000080909a212 */ /* 0x000fca00078e3cff */
[----:B------:R-:W3:Y:S04]  /*23a50*/  @!P2 LDG.E.U16 R2, desc[UR8][R8.64] ;  /* 0x000000080802a981 */ /* 0x000ee8000c1e1500 */
[----:B--2---:R0:W-:Y:S04]  /*23a60*/  STL [R1+0xb0], R29 ;  /* 0x0000b01d01007387 */ /* 0x0041e80000100800 */
[----:B0-----:R-:W2:Y:S04]  /*23a70*/  LDL.LU R29, [R1+0x10] ;  /* 0x00001000011d7983 */ /* 0x001ea80000300800 */
[----:B------:R-:W-:Y:S04]  /*23a80*/  STL [R1+0x2758], R18 ;  /* 0x0027581201007387 */ /* 0x000fe80000100800 */
[----:B------:R-:W-:Y:S04]  /*23a90*/  STL [R1+0x275c], R18 ;  /* 0x00275c1201007387 */ /* 0x000fe80000100800 */
[----:B---3--:R0:W-:Y:S04]  /*23aa0*/  STL [R1+0xac], R2 ;  /* 0x0000ac0201007387 */ /* 0x0081e80000100800 */
[----:B------:R-:W3:Y:S04]  /*23ab0*/  LDL R8, [R1+0x1074] ;  /* 0x0010740001087983 */ /* 0x000ee80000100800 */
[----:B------:R-:W3:Y:S01]  /*23ac0*/  LDL R9, [R1+0x1078] ;  /* 0x0010780001097983 */ /* 0x000ee20000100800 */
[----:B0-----:R-:W0:Y:S02]  /*23ad0*/  S2R R2, SR_TID.X ;  /* 0x0000000000027919 */ /* 0x001e240000002100 */
[----:B0-----:R-:W-:-:S05]  /*23ae0*/  LOP3.LUT R2, R2, 0x3f, RZ, 0xc0, !PT ;  /* 0x0000003f02027812 */ /* 0x001fca00078ec0ff */
[----:B------:R-:W-:-:S05]  /*23af0*/  IMAD.SHL.U32 R2, R2, 0x2, RZ ;  /* 0x0000000202027824 */ /* 0x000fca00078e00ff */
[----:B------:R0:W-:Y:S02]  /*23b00*/  STS.U16 [R2+UR4+0x8c00], R14 ;  /* 0x008c000e02007988 */ /* 0x0001e40008000404 */
[----:B0-----:R-:W-:Y:S02]  /*23b10*/  PRMT R2, RZ, 0x7610, R2 ;  /* 0x00007610ff027816 */ /* 0x001fe40000000002 */
[----:B---3--:R-:W-:-:S04]  /*23b20*/  @!P2 LOP3.LUT R9, R9, R8, RZ, 0x3c, !PT ;  /* 0x000000080909a212 */ /* 0x008fc800078e3cff */
[----:B------:R-:W-:-:S04]  /*23b30*/  @!P2 LOP3.LUT R8, R9, R8, RZ, 0x3c, !PT ;  /* 0x000000080908a212 */ /* 0x000fc800078e3cff */
[----:B------:R-:W-:-:S05]  /*23b40*/  @!P2 LOP3.LUT R9, R9, R8, RZ, 0x3c, !PT ;  /* 0x000000080909a212 */ /* 0x000fca00078e3cff */
[----:B------:R-:W3:Y:S04]  /*23b50*/  @!P2 LDG.E.U16 R2, desc[UR8][R8.64] ;  /* 0x000000080802a981 */ /* 0x000ee8000c1e1500 */
        /* <DEDUP_REMOVED lines=14> */
[----:B---3--:R0:W-:Y:S04]  /*23c40*/  STL [R1+0xa4], R2 ;  /* 0x0000a40201007387 */ /* 0x0081e80000100800 */
[----:B------:R-:W3:Y:S04]  /*23c50*/  LDL R8, [R1+0xff4] ;  /* 0x000ff40001087983 */ /* 0x000ee80000100800 */
[----:B------:R-:W3:Y:S01]  /*23c60*/  LDL R9, [R1+0xff8] ;  /* 0x000ff80001097983 */ /* 0x000ee20000100800 */
[----:B------:R-:W-:Y:S01]  /*23c70*/  PRMT R14, RZ, 0x7610, R14 ;  /* 0x00007610ff0e7816 */ /* 0x000fe2000000000e */
[----:B0-----:R-:W0:Y:S01]  /*23c80*/  S2R R2, SR_TID.X ;  /* 0x0000000000027919 */ /* 0x001e220000002100 */
[----:B---3--:R-:W-:-:S04]  /*23c90*/  @!P2 LOP3.LUT R9, R9, R8, RZ, 0x3c, !PT ;  /* 0x000000080909a212 */ /* 0x008fc800078e3cff */
[----:B------:R-:W-:-:S04]  /*23ca0*/  @!P2 LOP3.LUT R8, R9, R8, RZ, 0x3c, !PT ;  /* 0x000000080908a212 */ /* 0x000fc800078e3cff */
[----:B------:R-:W-:-:S05]  /*23cb0*/  @!P2 LOP3.LUT R9, R9, R8, RZ, 0x3c, !PT ;  /* 0x000000080909a212 */ /* 0x000fca00078e3cff */
[----:B------:R-:W3:Y:S01]  /*23cc0*/  @!P2 LDG.E.U16 R14, desc[UR8][R8.64] ;  /* 0x00000008080ea981 */ /* 0x000ee2000c1e1500 */
[----:B0-----:R-:W-:-:S05]  /*23cd0*/  LOP3.LUT R2, R2, 0x3f, RZ, 0xc0, !PT ;  /* 0x0000003f02027812 */ /* 0x001fca00078ec0ff */
[----:B------:R-:W-:-:S05]  /*23ce0*/  IMAD.SHL.U32 R2, R2, 0x2, RZ ;  /* 0x0000000202027824 */ /* 0x000fca00078e00ff */
[----:B------:R0:W-:Y:S04]  /*23cf0*/  STS.U16 [R2+UR4+0x9400], R4 ;  /* 0x0094000402007988 */ /* 0x0001e80008000404 */
[----:B------:R1:W-:Y:S04]  /*23d00*/  STS.U16 [R2+UR4+0x9800], R5 ;  /* 0x0098000502007988 */ /* 0x0003e80008000404 */
[----:B0-----:R-:W2:Y:S04]  /*23d10*/  LDL R4, [R1+0xfb8] ;  /* 0x000fb80001047983 */ /* 0x001ea80000100800 */
[----:B---3--:R0:W-:Y:S04]  /*23d20*/  STL [R1+0xa0], R14 ;  /* 0x0000a00e01007387 */ /* 0x0081e80000100800 */
[----:B-1----:R-:W2:Y:S01]  /*23d30*/  LDL R5, [R1+0xfb4] ;  /* 0x000fb40001057983 */ /* 0x002ea20000100800 */
[----:B----4-:R-:W-:-:S02]  /*23d40*/  PRMT R0, RZ, 0x7610, R0 ;  /* 0x00007610ff007816 */ /* 0x010fc40000000000 */
[----:B------:R-:W-:Y:S01]  /*23d50*/  PRMT R24, RZ, 0x7610, R24 ;  /* 0x00007610ff187816 */ /* 0x000fe20000000018 */
[----:B0-----:R-:W3:Y:S04]  /*23d60*/  LDL R14, [R1+0xef8] ;  /* 0x000ef800010e7983 */ /* 0x001ee80000100800 */
[----:B--2---:R0:W2:Y:S04]  /*23d70*/  @!P2 LDG.E.U16 R0, desc[UR8][R4.64] ;  /* 0x000000080400a981 */ /* 0x0040a8000c1e1500 */
[----:B------:R-:W0:Y:S04]  /*23d80*/  LDL R4, [R1+0xf74] ;  /* 0x000f740001047983 */ /* 0x000e280000100800 */
[----:B------:R-:W0:Y:S02]  /*23d90*/  LDL R5, [R1+0xf78] ;  /* 0x000f780001057983 */ /* 0x000e240000100800 */
[----:B0-----:R-:W-:-:S04]  /*23da0*/  @!P2 LOP3.LUT R5, R5, R4, RZ, 0x3c, !PT ;  /* 0x000000040505a212 */ /* 0x001fc800078e3cff */
[----:B------:R-:W-:-:S04]  /*23db0*/  @!P2 LOP3.LUT R4, R5, R4, RZ, 0x3c, !PT ;  /* 0x000000040504a212 */ /* 0x000fc800078e3cff */
[----:B------:R-:W-:-:S05]  /*23dc0*/  @!P2 LOP3.LUT R5, R5, R4, RZ, 0x3c, !PT ;  /* 0x000000040505a212 */ /* 0x000fca00078e3cff */
[----:B------:R-:W4:Y:S04]  /*23dd0*/  @!P2 LDG.E.U16 R24, desc[UR8][R4.64] ;  /* 0x000000080418a981 */ /* 0x000f28000c1e1500 */
[----:B--2---:R0:W-:Y:S04]  /*23de0*/  STL [R1+0x9c], R0 ;  /* 0x00009c0001007387 */ /* 0x0041e80000100800 */
[----:B------:R-:W-:Y:S01]  /*23df0*/  STS.U16 [R2+UR4+0x9c00], R6 ;  /* 0x009c000602007988 */ /* 0x000fe20008000404 */
[----:B0-----:R-:W-:-:S05]  /*23e00*/  LOP3.LUT R0, R2, 0x10, RZ, 0x3c, !PT ;  /* 0x0000001002007812 */ /* 0x001fca00078e3cff */
[----:B------:R-:W-:Y:S04]  /*23e10*/  STS.U16 [R0+UR4+0x8080], R29 ;  /* 0x0080801d00007988 */ /* 0x000fe80008000404 */
[----:B----4-:R0:W-:Y:S04]  /*23e20*/  STL [R1+0x98], R24 ;  /* 0x0000981801007387 */ /* 0x0101e80000100800 */
[----:B0-----:R-:W2:Y:S04]  /*23e30*/  LDL.LU R24, [R1+0x278c] ;  /* 0x00278c0001187983 */ /* 0x001ea80000300800 */
[----:B------:R-:W4:Y:S04]  /*23e40*/  LDL R4, [R1+0xf34] ;  /* 0x000f340001047983 */ /* 0x000f280000100800 */
[----:B------:R-:W4:Y:S04]  /*23e50*/  LDL R5, [R1+0xf38] ;  /* 0x000f380001057983 */ /* 0x000f280000100800 */
[----:B------:R-:W3:Y:S01]  /*23e60*/  LDL.LU R29, [R1+0x2788] ;  /* 0x00278800011d7983 */ /* 0x000ee20000300800 */
[----:B----4-:R-:W-:-:S04]  /*23e70*/  @!P2 LOP3.LUT R5, R5, R4, RZ, 0x3c, !PT ;  /* 0x000000040505a212 */ /* 0x010fc800078e3cff */
[C---:B------:R-:W-:Y:S02]  /*23e80*/  @!P2 LOP3.LUT R4, R5.reuse, R4, RZ, 0x3c, !PT ;  /* 0x000000040504a212 */ /* 0x040fe400078e3cff */
[----:B---3--:R-:W-:Y:S02]  /*23e90*/  PRMT R29, RZ, 0x7610, R29 ;  /* 0x00007610ff1d7816 */ /* 0x008fe4000000001d */
[----:B------:R-:W-:-:S05]  /*23ea0*/  @!P2 LOP3.LUT R5, R5, R4, RZ, 0x3c, !PT ;  /* 0x000000040505a212 */ /* 0x000fca00078e3cff */
[----:B------:R-:W3:Y:S01]  /*23eb0*/  @!P2 LDG.E.U16 R29, desc[UR8][R4.64] ;  /* 0x00000008041da981 */ /* 0x000ee2000c1e1500 */
[----:B------:R-:W-:-:S03]  /*23ec0*/  PRMT R25, RZ, 0x7610, R25 ;  /* 0x00007610ff197816 */ /* 0x000fc60000000019 */
[----:B---3--:R0:W-:Y:S04]  /*23ed0*/  STL [R1+0x94], R29 ;  /* 0x0000941d01007387 */ /* 0x0081e80000100800 */
[----:B0-----:R-:W3:Y:S04]  /*23ee0*/  LDL.LU R29, [R1+0x2784] ;  /* 0x00278400011d7983 */ /* 0x001ee80000300800 */
[----:B------:R-:W4:Y:S01]  /*23ef0*/  LDL R5, [R1+0xef4] ;  /* 0x000ef40001057983 */ /* 0x000f220000100800 */
[----:B------:R-:W-:-:S03]  /*23f00*/  @!P2 IMAD.MOV.U32 R4, RZ, RZ, R14 ;  /* 0x000000ffff04a224 */ /* 0x000fc600078e000e */
[----:B---3--:R-:W-:Y:S04]  /*23f10*/  STL [R1+0x2760], R29 ;  /* 0x0027601d01007387 */ /* 0x008fe80000100800 */
[----:B------:R-:W-:Y:S04]  /*23f20*/  STL [R1+0x2764], R29 ;  /* 0x0027641d01007387 */ /* 0x000fe80000100800 */
[----:B----4-:R0:W3:Y:S01]  /*23f30*/  @!P2 LDG.E.U16 R25, desc[UR8][R4.64] ;  /* 0x000000080419a981 */ /* 0x0100e2000c1e1500 */
[----:B------:R-:W-:-:S03]  /*23f40*/  PRMT R20, RZ, 0x7610, R20 ;  /* 0x00007610ff147816 */ /* 0x000fc60000000014 */
[----:B------:R-:W4:Y:S04]  /*23f50*/  LDL R14, [R1+0xdf8] ;  /* 0x000df800010e7983 */ /* 0x000f280000100800 */
[----:B------:R-:W0:Y:S04]  /*23f60*/  LDL R4, [R1+0xeb4] ;  /* 0x000eb40001047983 */ /* 0x000e280000100800 */
[----:B------:R-:W0:Y:S02]  /*23f70*/  LDL R5, [R1+0xeb8] ;  /* 0x000eb80001057983 */ /* 0x000e240000100800 */
[----:B0-----:R-:W-:-:S04]  /*23f80*/  @!P2 LOP3.LUT R5, R5, R4, RZ, 0x3c, !PT ;  /* 0x000000040505a212 */ /* 0x001fc800078e3cff */
[----:B------:R-:W-:-:S04]  /*23f90*/  @!P2 LOP3.LUT R4, R5, R4, RZ, 0x3c, !PT ;  /* 0x000000040504a212 */ /* 0x000fc800078e3cff */
[----:B------:R-:W-:-:S05]  /*23fa0*/  @!P2 LOP3.LUT R5, R5, R4, RZ, 0x3c, !PT ;  /* 0x000000040505a212 */ /* 0x000fca00078e3cff */
[----:B------:R-:W2:Y:S04]  /*23fb0*/  @!P2 LDG.E.U16 R20, desc[UR8][R4.64] ;  /* 0x000000080414a981 */ /* 0x000ea8000c1e1500 */
[----:B---3--:R0:W-:Y:S04]  /*23fc0*/  STL [R1+0x90], R25 ;  /* 0x0000901901007387 */ /* 0x0081e80000100800 */
[----:B0-----:R-:W3:Y:S04]  /*23fd0*/  LDL.LU R25, [R1+0x2c] ;  /* 0x00002c0001197983 */ /* 0x001ee80000300800 */
[----:B--2---:R0:W-:Y:S04]  /*23fe0*/  STL [R1+0x8c], R20 ;  /* 0x00008c1401007387 */ /* 0x0041e80000100800 */
[----:B0-----:R-:W2:Y:S04]  /*23ff0*/  LDL.LU R20, [R1+0x2780] ;  /* 0x0027800001147983 */ /* 0x001ea80000300800 */
[----:B------:R-:W4:Y:S04]  /*24000*/  LDL R4, [R1+0xe74] ;  /* 0x000e740001047983 */ /* 0x000f280000100800 */
[----:B------:R-:W4:Y:S01]  /*24010*/  LDL R5, [R1+0xe78] ;  /* 0x000e780001057983 */ /* 0x000f220000100800 */
[----:B------:R-:W-:-:S02]  /*24020*/  PRMT R28, RZ, 0x7610, R28 ;  /* 0x00007610ff1c7816 */ /* 0x000fc4000000001c */
[----:B----4-:R-:W-:-:S04]  /*24030*/  @!P2 LOP3.LUT R5, R5, R4, RZ, 0x3c, !PT ;  /* 0x000000040505a212 */ /* 0x010fc800078e3cff */
[----:B------:R-:W-:-:S04]  /*24040*/  @!P2 LOP3.LUT R4, R5, R4, RZ, 0x3c, !PT ;  /* 0x000000040504a212 */ /* 0x000fc800078e3cff */
[----:B------:R-:W-:-:S05]  /*24050*/  @!P2 LOP3.LUT R5, R5, R4, RZ, 0x3c, !PT ;  /* 0x000000040505a212 */ /* 0x000fca00078e3cff */
[----:B------:R-:W4:Y:S04]  /*24060*/  @!P2 LDG.E.U16 R28, desc[UR8][R4.64] ;  /* 0x00000008041ca981 */ /* 0x000f28000c1e1500 */
[----:B----4-:R0:W-:Y:S04]  /*24070*/  STL [R1+0x88], R28 ;  /* 0x0000881c01007387 */ /* 0x0101e80000100800 */
[----:B0-----:R-:W4:Y:S04]  /*24080*/  LDL.LU R28, [R1+0x277c] ;  /* 0x00277c00011c7983 */ /* 0x001f280000300800 */
[----:B------:R-:W3:Y:S04]  /*24090*/  LDL R4, [R1+0xe34] ;  /* 0x000e340001047983 */ /* 0x000ee80000100800 */
[----:B------:R-:W3:Y:S01]  /*240a0*/  LDL R5, [R1+0xe38] ;  /* 0x000e380001057983 */ /* 0x000ee20000100800 */
[----:B------:R-:W-:-:S02]  /*240b0*/  PRMT R2, RZ, 0x7610, R2 ;  /* 0x00007610ff027816 */ /* 0x000fc40000000002 */
[----:B---3--:R-:W-:-:S04]  /*240c0*/  @!P2 LOP3.LUT R5, R5, R4, RZ, 0x3c, !PT ;  /* 0x000000040505a212 */ /* 0x008fc800078e3cff */
[----:B------:R-:W-:-:S04]  /*240d0*/  @!P2 LOP3.LUT R4, R5, R4, RZ, 0x3c, !PT ;  /* 0x000000040504a212 */ /* 0x000fc800078e3cff */
[----:B------:R-:W-:-:S05]  /*240e0*/  @!P2 LOP3.LUT R5, R5, R4, RZ, 0x3c, !PT ;  /* 0x000000040505a212 */ /* 0x000fca00078e3cff */
[----:B------:R-:W3:Y:S01]  /*240f0*/  @!P2 LDG.E.U16 R2, desc[UR8][R4.64] ;  /* 0x000000080402a981 */ /* 0x000ee2000c1e1500 */
[----:B------:R-:W-:-:S03]  /*24100*/  PRMT R11, RZ, 0x7610, R11 ;  /* 0x00007610ff0b7816 */ /* 0x000fc6000000000b */
[----:B---3--:R-:W-:Y:S04]  /*24110*/  STL [R1+0x84], R2 ;  /* 0x0000840201007387 */ /* 0x008fe80000100800 */
[----:B------:R-:W3:Y:S01]  /*24120*/  LDL R5, [R1+0xdf4] ;  /* 0x000df40001057983 */ /* 0x000ee20000100800 */
[----:B------:R-:W-:Y:S01]  /*24130*/  @!P2 IMAD.MOV.U32 R4, RZ, RZ, R14 ;  /* 0x000000ffff04a224 */ /* 0x000fe200078e000e */
[----:B------:R-:W-:Y:S02]  /*24140*/  PRMT R26, RZ, 0x7610, R26 ;  /* 0x00007610ff1a7816 */ /* 0x000fe4000000001a */
[----:B------:R-:W2:Y:S04]  /*24150*/  LDL R14, [R1+0xcf4] ;  /* 0x000cf400010e7983 */ /* 0x000ea80000100800 */
[----:B---3--:R-:W3:Y:S04]  /*24160*/  @!P2 LDG.E.U16 R11, desc[UR8][R4.64] ;  /* 0x00000008040ba981 */ /* 0x008ee8000c1e1500 */
[----:B------:R-:W4:Y:S04]  /*24170*/  LDL R4, [R1+0xdb4] ;  /* 0x000db40001047983 */ /* 0x000f280000100800 */
[----:B------:R-:W4:Y:S04]  /*24180*/  LDL R5, [R1+0xdb8] ;  /* 0x000db80001057983 */ /* 0x000f280000100800 */
[----:B---3--:R0:W-:Y:S01]  /*24190*/  STL [R1+0x80], R11 ;  /* 0x0000800b01007387 */ /* 0x0081e20000100800 */
[----:B------:R-:W-:-:S03]  /*241a0*/  PRMT R21, RZ, 0x7610, R21 ;  /* 0x00007610ff157816 */ /* 0x000fc60000000015 */
[----:B0-----:R-:W3:Y:S01]  /*241b0*/  LDL R11, [R1+0xcf8] ;  /* 0x000cf800010b7983 */ /* 0x001ee20000100800 */
[----:B----4-:R-:W-:-:S04]  /*241c0*/  @!P2 LOP3.LUT R5, R5, R4, RZ, 0x3c, !PT ;  /* 0x000000040505a212 */ /* 0x010fc800078e3cff */
[----:B------:R-:W-:-:S04]  /*241d0*/  @!P2 LOP3.LUT R4, R5, R4, RZ, 0x3c, !PT ;  /* 0x000000040504a212 */ /* 0x000fc800078e3cff */
[----:B------:R-:W-:-:S05]  /*241e0*/  @!P2 LOP3.LUT R5, R5, R4, RZ, 0x3c, !PT ;  /* 0x000000040505a212 */ /* 0x000fca00078e3cff */
[----:B------:R-:W4:Y:S04]  /*241f0*/  @!P2 LDG.E.U16 R26, desc[UR8][R4.64] ;  /* 0x00000008041aa981 */ /* 0x000f28000c1e1500 */
[----:B------:R-:W2:Y:S04]  /*24200*/  LDL R4, [R1+0xd74] ;  /* 0x000d740001047983 */ /* 0x000ea80000100800 */
[----:B------:R-:W2:Y:S04]  /*24210*/  LDL R5, [R1+0xd78] ;  /* 0x000d780001057983 */ /* 0x000ea80000100800 */
[----:B----4-:R0:W-:Y:S01]  /*24220*/  STL [R1+0x7c], R26 ;  /* 0x00007c1a01007387 */ /* 0x0101e20000100800 */
[----:B------:R-:W-:Y:S01]  /*24230*/  PRMT R28, RZ, 0x7610, R28 ;  /* 0x00007610ff1c7816 */ /* 0x000fe2000000001c */
[----:B------:R-:W1:Y:S02]  /*24240*/  S2R R2, SR_TID.X ;  /* 0x0000000000027919 */ /* 0x000e640000002100 */
[----:B------:R-:W-:Y:S01]  /*24250*/  STS.U16 [R0+UR4+0x8480], R29 ;  /* 0x0084801d00007988 */ /* 0x000fe20008000404 */
[----:B--2---:R-:W-:-:S03]  /*24260*/  @!P2 LOP3.LUT R5, R5, R4, RZ, 0x3c, !PT ;  /* 0x000000040505a212 */ /* 0x004fc600078e3cff */
[----:B0-----:R-:W2:Y:S01]  /*24270*/  LDL R26, [R1+0xcb8] ;  /* 0x000cb800011a7983 */ /* 0x001ea20000100800 */
[----:B------:R-:W-:-:S04]  /*24280*/  @!P2 LOP3.LUT R4, R5, R4, RZ, 0x3c, !PT ;  /* 0x000000040504a212 */ /* 0x000fc800078e3cff */
[----:B------:R-:W-:-:S05]  /*24290*/  @!P2 LOP3.LUT R5, R5, R4, RZ, 0x3c, !PT ;  /* 0x000000040505a212 */ /* 0x000fca00078e3cff */
[----:B------:R0:W4:Y:S04]  /*242a0*/  @!P2 LDG.E.U16 R21, desc[UR8][R4.64] ;  /* 0x000000080415a981 */ /* 0x000128000c1e1500 */
[----:B------:R-:W0:Y:S04]  /*242b0*/  LDL R4, [R1+0xd34] ;  /* 0x000d340001047983 */ /* 0x000e280000100800 */
[----:B------:R-:W0:Y:S01]  /*242c0*/  LDL R5, [R1+0xd38] ;  /* 0x000d380001057983 */ /* 0x000e220000100800 */
[----:B-1----:R-:W-:Y:S02]  /*242d0*/  LOP3.LUT R2, R2, 0x3f, RZ, 0xc0, !PT ;  /* 0x0000003f02027812 */ /* 0x002fe400078ec0ff */
[----:B0-----:R-:W-:-:S04]  /*242e0*/  @!P2 LOP3.LUT R5, R5, R4, RZ, 0x3c, !PT ;  /* 0x000000040505a212 */ /* 0x001fc800078e3cff */
[----:B------:R-:W-:-:S04]  /*242f0*/  @!P2 LOP3.LUT R4, R5, R4, RZ, 0x3c, !PT ;  /* 0x000000040504a212 */ /* 0x000fc800078e3cff */
[----:B------:R-:W-:-:S05]  /*24300*/  @!P2 LOP3.LUT R5, R5, R4, RZ, 0x3c, !PT ;  /* 0x000000040505a212 */ /* 0x000fca00078e3cff */
[----:B------:R-:W3:Y:S01]  /*24310*/  @!P2 LDG.E.U16 R28, desc[UR8][R4.64] ;  /* 0x00000008041ca981 */ /* 0x000ee2000c1e1500 */
[----:B------:R-:W-:-:S03]  /*24320*/  IMAD.SHL.U32 R2, R2, 0x2, RZ ;  /* 0x0000000202027824 */ /* 0x000fc600078e00ff */
[----:B------:R-:W-:Y:S04]  /*24330*/  STS.U16 [R0+UR4+0x8880], R24 ;  /* 0x0088801800007988 */ /* 0x000fe80008000404 */
[----:B------:R-:W-:Y:S04]  /*24340*/  STS.U16 [R0+UR4+0x8c80], R20 ;  /* 0x008c801400007988 */ /* 0x000fe80008000404 */
[----:B------:R-:W-:Y:S04]  /*24350*/  STS.U16 [R0+UR4+0x9080], R16 ;  /* 0x0090801000007988 */ /* 0x000fe80008000404 */
[----:B------:R-:W-:Y:S04]  /*24360*/  STS.U16 [R0+UR4+0x9480], R13 ;  /* 0x0094800d00007988 */ /* 0x000fe80008000404 */
[----:B------:R-:W-:Y:S04]  /*24370*/  STS.U16 [R0+UR4+0x9880], R10 ;  /* 0x0098800a00007988 */ /* 0x000fe80008000404 */
[----:B------:R0:W-:Y:S02]  /*24380*/  STS.U16 [R0+UR4+0x9c80], R3 ;  /* 0x009c800300007988 */ /* 0x0001e40008000404 */
[----:B0-----:R-:W-:-:S05]  /*24390*/  LOP3.LUT R0, R2, 0x20, RZ, 0x3c, !PT ;  /* 0x0000002002007812 */ /* 0x001fca00078e3cff */
[----:B------:R0:W-:Y:S04]  /*243a0*/  STS.U16 [R0+UR4+0x8100], R25 ;  /* 0x0081001900007988 */ /* 0x0001e80008000404 */
[----:B0-----:R-:W2:Y:S04]  /*243b0*/  LDL R25, [R1+0xc74] ;  /* 0x000c740001197983 */ /* 0x001ea80000100800 */
[----:B----4-:R0:W-:Y:S04]  /*243c0*/  STL [R1+0x78], R21 ;  /* 0x0000781501007387 */ /* 0x0101e80000100800 */
[----:B0-----:R-:W4:Y:S04]  /*243d0*/  LDL R21, [R1+0xc78] ;  /* 0x000c780001157983 */ /* 0x001f280000100800 */
[----:B---3--:R0:W-:Y:S04]  /*243e0*/  STL [R1+0x74], R28 ;  /* 0x0000741c01007387 */ /* 0x0081e80000100800 */
[----:B0-----:R-:W3:Y:S04]  /*243f0*/  LDL.LU R28, [R1+0x2778] ;  /* 0x00277800011c7983 */ /* 0x001ee80000300800 */
[----:B------:R-:W2:Y:S01]  /*24400*/  LDL.LU R5, [R1+0x20] ;  /* 0x0000200001057983 */ /* 0x000ea20000300800 */
[----:B------:R-:W-:Y:S01]  /*24410*/  PRMT R2, RZ, 0x7610, R2 ;  /* 0x00007610ff027816 */ /* 0x000fe20000000002 */
[----:B------:R-:W-:-:S02]  /*24420*/  @!P2 IMAD.MOV.U32 R4, RZ, RZ, R11 ;  /* 0x000000ffff04a224 */ /* 0x000fc400078e000b */
[----:B------:R-:W3:Y:S04]  /*24430*/  LDL R11, [R1+0xc38] ;  /* 0x000c3800010b7983 */ /* 0x000ee80000100800 */
[----:B--2---:R0:W-:Y:S02]  /*24440*/  STS.U16 [R0+UR4+0x8500], R5 ;  /* 0x0085000500007988 */ /* 0x0041e40008000404 */
[----:B0-----:R-:W-:Y:S02]  /*24450*/  @!P2 IMAD.MOV.U32 R5, RZ, RZ, R14 ;  /* 0x000000ffff05a224 */ /* 0x001fe400078e000e */
[----:B------:R-:W2:Y:S04]  /*24460*/  LDL R14, [R1+0xc34] ;  /* 0x000c3400010e7983 */ /* 0x000ea80000100800 */
[----:B------:R-:W4:Y:S04]  /*24470*/  @!P2 LDG.E.U16 R2, desc[UR8][R4.64] ;  /* 0x000000080402a981 */ /* 0x000f28000c1e1500 */
[----:B----4-:R-:W-:Y:S04]  /*24480*/  STL [R1+0x70], R2 ;  /* 0x0000700201007387 */ /* 0x010fe80000100800 */
[----:B------:R-:W4:Y:S04]  /*24490*/  LDL.LU R4, [R1+0x4] ;  /* 0x0000040001047983 */ /* 0x000f280000300800 */
[----:B------:R-:W3:Y:S01]  /*244a0*/  LDL R5, [R1+0xcb4] ;  /* 0x000cb40001057983 */ /* 0x000ee20000100800 */
[----:B------:R-:W-:-:S02]  /*244b0*/  PRMT R9, RZ, 0x7610, R9 ;  /* 0x00007610ff097816 */ /* 0x000fc40000000009 */
[----:B------:R-:W-:Y:S01]  /*244c0*/  PRMT R18, RZ, 0x7610, R18 ;  /* 0x00007610ff127816 */ /* 0x000fe20000000012 */
[----:B----4-:R0:W-:Y:S02]  /*244d0*/  STS.U16 [R0+UR4+0x8900], R4 ;  /* 0x0089000400007988 */ /* 0x0101e40008000404 */
[----:B0-----:R-:W-:Y:S02]  /*244e0*/  @!P2 IMAD.MOV.U32 R4, RZ, RZ, R26 ;  /* 0x000000ffff04a224 */ /* 0x001fe400078e001a */
[----:B------:R-:W4:Y:S04]  /*244f0*/  LDL R26, [R1+0xbf4] ;  /* 0x000bf400011a7983 */ /* 0x000f280000100800 */
[----:B---3--:R0:W3:Y:S02]  /*24500*/  @!P2 LDG.E.U16 R9, desc[UR8][R4.64] ;  /* 0x000000080409a981 */ /* 0x0080e4000c1e1500 */
[----:B0-----:R-:W-:-:S02]  /*24510*/  @!P2 IMAD.MOV.U32 R4, RZ, RZ, R21 ;  /* 0x000000ffff04a224 */ /* 0x001fc400078e0015 */
[----:B------:R-:W-:-:S05]  /*24520*/  @!P2 IMAD.MOV.U32 R5, RZ, RZ, R25 ;  /* 0x000000ffff05a224 */ /* 0x000fca00078e0019 */
[----:B------:R-:W2:Y:S04]  /*24530*/  @!P2 LDG.E.U16 R18, desc[UR8][R4.64] ;  /* 0x000000080412a981 */ /* 0x000ea8000c1e1500 */
[----:B---3--:R0:W-:Y:S04]  /*24540*/  STL [R1+0x6c], R9 ;  /* 0x00006c0901007387 */ /* 0x0081e80000100800 */
[----:B------:R-:W3:Y:S04]  /*24550*/  LDL R25, [R1+0xbb4] ;  /* 0x000bb40001197983 */ /* 0x000ee80000100800 */
[----:B0-----:R-:W3:Y:S04]  /*24560*/  LDL R9, [R1+0xbf8] ;  /* 0x000bf80001097983 */ /* 0x001ee80000100800 */
[----:B--2---:R0:W-:Y:S04]  /*24570*/  STL [R1+0x68], R18 ;  /* 0x0000681201007387 */ /* 0x0041e80000100800 */
[----:B0-----:R-:W2:Y:S01]  /*24580*/  LDL R18, [R1+0xbb8] ;  /* 0x000bb80001127983 */ /* 0x001ea20000100800 */
[----:B------:R-:W-:Y:S01]  /*24590*/  PRMT R7, RZ, 0x7610, R7 ;  /* 0x00007610ff077816 */ /* 0x000fe20000000007 */
[----:B------:R-:W-:-:S02]  /*245a0*/  @!P2 IMAD.MOV.U32 R4, RZ, RZ, R11 ;  /* 0x000000ffff04a224 */ /* 0x000fc400078e000b */
[----:B------:R-:W-:Y:S01]  /*245b0*/  @!P2 IMAD.MOV.U32 R5, RZ, RZ, R14 ;  /* 0x000000ffff05a224 */ /* 0x000fe200078e000e */
[----:B------:R-:W-:Y:S01]  /*245c0*/  PRMT R8, RZ, 0x7610, R8 ;  /* 0x00007610ff087816 */ /* 0x000fe20000000008 */
[----:B------:R-:W2:Y:S04]  /*245d0*/  LDL.LU R21, [R1+0x34] ;  /* 0x0000340001157983 */ /* 0x000ea80000300800 */
[----:B------:R4:W2:Y:S01]  /*245e0*/  @!P2 LDG.E.U16 R7, desc[UR8][R4.64] ;  /* 0x000000080407a981 */ /* 0x0008a2000c1e1500 */
[----:B------:R-:W-:-:S03]  /*245f0*/  PRMT R6, RZ, 0x7610, R6 ;  /* 0x00007610ff067816 */ /* 0x000fc60000000006 */
[----:B------:R-:W2:Y:S04]  /*24600*/  LDL R14, [R1+0xb74] ;  /* 0x000b7400010e7983 */ /* 0x000ea80000100800 */
[----:B------:R-:W2:Y:S01]  /*24610*/  LDL R11, [R1+0xb78] ;  /* 0x000b7800010b7983 */ /* 0x000ea20000100800 */
[----:B----4-:R-:W-:Y:S02]  /*24620*/  @!P2 IMAD.MOV.U32 R5, RZ, RZ, R26 ;  /* 0x000000ffff05a224 */ /* 0x010fe400078e001a */
[----:B---3--:R-:W-:-:S05]  /*24630*/  @!P2 IMAD.MOV.U32 R4, RZ, RZ, R9 ;  /* 0x000000ffff04a224 */ /* 0x008fca00078e0009 */
[----:B------:R0:W3:Y:S02]  /*24640*/  @!P2 LDG.E.U16 R8, desc[UR8][R4.64] ;  /* 0x000000080408a981 */ /* 0x0000e4000c1e1500 */
[----:B0-----:R-:W-:Y:S02]  /*24650*/  @!P2 IMAD.MOV.U32 R5, RZ, RZ, R25 ;  /* 0x000000ffff05a224 */ /* 0x001fe400078e0019 */
[----:B--2---:R-:W-:-:S05]  /*24660*/  @!P2 IMAD.MOV.U32 R4, RZ, RZ, R18 ;  /* 0x000000ffff04a224 */ /* 0x004fca00078e0012 */
[----:B------:R0:W2:Y:S04]  /*24670*/  @!P2 LDG.E.U16 R6, desc[UR8][R4.64] ;  /* 0x000000080406a981 */ /* 0x0000a8000c1e1500 */
[----:B------:R1:W-:Y:S04]  /*24680*/  STL [R1+0x64], R7 ;  /* 0x0000640701007387 */ /* 0x0003e80000100800 */
[----:B------:R4:W-:Y:S01]  /*24690*/  STS.U16 [R0+UR4+0x8d00], R28 ;  /* 0x008d001c00007988 */ /* 0x0009e20008000404 */
[----:B0-----:R-:W-:-:S03]  /*246a0*/  @!P2 IMAD.MOV.U32 R5, RZ, RZ, R14 ;  /* 0x000000ffff05a224 */ /* 0x001fc600078e000e */
[----:B-1----:R-:W2:Y:S01]  /*246b0*/  LDL.LU R7, [R1+0x28] ;  /* 0x0000280001077983 */ /* 0x002ea20000300800 */
[----:B------:R-:W-:-:S03]  /*246c0*/  @!P2 IMAD.MOV.U32 R4, RZ, RZ, R11 ;  /* 0x000000ffff04a224 */ /* 0x000fc600078e000b */
[----:B------:R-:W2:Y:S01]  /*246d0*/  LDL R9, [R1+0xb34] ;  /* 0x000b340001097983 */ /* 0x000ea20000100800 */
[----:B----4-:R-:W-:-:S06]  /*246e0*/  PRMT R28, RZ, 0x7610, R28 ;  /* 0x00007610ff1c7816 */ /* 0x010fcc000000001c */
[----:B------:R0:W4:Y:S04]  /*246f0*/  @!P2 LDG.E.U16 R28, desc[UR8][R4.64] ;  /* 0x00000008041ca981 */ /* 0x000128000c1e1500 */
[----:B---3--:R1:W-:Y:S04]  /*24700*/  STL [R1+0x60], R8 ;  /* 0x0000600801007387 */ /* 0x0083e80000100800 */
[----:B-1----:R-:W0:Y:S04]  /*24710*/  LDL R8, [R1+0xb38] ;  /* 0x000b380001087983 */ /* 0x002e280000100800 */
[----:B------:R-:W3:Y:S04]  /*24720*/  LDL.LU R26, [R1+0x18] ;  /* 0x00001800011a7983 */ /* 0x000ee80000300800 */
[----:B------:R-:W4:Y:S04]  /*24730*/  LDL R18, [R1+0xaf4] ;  /* 0x000af40001127983 */ /* 0x000f280000100800 */
[----:B--2---:R1:W-:Y:S04]  /*24740*/  STL [R1+0x4], R6 ;  /* 0x0000040601007387 */ /* 0x0043e80000100800 */
[----:B-1----:R-:W2:Y:S04]  /*24750*/  LDL R6, [R1+0xaf8] ;  /* 0x000af80001067983 */ /* 0x002ea80000100800 */
[----:B------:R-:W3:Y:S04]  /*24760*/  LDL.LU R25, [R1+0x8] ;  /* 0x0000080001197983 */ /* 0x000ee80000300800 */
[----:B------:R-:W3:Y:S04]  /*24770*/  LDL R14, [R1+0xab4] ;  /* 0x000ab400010e7983 */ /* 0x000ee80000100800 */
[----:B------:R-:W3:Y:S04]  /*24780*/  LDL R11, [R1+0xab8] ;  /* 0x000ab800010b7983 */ /* 0x000ee80000100800 */
[----:B------:R-:W4:Y:S01]  /*24790*/  LDL.LU R5, [R1+0x3c] ;  /* 0x00003c0001057983 */ /* 0x000f220000300800 */
[----:B------:R-:W1:Y:S03]  /*247a0*/  S2R R2, SR_TID.X ;  /* 0x0000000000027919 */ /* 0x000e660000002100 */
[----:B------:R-:W-:Y:S04]  /*247b0*/  STS.U16 [R0+UR4+0x9100], R23 ;  /* 0x0091001700007988 */ /* 0x000fe80008000404 */
[----:B------:R-:W-:Y:S04]  /*247c0*/  STS.U16 [R0+UR4+0x9500], R19 ;  /* 0x0095001300007988 */ /* 0x000fe80008000404 */
[----:B------:R-:W-:Y:S04]  /*247d0*/  STS.U16 [R0+UR4+0x9900], R15 ;  /* 0x0099000f00007988 */ /* 0x000fe80008000404 */
[----:B------:R1:W-:Y:S01]  /*247e0*/  STS.U16 [R0+UR4+0x9d00], R12 ;  /* 0x009d000c00007988 */ /* 0x0003e20008000404 */
[----:B------:R-:W-:-:S02]  /*247f0*/  PRMT R24, RZ, 0x7610, R24 ;  /* 0x00007610ff187816 */ /* 0x000fc40000000018 */
[----:B-1----:R-:W-:-:S05]  /*24800*/  LOP3.LUT R2, R2, 0x3f, RZ, 0xc0, !PT ;  /* 0x0000003f02027812 */ /* 0x002fca00078ec0ff */
[----:B------:R-:W-:-:S05]  /*24810*/  IMAD.SHL.U32 R2, R2, 0x2, RZ ;  /* 0x0000000202027824 */ /* 0x000fca00078e00ff */
[----:B------:R-:W-:Y:S02]  /*24820*/  LOP3.LUT R0, R2, 0x30, RZ, 0x3c, !PT ;  /* 0x0000003002007812 */ /* 0x000fe400078e3cff */
[----:B------:R-:W-:Y:S02]  /*24830*/  PRMT R20, RZ, 0x7610, R20 ;  /* 0x00007610ff147816 */ /* 0x000fe40000000014 */
[----:B------:R-:W-:Y:S01]  /*24840*/  PRMT R16, RZ, 0x7610, R16 ;  /* 0x00007610ff107816 */ /* 0x000fe20000000010 */
[----:B0-----:R-:W-:Y:S01]  /*24850*/  @!P2 IMAD.MOV.U32 R4, RZ, RZ, R8 ;  /* 0x000000ffff04a224 */ /* 0x001fe200078e0008 */
[----:B----4-:R0:W-:Y:S02]  /*24860*/  STS.U16 [R0+UR4+0x8180], R5 ;  /* 0x0081800500007988 */ /* 0x0101e40008000404 */
[----:B0-----:R-:W-:-:S05]  /*24870*/  @!P2 IMAD.MOV.U32 R5, RZ, RZ, R9 ;  /* 0x000000ffff05a224 */ /* 0x001fca00078e0009 */
[----:B------:R2:W4:Y:S02]  /*24880*/  @!P2 LDG.E.U16 R24, desc[UR8][R4.64] ;  /* 0x000000080418a981 */ /* 0x000524000c1e1500 */
[----:B--2---:R-:W-:Y:S02]  /*24890*/  @!P2 IMAD.MOV.U32 R4, RZ, RZ, R6 ;  /* 0x000000ffff04a224 */ /* 0x004fe400078e0006 */
[----:B------:R-:W-:-:S05]  /*248a0*/  @!P2 IMAD.MOV.U32 R5, RZ, RZ, R18 ;  /* 0x000000ffff05a224 */ /* 0x000fca00078e0012 */
[----:B------:R3:W2:Y:S02]  /*248b0*/  @!P2 LDG.E.U16 R20, desc[UR8][R4.64] ;  /* 0x000000080414a981 */ /* 0x0006a4000c1e1500 */
[----:B---3--:R-:W-:Y:S02]  /*248c0*/  @!P2 IMAD.MOV.U32 R4, RZ, RZ, R11 ;  /* 0x000000ffff04a224 */ /* 0x008fe400078e000b */
[----:B------:R-:W-:-:S05]  /*248d0*/  @!P2 IMAD.MOV.U32 R5, RZ, RZ, R14 ;  /* 0x000000ffff05a224 */ /* 0x000fca00078e000e */
[----:B------:R-:W3:Y:S04]  /*248e0*/  @!P2 LDG.E.U16 R16, desc[UR8][R4.64] ;  /* 0x000000080410a981 */ /* 0x000ee8000c1e1500 */
[----:B------:R-:W-:Y:S04]  /*248f0*/  STL [R1+0x2714], R28 ;  /* 0x0027141c01007387 */ /* 0x000fe80000100800 */
[----:B------:R-:W3:Y:S04]  /*24900*/  LDL R9, [R1+0xa74] ;  /* 0x000a740001097983 */ /* 0x000ee80000100800 */
[----:B------:R-:W3:Y:S04]  /*24910*/  LDL R8, [R1+0xa78] ;  /* 0x000a780001087983 */ /* 0x000ee80000100800 */
[----:B------:R-:W-:Y:S04]  /*24920*/  STS.U16 [R0+UR4+0x8580], R21 ;  /* 0x0085801500007988 */ /* 0x000fe80008000404 */
[----:B------:R0:W-:Y:S04]  /*24930*/  STS.U16 [R0+UR4+0x8980], R7 ;  /* 0x0089800700007988 */ /* 0x0001e80008000404 */
[----:B----4-:R-:W-:Y:S04]  /*24940*/  STL [R1+0x2718], R24 ;  /* 0x0027181801007387 */ /* 0x010fe80000100800 */
[----:B--2---:R-:W-:Y:S04]  /*24950*/  STL [R1+0x271c], R20 ;  /* 0x00271c1401007387 */ /* 0x004fe80000100800 */
[----:B0-----:R-:W2:Y:S04]  /*24960*/  LDL R7, [R1+0xa34] ;  /* 0x000a340001077983 */ /* 0x001ea80000100800 */
[----:B------:R-:W2:Y:S04]  /*24970*/  LDL R6, [R1+0xa38] ;  /* 0x000a380001067983 */ /* 0x000ea80000100800 */
[----:B---3--:R-:W-:Y:S04]  /*24980*/  STL [R1+0x2720], R16 ;  /* 0x0027201001007387 */ /* 0x008fe80000100800 */
[----:B------:R-:W3:Y:S04]  /*24990*/  LDL R18, [R1+0x9fc] ;  /* 0x0009fc0001127983 */ /* 0x000ee80000100800 */
[----:B------:R-:W4:Y:S01]  /*249a0*/  LDL R11, [R1+0x1138] ;  /* 0x00113800010b7983 */ /* 0x000f220000100800 */
[----:B------:R-:W-:Y:S01]  /*249b0*/  PRMT R3, RZ, 0x7610, R3 ;  /* 0x00007610ff037816 */ /* 0x000fe20000000003 */
[----:B------:R-:W-:-:S02]  /*249c0*/  @!P2 IMAD.MOV.U32 R5, RZ, RZ, R9 ;  /* 0x000000ffff05a224 */ /* 0x000fc400078e0009 */
[----:B------:R-:W-:Y:S01]  /*249d0*/  @!P2 IMAD.MOV.U32 R4, RZ, RZ, R8 ;  /* 0x000000ffff04a224 */ /* 0x000fe200078e0008 */
[----:B------:R-:W4:Y:S04]  /*249e0*/  LDL R9, [R1+0x113c] ;  /* 0x00113c0001097983 */ /* 0x000f280000100800 */
[----:B------:R0:W4:Y:S04]  /*249f0*/  @!P2 LDG.E.U16 R3, desc[UR8][R4.64] ;  /* 0x000000080403a981 */ /* 0x000128000c1e1500 */
[----:B------:R-:W4:Y:S04]  /*24a00*/  LDL R8, [R1+0x1178] ;  /* 0x0011780001087983 */ /* 0x000f280000100800 */
[----:B------:R-:W-:Y:S01]  /*24a10*/  STS.U16 [R0+UR4+0x8d80], R26 ;  /* 0x008d801a00007988 */ /* 0x000fe20008000404 */
[----:B0-----:R-:W-:-:S02]  /*24a20*/  PRMT R4, RZ, 0x7610, R4 ;  /* 0x00007610ff047816 */ /* 0x001fc40000000004 */
[----:B------:R-:W-:Y:S01]  /*24a30*/  PRMT R5, RZ, 0x7610, R5 ;  /* 0x00007610ff057816 */ /* 0x000fe20000000005 */
[----:B------:R-:W4:Y:S04]  /*24a40*/  LDL.LU R14, [R1+0x44] ;  /* 0x00004400010e7983 */ /* 0x000f280000300800 */
[----:B--2---:R3:W2:Y:S02]  /*24a50*/  @!P2 LDG.E.U16 R4, desc[UR8][R6.64] ;  /* 0x000000080604a981 */ /* 0x0046a4000c1e1500 */
[----:B---3--:R-:W-:Y:S02]  /*24a60*/  @!P2 IMAD.MOV.U32 R7, RZ, RZ, R18 ;  /* 0x000000ffff07a224 */ /* 0x008fe400078e0012 */
[----:B----4-:R-:W-:-:S05]  /*24a70*/  @!P2 IMAD.MOV.U32 R6, RZ, RZ, R11 ;  /* 0x000000ffff06a224 */ /* 0x010fca00078e000b */
[----:B------:R0:W3:Y:S04]  /*24a80*/  @!P2 LDG.E.U16 R5, desc[UR8][R6.64] ;  /* 0x000000080605a981 */ /* 0x0000e8000c1e1500 */
[----:B------:R-:W-:Y:S04]  /*24a90*/  STL [R1+0x2724], R3 ;  /* 0x0027240301007387 */ /* 0x000fe80000100800 */
[----:B------:R1:W-:Y:S01]  /*24aa0*/  STS.U16 [R0+UR4+0x9180], R25 ;  /* 0x0091801900007988 */ /* 0x0003e20008000404 */
[----:B0-----:R-:W-:-:S06]  /*24ab0*/  PRMT R6, RZ, 0x7610, R6 ;  /* 0x00007610ff067816 */ /* 0x001fcc0000000006 */
[----:B------:R0:W4:Y:S04]  /*24ac0*/  @!P2 LDG.E.U16 R6, desc[UR8][R8.64] ;  /* 0x000000080806a981 */ /* 0x000128000c1e1500 */
[----:B-1----:R-:W4:Y:S04]  /*24ad0*/  LDL.LU R25, [R1+0x40] ;  /* 0x0000400001197983 */ /* 0x002f280000300800 */
[----:B------:R-:W4:Y:S04]  /*24ae0*/  LDL.LU R21, [R1+0x38] ;  /* 0x0000380001157983 */ /* 0x000f280000300800 */
[----:B--2---:R-:W-:Y:S04]  /*24af0*/  STL [R1+0x2728], R4 ;  /* 0x0027280401007387 */ /* 0x004fe80000100800 */
[----:B------:R-:W2:Y:S04]  /*24b00*/  LDL.LU R11, [R1+0x30] ;  /* 0x00003000010b7983 */ /* 0x000ea80000300800 */
[----:B---3--:R-:W-:Y:S04]  /*24b10*/  STL [R1+0x272c], R5 ;  /* 0x00272c0501007387 */ /* 0x008fe80000100800 */
[----:B------:R-:W3:Y:S04]  /*24b20*/  LDL.LU R18, [R1+0x24] ;  /* 0x0000240001127983 */ /* 0x000ee80000300800 */
[----:B------:R-:W0:Y:S04]  /*24b30*/  LDL R8, [R1+0x117c] ;  /* 0x00117c0001087983 */ /* 0x000e280000100800 */
[----:B------:R-:W0:Y:S01]  /*24b40*/  LDL R9, [R1+0x11c0] ;  /* 0x0011c00001097983 */ /* 0x000e220000100800 */
[----:B------:R-:W-:-:S02]  /*24b50*/  PRMT R7, RZ, 0x7610, R7 ;  /* 0x00007610ff077816 */ /* 0x000fc40000000007 */
[----:B0-----:R-:W-:-:S04]  /*24b60*/  @!P2 LOP3.LUT R9, R9, R8, RZ, 0x3c, !PT ;  /* 0x000000080909a212 */ /* 0x001fc800078e3cff */
[----:B------:R-:W-:-:S04]  /*24b70*/  @!P2 LOP3.LUT R8, R9, R8, RZ, 0x3c, !PT ;  /* 0x000000080908a212 */ /* 0x000fc800078e3cff */
[----:B------:R-:W-:-:S05]  /*24b80*/  @!P2 LOP3.LUT R9, R9, R8, RZ, 0x3c, !PT ;  /* 0x000000080909a212 */ /* 0x000fca00078e3cff */
[----:B------:R-:W2:Y:S04]  /*24b90*/  @!P2 LDG.E.U16 R7, desc[UR8][R8.64] ;  /* 0x000000080807a981 */ /* 0x000ea8000c1e1500 */
[----:B------:R-:W-:Y:S04]  /*24ba0*/  STS.U16 [R0+UR4+0x9580], R27 ;  /* 0x0095801b00007988 */ /* 0x000fe80008000404 */
[----:B----4-:R-:W-:Y:S04]  /*24bb0*/  STL [R1+0x2730], R6 ;  /* 0x0027300601007387 */ /* 0x010fe80000100800 */
[----:B------:R-:W-:Y:S04]  /*24bc0*/  STS.U16 [R0+UR4+0x9980], R22 ;  /* 0x0099801600007988 */ /* 0x000fe80008000404 */
[----:B------:R-:W4:Y:S04]  /*24bd0*/  LDL.LU R26, [R1] ;  /* 0x00000000011a7983 */ /* 0x000f280000300800 */
[----:B------:R0:W-:Y:S04]  /*24be0*/  STS.U16 [R0+UR4+0x9d80], R17 ;  /* 0x009d801100007988 */ /* 0x0001e80008000404 */
[----:B------:R-:W3:Y:S04]  /*24bf0*/  LDL R8, [R1+0x9d8] ;  /* 0x0009d80001087983 */ /* 0x000ee80000100800 */
[----:B------:R-:W3:Y:S01]  /*24c00*/  LDL R9, [R1+0x1120] ;  /* 0x0011200001097983 */ /* 0x000ee20000100800 */
[----:B0-----:R-:W-:-:S05]  /*24c10*/  LOP3.LUT R0, R2, 0x40, RZ, 0x3c, !PT ;  /* 0x0000004002007812 */ /* 0x001fca00078e3cff */
[----:B------:R0:W-:Y:S04]  /*24c20*/  STS.U16 [R0+UR4+0x8200], R14 ;  /* 0x0082000e00007988 */ /* 0x0001e80008000404 */
[----:B--2---:R-:W-:Y:S04]  /*24c30*/  STL [R1+0x2734], R7 ;  /* 0x0027340701007387 */ /* 0x004fe80000100800 */
[----:B0-----:R-:W2:Y:S01]  /*24c40*/  LDL.LU R14, [R1+0x2774] ;  /* 0x00277400010e7983 */ /* 0x001ea20000300800 */
[----:B---3--:R-:W-:-:S04]  /*24c50*/  @!P2 LOP3.LUT R9, R9, R8, RZ, 0x3c, !PT ;  /* 0x000000080909a212 */ /* 0x008fc800078e3cff */
[----:B------:R-:W-:-:S04]  /*24c60*/  @!P2 LOP3.LUT R8, R9, R8, RZ, 0x3c, !PT ;  /* 0x000000080908a212 */ /* 0x000fc800078e3cff */
[----:B------:R-:W-:Y:S02]  /*24c70*/  @!P2 LOP3.LUT R9, R9, R8, RZ, 0x3c, !PT ;  /* 0x000000080909a212 */ /* 0x000fe400078e3cff */
[----:B--2---:R-:W-:-:S06]  /*24c80*/  PRMT R14, RZ, 0x7610, R14 ;  /* 0x00007610ff0e7816 */ /* 0x004fcc000000000e */
[----:B------:R-:W2:Y:S04]  /*24c90*/  @!P2 LDG.E.U16 R14, desc[UR8][R8.64] ;  /* 0x00000008080ea981 */ /* 0x000ea8000c1e1500 */
[----:B--2---:R0:W-:Y:S04]  /*24ca0*/  STL [R1+0x5c], R14 ;  /* 0x00005c0e01007387 */ /* 0x0041e80000100800 */
[----:B0-----:R-:W2:Y:S04]  /*24cb0*/  LDL.LU R14, [R1+0x2770] ;  /* 0x00277000010e7983 */ /* 0x001ea80000300800 */
[----:B------:R-:W3:Y:S04]  /*24cc0*/  LDL R8, [R1+0x10ec] ;  /* 0x0010ec0001087983 */ /* 0x000ee80000100800 */
[----:B------:R-:W3:Y:S01]  /*24cd0*/  LDL R9, [R1+0x10f0] ;  /* 0x0010f00001097983 */ /* 0x000ee20000100800 */
[----:B------:R-:W-:-:S03]  /*24ce0*/  PRMT R24, RZ, 0x7610, R24 ;  /* 0x00007610ff187816 */ /* 0x000fc60000000018 */
[----:B------:R0:W-:Y:S04]  /*24cf0*/  STS.U16 [R0+UR4+0x8600], R25 ;  /* 0x0086001900007988 */ /* 0x0001e80008000404 */
[----:B0-----:R-:W4:Y:S01]  /*24d00*/  LDL.LU R25, [R1+0x276c] ;  /* 0x00276c0001197983 */ /* 0x001f220000300800 */
[----:B---3--:R-:W-:-:S04]  /*24d10*/  @!P2 LOP3.LUT R9, R9, R8, RZ, 0x3c, !PT ;  /* 0x000000080909a212 */ /* 0x008fc800078e3cff */
[----:B------:R-:W-:-:S04]  /*24d20*/  @!P2 LOP3.LUT R8, R9, R8, RZ, 0x3c, !PT ;  /* 0x000000080908a212 */ /* 0x000fc800078e3cff */
[----:B------:R-:W-:-:S05]  /*24d30*/  @!P2 LOP3.LUT R9, R9, R8, RZ, 0x3c, !PT ;  /* 0x000000080909a212 */ /* 0x000fca00078e3cff */
[----:B------:R-:W3:Y:S04]  /*24d40*/  @!P2 LDG.E.U16 R24, desc[UR8][R8.64] ;  /* 0x000000080818a981 */ /* 0x000ee8000c1e1500 */
[----:B------:R-:W2:Y:S04]  /*24d50*/  LDL R8, [R1+0x10ac] ;  /* 0x0010ac0001087983 */ /* 0x000ea80000100800 */
[----:B------:R-:W2:Y:S01]  /*24d60*/  LDL R9, [R1+0x10b0] ;  /* 0x0010b00001097983 */ /* 0x000ea20000100800 */
[----:B------:R-:W-:-:S03]  /*24d70*/  PRMT R10, RZ, 0x7610, R10 ;  /* 0x00007610ff0a7816 */ /* 0x000fc6000000000a */
[----:B---3--:R0:W-:Y:S01]  /*24d80*/  STL [R1+0x58], R24 ;  /* 0x0000581801007387 */ /* 0x0081e20000100800 */
[----:B----4-:R-:W-:-:S03]  /*24d90*/  PRMT R25, RZ, 0x7610, R25 ;  /* 0x00007610ff197816 */ /* 0x010fc60000000019 */
[----:B------:R1:W-:Y:S01]  /*24da0*/  STS.U16 [R0+UR4+0x8a00], R21 ;  /* 0x008a001500007988 */ /* 0x0003e20008000404 */
[----:B--2---:R-:W-:-:S03]  /*24db0*/  @!P2 LOP3.LUT R9, R9, R8, RZ, 0x3c, !PT ;  /* 0x000000080909a212 */ /* 0x004fc600078e3cff */
[----:B0-----:R-:W2:Y:S01]  /*24dc0*/  LDL R24, [R1+0xfec] ;  /* 0x000fec0001187983 */ /* 0x001ea20000100800 */
[----:B------:R-:W-:-:S03]  /*24dd0*/  @!P2 LOP3.LUT R8, R9, R8, RZ, 0x3c, !PT ;  /* 0x000000080908a212 */ /* 0x000fc600078e3cff */
[----:B-1----:R-:W3:Y:S01]  /*24de0*/  LDL R21, [R1+0xff0] ;  /* 0x000ff00001157983 */ /* 0x002ee20000100800 */
[----:B------:R-:W-:-:S05]  /*24df0*/  @!P2 LOP3.LUT R9, R9, R8, RZ, 0x3c, !PT ;  /* 0x000000080909a212 */ /* 0x000fca00078e3cff */
[----:B------:R0:W4:Y:S04]  /*24e00*/  @!P2 LDG.E.U16 R10, desc[UR8][R8.64] ;  /* 0x00000008080aa981 */ /* 0x000128000c1e1500 */
[----:B------:R-:W0:Y:S04]  /*24e10*/  LDL R8, [R1+0x106c] ;  /* 0x00106c0001087983 */ /* 0x000e280000100800 */
[----:B------:R-:W0:Y:S02]  /*24e20*/  LDL R9, [R1+0x1070] ;  /* 0x0010700001097983 */ /* 0x000e240000100800 */
[----:B0-----:R-:W-:-:S04]  /*24e30*/  @!P2 LOP3.LUT R9, R9, R8, RZ, 0x3c, !PT ;  /* 0x000000080909a212 */ /* 0x001fc800078e3cff */
[----:B------:R-:W-:-:S04]  /*24e40*/  @!P2 LOP3.LUT R8, R9, R8, RZ, 0x3c, !PT ;  /* 0x000000080908a212 */ /* 0x000fc800078e3cff */
[----:B------:R-:W-:-:S05]  /*24e50*/  @!P2 LOP3.LUT R9, R9, R8, RZ, 0x3c, !PT ;  /* 0x000000080909a212 */ /* 0x000fca00078e3cff */
[----:B------:R-:W2:Y:S04]  /*24e60*/  @!P2 LDG.E.U16 R25, desc[UR8][R8.64] ;  /* 0x000000080819a981 */ /* 0x000ea8000c1e1500 */
[----:B------:R0:W-:Y:S04]  /*24e70*/  STS.U16 [R0+UR4+0x8e00], R11 ;  /* 0x008e000b00007988 */ /* 0x0001e80008000404 */
[----:B0-----:R-:W3:Y:S04]  /*24e80*/  LDL R11, [R1+0xfac] ;  /* 0x000fac00010b7983 */ /* 0x001ee80000100800 */
[----:B----4-:R0:W-:Y:S04]  /*24e90*/  STL [R1+0x54], R10 ;  /* 0x0000540a01007387 */ /* 0x0101e80000100800 */
[----:B0-----:R-:W4:Y:S04]  /*24ea0*/  LDL R10, [R1+0xfb0] ;  /* 0x000fb000010a7983 */ /* 0x001f280000100800 */
[----:B--2---:R0:W-:Y:S04]  /*24eb0*/  STL [R1+0x50], R25 ;  /* 0x0000501901007387 */ /* 0x0041e80000100800 */
[----:B0-----:R-:W2:Y:S04]  /*24ec0*/  LDL.LU R25, [R1+0x2768] ;  /* 0x0027680001197983 */ /* 0x001ea80000300800 */
[----:B------:R-:W3:Y:S04]  /*24ed0*/  LDL R8, [R1+0x102c] ;  /* 0x00102c0001087983 */ /* 0x000ee80000100800 */
[----:B------:R-:W3:Y:S01]  /*24ee0*/  LDL R9, [R1+0x1030] ;  /* 0x0010300001097983 */ /* 0x000ee20000100800 */
[----:B------:R-:W-:-:S02]  /*24ef0*/  PRMT R2, RZ, 0x7610, R2 ;  /* 0x00007610ff027816 */ /* 0x000fc40000000002 */
[----:B---3--:R-:W-:-:S04]  /*24f00*/  @!P2 LOP3.LUT R9, R9, R8, RZ, 0x3c, !PT ;  /* 0x000000080909a212 */ /* 0x008fc800078e3cff */
[----:B------:R-:W-:-:S04]  /*24f10*/  @!P2 LOP3.LUT R8, R9, R8, RZ, 0x3c, !PT ;  /* 0x000000080908a212 */ /* 0x000fc800078e3cff */
[----:B------:R-:W-:-:S05]  /*24f20*/  @!P2 LOP3.LUT R9, R9, R8, RZ, 0x3c, !PT ;  /* 0x000000080909a212 */ /* 0x000fca00078e3cff */
[----:B------:R-:W3:Y:S04]  /*24f30*/  @!P2 LDG.E.U16 R2, desc[UR8][R8.64] ;  /* 0x000000080802a981 */ /* 0x000ee8000c1e1500 */
[----:B------:R0:W-:Y:S04]  /*24f40*/  STS.U16 [R0+UR4+0x9200], R18 ;  /* 0x0092001200007988 */ /* 0x0001e80008000404 */
[----:B0-----:R-:W2:Y:S04]  /*24f50*/  LDL.LU R18, [R1+0x1e8] ;  /* 0x0001e80001127983 */ /* 0x001ea80000300800 */
[----:B---3--:R-:W-:Y:S04]  /*24f60*/  STL [R1+0x4c], R2 ;  /* 0x00004c0201007387 */ /* 0x008fe80000100800 */
[----:B------:R-:W3:Y:S01]  /*24f70*/  LDL.LU R9, [R1+0x14] ;  /* 0x0000140001097983 */ /* 0x000ee20000300800 */
[----:B------:R-:W-:Y:S01]  /*24f80*/  PRMT R14, RZ, 0x7610, R14 ;  /* 0x00007610ff0e7816 */ /* 0x000fe2000000000e */
[----:B------:R-:W-:-:S02]  /*24f90*/  @!P2 IMAD.MOV.U32 R8, RZ, RZ, R21 ;  /* 0x000000ffff08a224 */ /* 0x000fc400078e0015 */
[----:B---3--:R0:W-:Y:S02]  /*24fa0*/  STS.U16 [R0+UR4+0x9600], R9 ;  /* 0x0096000900007988 */ /* 0x0081e40008000404 */
[----:B0-----:R-:W-:-:S05]  /*24fb0*/  @!P2 IMAD.MOV.U32 R9, RZ, RZ, R24 ;  /* 0x000000ffff09a224 */ /* 0x001fca00078e0018 */
[----:B------:R4:W3:Y:S01]  /*24fc0*/  @!P2 LDG.E.U16 R14, desc[UR8][R8.64] ;  /* 0x00000008080ea981 */ /* 0x0008e2000c1e1500 */
[----:B------:R-:W-:Y:S01]  /*24fd0*/  PRMT R3, RZ, 0x7610, R3 ;  /* 0x00007610ff037816 */ /* 0x000fe20000000003 */
[----:B----4-:R-:W-:Y:S02]  /*24fe0*/  @!P2 IMAD.MOV.U32 R8, RZ, RZ, R10 ;  /* 0x000000ffff08a224 */ /* 0x010fe400078e000a */
[----:B------:R-:W-:-:S05]  /*24ff0*/  @!P2 IMAD.MOV.U32 R9, RZ, RZ, R11 ;  /* 0x000000ffff09a224 */ /* 0x000fca00078e000b */
[----:B------:R0:W4:Y:S04]  /*25000*/  @!P2 LDG.E.U16 R3, desc[UR8][R8.64] ;  /* 0x000000080803a981 */ /* 0x000128000c1e1500 */
[----:B---3--:R1:W-:Y:S04]  /*25010*/  STL [R1+0x48], R14 ;  /* 0x0000480e01007387 */ /* 0x0083e80000100800 */
[----:B-1----:R-:W3:Y:S04]  /*25020*/  LDL R14, [R1+0xf30] ;  /* 0x000f3000010e7983 */ /* 0x002ee80000100800 */
[----:B------:R-:W3:Y:S04]  /*25030*/  LDL.LU R21, [R1+0x1d0] ;  /* 0x0001d00001157983 */ /* 0x000ee80000300800 */
[----:B------:R-:W0:Y:S04]  /*25040*/  LDL R8, [R1+0xf6c] ;  /* 0x000f6c0001087983 */ /* 0x000e280000100800 */
[----:B------:R-:W0:Y:S01]  /*25050*/  LDL R9, [R1+0xf70] ;  /* 0x000f700001097983 */ /* 0x000e220000100800 */
[----:B------:R-:W-:Y:S01]  /*25060*/  PRMT R29, RZ, 0x7610, R29 ;  /* 0x00007610ff1d7816 */ /* 0x000fe2000000001d */
[----:B------:R-:W1:Y:S02]  /*25070*/  S2R R2, SR_TID.X ;  /* 0x0000000000027919 */ /* 0x000e640000002100 */
[----:B------:R2:W-:Y:S04]  /*25080*/  STS.U16 [R0+UR4+0x9a00], R26 ;  /* 0x009a001a00007988 */ /* 0x0005e80008000404 */
[----:B------:R-:W3:Y:S04]  /*25090*/  LDL R24, [R1+0xeac] ;  /* 0x000eac0001187983 */ /* 0x000ee80000100800 */
[----:B------:R-:W3:Y:S04]  /*250a0*/  LDL R11, [R1+0xeb0] ;  /* 0x000eb000010b7983 */ /* 0x000ee80000100800 */
[----:B--2---:R-:W2:Y:S04]  /*250b0*/  LDL.LU R26, [R1+0x194] ;  /* 0x00019400011a7983 */ /* 0x004ea80000300800 */
[----:B------:R-:W2:Y:S01]  /*250c0*/  LDL.LU R10, [R1+0x1c] ;  /* 0x00001c00010a7983 */ /* 0x000ea20000300800 */
[----:B0-----:R-:W-:-:S04]  /*250d0*/  @!P2 LOP3.LUT R9, R9, R8, RZ, 0x3c, !PT ;  /* 0x000000080909a212 */ /* 0x001fc800078e3cff */
[----:B------:R-:W-:-:S04]  /*250e0*/  @!P2 LOP3.LUT R8, R9, R8, RZ, 0x3c, !PT ;  /* 0x000000080908a212 */ /* 0x000fc800078e3cff */
[----:B------:R-:W-:-:S05]  /*250f0*/  @!P2 LOP3.LUT R9, R9, R8, RZ, 0x3c, !PT ;  /* 0x000000080909a212 */ /* 0x000fca00078e3cff */
[----:B------:R-:W3:Y:S01]  /*25100*/  @!P2 LDG.E.U16 R29, desc[UR8][R8.64] ;  /* 0x00000008081da981 */ /* 0x000ee2000c1e1500 */
[----:B-1----:R-:W-:-:S05]  /*25110*/  LOP3.LUT R2, R2, 0x3f, RZ, 0xc0, !PT ;  /* 0x0000003f02027812 */ /* 0x002fca00078ec0ff */
[----:B------:R-:W-:Y:S01]  /*25120*/  IMAD.SHL.U32 R2, R2, 0x2, RZ ;  /* 0x0000000202027824 */ /* 0x000fe200078e00ff */
[----:B------:R-:W-:Y:S04]  /*25130*/  STL [R1+0x26bc], R0 ;  /* 0x0026bc0001007387 */ /* 0x000fe80000100800 */
[----:B----4-:R0:W-:Y:S02]  /*25140*/  STL [R1+0x44], R3 ;  /* 0x0000440301007387 */ /* 0x0101e40000100800 */
[----:B0-----:R-:W-:Y:S02]  /*25150*/  LOP3.LUT R3, R2, 0x50, RZ, 0x3c, !PT ;  /* 0x0000005002037812 */ /* 0x001fe400078e3cff */
[----:B------:R-:W4:Y:S04]  /*25160*/  LDL.LU R2, [R1+0x170] ;  /* 0x0001700001027983 */ /* 0x000f280000300800 */
[----:B---3--:R0:W-:Y:S04]  /*25170*/  STL [R1+0x40], R29 ;  /* 0x0000401d01007387 */ /* 0x0081e80000100800 */
[----:B0-----:R-:W3:Y:S04]  /*25180*/  LDL.LU R29, [R1+0x2764] ;  /* 0x00276400011d7983 */ /* 0x001ee80000300800 */
[----:B------:R-:W2:Y:S04]  /*25190*/  LDL.LU R8, [R1+0x1f4] ;  /* 0x0001f40001087983 */ /* 0x000ea80000300800 */
[----:B------:R-:W4:Y:S04]  /*251a0*/  LDL R9, [R1+0xf2c] ;  /* 0x000f2c0001097983 */ /* 0x000f280000100800 */
[----:B------:R-:W-:Y:S01]  /*251b0*/  STS.U16 [R0+UR4+0x9e00], R25 ;  /* 0x009e001900007988 */ /* 0x000fe20008000404 */
[----:B---3--:R-:W-:-:S03]  /*251c0*/  PRMT R29, RZ, 0x7610, R29 ;  /* 0x00007610ff1d7816 */ /* 0x008fc6000000001d */
[----:B--2---:R0:W-:Y:S02]  /*251d0*/  STS.U16 [R3+UR4+0x8280], R8 ;  /* 0x0082800803007988 */ /* 0x0041e40008000404 */
[----:B0-----:R-:W-:Y:S02]  /*251e0*/  @!P2 IMAD.MOV.U32 R8, RZ, RZ, R14 ;  /* 0x000000ffff08a224 */ /* 0x001fe400078e000e */
[----:B------:R-:W2:Y:S04]  /*251f0*/  LDL.LU R14, [R1+0xc] ;  /* 0x00000c00010e7983 */ /* 0x000ea80000300800 */
[----:B----4-:R-:W3:Y:S04]  /*25200*/  @!P2 LDG.E.U16 R29, desc[UR8][R8.64] ;  /* 0x00000008081da981 */ /* 0x010ee8000c1e1500 */
[----:B------:R-:W-:Y:S04]  /*25210*/  STS.U16 [R3+UR4+0x8680], R18 ;  /* 0x0086801203007988 */ /* 0x000fe80008000404 */
[----:B---3--:R0:W-:Y:S04]  /*25220*/  STL [R1+0x3c], R29 ;  /* 0x00003c1d01007387 */ /* 0x0081e80000100800 */
[----:B0-----:R-:W3:Y:S04]  /*25230*/  LDL.LU R29, [R1+0x2760] ;  /* 0x00276000011d7983 */ /* 0x001ee80000300800 */
[----:B------:R-:W4:Y:S04]  /*25240*/  LDL R8, [R1+0xeec] ;  /* 0x000eec0001087983 */ /* 0x000f280000100800 */
[----:B------:R-:W4:Y:S04]  /*25250*/  LDL R9, [R1+0xef0] ;  /* 0x000ef00001097983 */ /* 0x000f280000100800 */
[----:B------:R-:W2:Y:S01]  /*25260*/  LDL.LU R18, [R1+0x275c] ;  /* 0x00275c0001127983 */ /* 0x000ea20000300800 */
[----:B----4-:R-:W-:-:S04]  /*25270*/  @!P2 LOP3.LUT R9, R9, R8, RZ, 0x3c, !PT ;  /* 0x000000080909a212 */ /* 0x010fc800078e3cff */
[C---:B------:R-:W-:Y:S02]  /*25280*/  @!P2 LOP3.LUT R8, R9.reuse, R8, RZ, 0x3c, !PT ;  /* 0x000000080908a212 */ /* 0x040fe400078e3cff */
[----:B--2---:R-:W-:Y:S02]  /*25290*/  PRMT R18, RZ, 0x7610, R18 ;  /* 0x00007610ff127816 */ /* 0x004fe40000000012 */
[----:B------:R-:W-:-:S05]  /*252a0*/  @!P2 LOP3.LUT R9, R9, R8, RZ, 0x3c, !PT ;  /* 0x000000080909a212 */ /* 0x000fca00078e3cff */
[----:B------:R-:W2:Y:S04]  /*252b0*/  @!P2 LDG.E.U16 R18, desc[UR8][R8.64] ;  /* 0x000000080812a981 */ /* 0x000ea8000c1e1500 */
[----:B--2---:R0:W-:Y:S04]  /*252c0*/  STL [R1+0x38], R18 ;  /* 0x0000381201007387 */ /* 0x0041e80000100800 */
[----:B0-----:R-:W2:Y:S04]  /*252d0*/  LDL.LU R18, [R1+0x2758] ;  /* 0x0027580001127983 */ /* 0x001ea80000300800 */
[----:B------:R-:W4:Y:S01]  /*252e0*/  LDL.LU R9, [R1+0x1dc] ;  /* 0x0001dc0001097983 */ /* 0x000f220000300800 */
[----:B------:R-:W-:Y:S01]  /*252f0*/  PRMT R13, RZ, 0x7610, R13 ;  /* 0x00007610ff0d7816 */ /* 0x000fe2000000000d */
[----:B------:R-:W-:-:S02]  /*25300*/  @!P2 IMAD.MOV.U32 R8, RZ, RZ, R11 ;  /* 0x000000ffff08a224 */ /* 0x000fc400078e000b */
[----:B------:R-:W3:Y:S04]  /*25310*/  LDL.LU R11, [R1+0x204] ;  /* 0x00020400010b7983 */ /* 0x000ee80000300800 */
[----:B----4-:R0:W-:Y:S02]  /*25320*/  STS.U16 [R3+UR4+0x8a80], R9 ;  /* 0x008a800903007988 */ /* 0x0101e40008000404 */
[----:B0-----:R-:W-:Y:S02]  /*25330*/  @!P2 IMAD.MOV.U32 R9, RZ, RZ, R24 ;  /* 0x000000ffff09a224 */ /* 0x001fe400078e0018 */
[----:B------:R-:W4:Y:S04]  /*25340*/  LDL R24, [R1+0xdac] ;  /* 0x000dac0001187983 */ /* 0x000f280000100800 */
[----:B------:R-:W2:Y:S04]  /*25350*/  @!P2 LDG.E.U16 R13, desc[UR8][R8.64] ;  /* 0x00000008080da981 */ /* 0x000ea8000c1e1500 */
[----:B------:R-:W-:Y:S04]  /*25360*/  STS.U16 [R3+UR4+0x8e80], R21 ;  /* 0x008e801503007988 */ /* 0x000fe80008000404 */
[----:B------:R-:W3:Y:S04]  /*25370*/  LDL R8, [R1+0xe6c] ;  /* 0x000e6c0001087983 */ /* 0x000ee80000100800 */
[----:B------:R-:W3:Y:S04]  /*25380*/  LDL R9, [R1+0xe70] ;  /* 0x000e700001097983 */ /* 0x000ee80000100800 */
[----:B--2---:R0:W-:Y:S04]  /*25390*/  STL [R1+0x34], R13 ;  /* 0x0000340d01007387 */ /* 0x0041e80000100800 */
[----:B0-----:R-:W2:Y:S04]  /*253a0*/  LDL R13, [R1+0xdb0] ;  /* 0x000db000010d7983 */ /* 0x001ea80000100800 */
[----:B------:R-:W4:Y:S01]  /*253b0*/  LDL.LU R21, [R1+0x2754] ;  /* 0x0027540001157983 */ /* 0x000f220000300800 */
[----:B---3--:R-:W-:-:S04]  /*253c0*/  @!P2 LOP3.LUT R9, R9, R8, RZ, 0x3c, !PT ;  /* 0x000000080909a212 */ /* 0x008fc800078e3cff */
[----:B------:R-:W-:-:S04]  /*253d0*/  @!P2 LOP3.LUT R8, R9, R8, RZ, 0x3c, !PT ;  /* 0x000000080908a212 */ /* 0x000fc800078e3cff */
[----:B------:R-:W-:Y:S02]  /*253e0*/  @!P2 LOP3.LUT R9, R9, R8, RZ, 0x3c, !PT ;  /* 0x000000080909a212 */ /* 0x000fe400078e3cff */
[----:B----4-:R-:W-:-:S06]  /*253f0*/  PRMT R21, RZ, 0x7610, R21 ;  /* 0x00007610ff157816 */ /* 0x010fcc0000000015 */
[----:B------:R-:W3:Y:S04]  /*25400*/  @!P2 LDG.E.U16 R21, desc[UR8][R8.64] ;  /* 0x000000080815a981 */ /* 0x000ee8000c1e1500 */
        /* <DEDUP_REMOVED lines=19> */
[----:B------:R0:W4:Y:S01]  /*25540*/  @!P2 LDG.E.U16 R28, desc[UR8][R8.64] ;  /* 0x00000008081ca981 */ /* 0x000122000c1e1500 */
[----:B------:R-:W-:-:S03]  /*25550*/  PRMT R12, RZ, 0x7610, R12 ;  /* 0x00007610ff0c7816 */ /* 0x000fc6000000000c */
[----:B------:R-:W-:Y:S01]  /*25560*/  STS.U16 [R3+UR4+0x9680], R2 ;  /* 0x0096800203007988 */ /* 0x000fe20008000404 */
[----:B0-----:R-:W-:Y:S02]  /*25570*/  @!P2 IMAD.MOV.U32 R8, RZ, RZ, R13 ;  /* 0x000000ffff08a224 */ /* 0x001fe400078e000d */
[----:B------:R-:W-:Y:S01]  /*25580*/  @!P2 IMAD.MOV.U32 R9, RZ, RZ, R24 ;  /* 0x000000ffff09a224 */ /* 0x000fe200078e0018 */
[----:B------:R-:W-:Y:S04]  /*25590*/  STS.U16 [R3+UR4+0x9a80], R10 ;  /* 0x009a800a03007988 */ /* 0x000fe80008000404 */
[----:B------:R-:W3:Y:S04]  /*255a0*/  @!P2 LDG.E.U16 R12, desc[UR8][R8.64] ;  /* 0x00000008080ca981 */ /* 0x000ee8000c1e1500 */
[----:B----4-:R0:W-:Y:S04]  /*255b0*/  STL [R1+0x28], R28 ;  /* 0x0000281c01007387 */ /* 0x0101e80000100800 */
[----:B0-----:R-:W4:Y:S04]  /*255c0*/  LDL R28, [R1+0xd30] ;  /* 0x000d3000011c7983 */ /* 0x001f280000100800 */
[----:B------:R-:W2:Y:S04]  /*255d0*/  LDL.LU R10, [R1+0x1e4] ;  /* 0x0001e400010a7983 */ /* 0x000ea80000300800 */
[----:B------:R-:W4:Y:S04]  /*255e0*/  LDL R8, [R1+0xd6c] ;  /* 0x000d6c0001087983 */ /* 0x000f280000100800 */
[----:B------:R-:W4:Y:S01]  /*255f0*/  LDL R9, [R1+0xd70] ;  /* 0x000d700001097983 */ /* 0x000f220000100800 */
[----:B------:R-:W-:-:S03]  /*25600*/  PRMT R16, RZ, 0x7610, R16 ;  /* 0x00007610ff107816 */ /* 0x000fc60000000010 */
[----:B------:R0:W-:Y:S04]  /*25610*/  STS.U16 [R3+UR4+0x9e80], R14 ;  /* 0x009e800e03007988 */ /* 0x0001e80008000404 */
[----:B------:R-:W2:Y:S04]  /*25620*/  LDL R24, [R1+0xcec] ;  /* 0x000cec0001187983 */ /* 0x000ea80000100800 */
[----:B------:R-:W2:Y:S04]  /*25630*/  LDL R13, [R1+0xcf0] ;  /* 0x000cf000010d7983 */ /* 0x000ea80000100800 */
[----:B0-----:R-:W2:Y:S04]  /*25640*/  LDL.LU R14, [R1+0x1d8] ;  /* 0x0001d800010e7983 */ /* 0x001ea80000300800 */
[----:B---3--:R0:W-:Y:S04]  /*25650*/  STL [R1+0x24], R12 ;  /* 0x0000240c01007387 */ /* 0x0081e80000100800 */
[----:B0-----:R-:W3:Y:S01]  /*25660*/  LDL.LU R12, [R1+0x1c8] ;  /* 0x0001c800010c7983 */ /* 0x001ee20000300800 */
[----:B----4-:R-:W-:-:S04]  /*25670*/  @!P2 LOP3.LUT R9, R9, R8, RZ, 0x3c, !PT ;  /* 0x000000080909a212 */ /* 0x010fc800078e3cff */
[----:B------:R-:W-:-:S04]  /*25680*/  @!P2 LOP3.LUT R8, R9, R8, RZ, 0x3c, !PT ;  /* 0x000000080908a212 */ /* 0x000fc800078e3cff */
[----:B------:R-:W-:-:S05]  /*25690*/  @!P2 LOP3.LUT R9, R9, R8, RZ, 0x3c, !PT ;  /* 0x000000080909a212 */ /* 0x000fca00078e3cff */
[----:B------:R0:W4:Y:S04]  /*256a0*/  @!P2 LDG.E.U16 R16, desc[UR8][R8.64] ;  /* 0x000000080810a981 */ /* 0x000128000c1e1500 */
[----:B------:R-:W2:Y:S01]  /*256b0*/  LDL R9, [R1+0xd2c] ;  /* 0x000d2c0001097983 */ /* 0x000ea20000100800 */
[----:B------:R-:W1:Y:S01]  /*256c0*/  S2R R2, SR_TID.X ;  /* 0x0000000000027919 */ /* 0x000e620000002100 */
[----:B------:R-:W-:Y:S01]  /*256d0*/  PRMT R15, RZ, 0x7610, R15 ;  /* 0x00007610ff0f7816 */ /* 0x000fe2000000000f */
[----:B0-----:R-:W-:Y:S01]  /*256e0*/  @!P2 IMAD.MOV.U32 R8, RZ, RZ, R28 ;  /* 0x000000ffff08a224 */ /* 0x001fe200078e001c */
[----:B-1----:R-:W-:-:S05]  /*256f0*/  LOP3.LUT R2, R2, 0x3f, RZ, 0xc0, !PT ;  /* 0x0000003f02027812 */ /* 0x002fca00078ec0ff */
[----:B------:R-:W-:-:S05]  /*25700*/  IMAD.SHL.U32 R2, R2, 0x2, RZ ;  /* 0x0000000202027824 */ /* 0x000fca00078e00ff */
[----:B------:R-:W-:-:S05]  /*25710*/  LOP3.LUT R3, R2, 0x60, RZ, 0x3c, !PT ;  /* 0x0000006002037812 */ /* 0x000fca00078e3cff */
[----:B------:R-:W-:Y:S04]  /*25720*/  STS.U16 [R3+UR4+0x8300], R11 ;  /* 0x0083000b03007988 */ /* 0x000fe80008000404 */
[----:B----4-:R0:W-:Y:S04]  /*25730*/  STL [R1+0x20], R16 ;  /* 0x0000201001007387 */ /* 0x0101e80000100800 */
[----:B0-----:R-:W4:Y:S04]  /*25740*/  LDL R16, [R1+0xcb0] ;  /* 0x000cb00001107983 */ /* 0x001f280000100800 */
[----:B------:R-:W3:Y:S04]  /*25750*/  LDL.LU R11, [R1+0x188] ;  /* 0x00018800010b7983 */ /* 0x000ee80000300800 */
[----:B--2---:R0:W2:Y:S04]  /*25760*/  @!P2 LDG.E.U16 R15, desc[UR8][R8.64] ;  /* 0x00000008080fa981 */ /* 0x0040a8000c1e1500 */
[----:B------:R-:W4:Y:S01]  /*25770*/  LDL.LU R9, [R1+0x1fc] ;  /* 0x0001fc0001097983 */ /* 0x000f220000300800 */
[----:B------:R-:W-:Y:S01]  /*25780*/  PRMT R20, RZ, 0x7610, R20 ;  /* 0x00007610ff147816 */ /* 0x000fe20000000014 */
[----:B0-----:R-:W-:-:S02]  /*25790*/  @!P2 IMAD.MOV.U32 R8, RZ, RZ, R13 ;  /* 0x000000ffff08a224 */ /* 0x001fc400078e000d */
[----:B------:R-:W3:Y:S04]  /*257a0*/  LDL R28, [R1+0xc6c] ;  /* 0x000c6c00011c7983 */ /* 0x000ee80000100800 */
[----:B--2---:R0:W-:Y:S04]  /*257b0*/  STL [R1+0x1c], R15 ;  /* 0x00001c0f01007387 */ /* 0x0041e80000100800 */
[----:B----4-:R1:W-:Y:S04]  /*257c0*/  STS.U16 [R3+UR4+0x8700], R9 ;  /* 0x0087000903007988 */ /* 0x0103e80008000404 */
[----:B0-----:R-:W2:Y:S04]  /*257d0*/  LDL R15, [R1+0xc70] ;  /* 0x000c7000010f7983 */ /* 0x001ea80000100800 */
[----:B------:R-:W4:Y:S01]  /*257e0*/  LDL.LU R13, [R1+0x164] ;  /* 0x00016400010d7983 */ /* 0x000f220000300800 */
[----:B-1----:R-:W-:-:S05]  /*257f0*/  @!P2 IMAD.MOV.U32 R9, RZ, RZ, R24 ;  /* 0x000000ffff09a224 */ /* 0x002fca00078e0018 */
[----:B------:R-:W3:Y:S04]  /*25800*/  @!P2 LDG.E.U16 R20, desc[UR8][R8.64] ;  /* 0x000000080814a981 */ /* 0x000ee8000c1e1500 */
[----:B------:R-:W2:Y:S04]  /*25810*/  LDL.LU R8, [R1+0x1f0] ;  /* 0x0001f00001087983 */ /* 0x000ea80000300800 */
[----:B------:R-:W4:Y:S01]  /*25820*/  LDL R9, [R1+0xcac] ;  /* 0x000cac0001097983 */ /* 0x000f220000100800 */
[----:B------:R-:W-:-:S03]  /*25830*/  PRMT R6, RZ, 0x7610, R6 ;  /* 0x00007610ff067816 */ /* 0x000fc60000000006 */
[----:B------:R-:W4:Y:S04]  /*25840*/  LDL R24, [R1+0xc2c] ;  /* 0x000c2c0001187983 */ /* 0x000f280000100800 */
[----:B---3--:R0:W-:Y:S04]  /*25850*/  STL [R1+0x18], R20 ;  /* 0x0000181401007387 */ /* 0x0081e80000100800 */
[----:B--2---:R1:W-:Y:S04]  /*25860*/  STS.U16 [R3+UR4+0x8b00], R8 ;  /* 0x008b000803007988 */ /* 0x0043e80008000404 */
[----:B0-----:R-:W2:Y:S01]  /*25870*/  LDL R20, [R1+0xc30] ;  /* 0x000c300001147983 */ /* 0x001ea20000100800 */
[----:B-1----:R-:W-:Y:S01]  /*25880*/  @!P2 IMAD.MOV.U32 R8, RZ, RZ, R16 ;  /* 0x000000ffff08a224 */ /* 0x002fe200078e0010 */
[----:B------:R-:W-:-:S02]  /*25890*/  PRMT R5, RZ, 0x7610, R5 ;  /* 0x00007610ff057816 */ /* 0x000fc40000000005 */
[----:B------:R-:W3:Y:S04]  /*258a0*/  LDL R16, [R1+0xbec] ;  /* 0x000bec0001107983 */ /* 0x000ee80000100800 */
[----:B----4-:R0:W4:Y:S01]  /*258b0*/  @!P2 LDG.E.U16 R6, desc[UR8][R8.64] ;  /* 0x000000080806a981 */ /* 0x010122000c1e1500 */
[----:B------:R-:W-:Y:S01]  /*258c0*/  PRMT R7, RZ, 0x7610, R7 ;  /* 0x00007610ff077816 */ /* 0x000fe20000000007 */
[----:B0-----:R-:W-:Y:S02]  /*258d0*/  @!P2 IMAD.MOV.U32 R8, RZ, RZ, R15 ;  /* 0x000000ffff08a224 */ /* 0x001fe400078e000f */
[----:B------:R-:W-:-:S05]  /*258e0*/  @!P2 IMAD.MOV.U32 R9, RZ, RZ, R28 ;  /* 0x000000ffff09a224 */ /* 0x000fca00078e001c */
[----:B------:R0:W3:Y:S02]  /*258f0*/  @!P2 LDG.E.U16 R5, desc[UR8][R8.64] ;  /* 0x000000080805a981 */ /* 0x0000e4000c1e1500 */
[----:B0-----:R-:W-:Y:S02]  /*25900*/  @!P2 IMAD.MOV.U32 R9, RZ, RZ, R24 ;  /* 0x000000ffff09a224 */ /* 0x001fe400078e0018 */
[----:B--2---:R-:W-:-:S05]  /*25910*/  @!P2 IMAD.MOV.U32 R8, RZ, RZ, R20 ;  /* 0x000000ffff08a224 */ /* 0x004fca00078e0014 */
[----:B------:R0:W2:Y:S04]  /*25920*/  @!P2 LDG.E.U16 R7, desc[UR8][R8.64] ;  /* 0x000000080807a981 */ /* 0x0000a8000c1e1500 */
[----:B----4-:R1:W-:Y:S04]  /*25930*/  STL [R1+0x14], R6 ;  /* 0x0000140601007387 */ /* 0x0103e80000100800 */
[----:B-1----:R-:W4:Y:S04]  /*25940*/  LDL R6, [R1+0xbf0] ;  /* 0x000bf00001067983 */ /* 0x002f280000100800 */
[----:B------:R1:W-:Y:S01]  /*25950*/  STS.U16 [R3+UR4+0x8f00], R10 ;  /* 0x008f000a03007988 */ /* 0x0003e20008000404 */
[----:B------:R-:W-:-:S03]  /*25960*/  PRMT R4, RZ, 0x7610, R4 ;  /* 0x00007610ff047816 */ /* 0x000fc60000000004 */
[----:B------:R-:W-:Y:S04]  /*25970*/  STS.U16 [R3+UR4+0x9300], R14 ;  /* 0x0093000e03007988 */ /* 0x000fe80008000404 */
[----:B-1----:R-:W4:Y:S04]  /*25980*/  LDL.LU R10, [R1+0x20c] ;  /* 0x00020c00010a7983 */ /* 0x002f280000300800 */
[----:B------:R-:W4:Y:S04]  /*25990*/  LDL R15, [R1+0xbac] ;  /* 0x000bac00010f7983 */ /* 0x000f280000100800 */
[----:B---3--:R1:W-:Y:S01]  /*259a0*/  STL [R1+0x10], R5 ;  /* 0x0000100501007387 */ /* 0x0083e20000100800 */
[----:B0-----:R-:W-:-:S03]  /*259b0*/  @!P2 IMAD.MOV.U32 R9, RZ, RZ, R16 ;  /* 0x000000ffff09a224 */ /* 0x001fc600078e0010 */
[----:B------:R0:W-:Y:S04]  /*259c0*/  STS.U16 [R3+UR4+0x9700], R12 ;  /* 0x0097000c03007988 */ /* 0x0001e80008000404 */
[----:B-1----:R-:W3:Y:S04]  /*259d0*/  LDL R5, [R1+0xbb0] ;  /* 0x000bb00001057983 */ /* 0x002ee80000100800 */
[----:B------:R-:W3:Y:S04]  /*259e0*/  LDL.LU R14, [R1+0x208] ;  /* 0x00020800010e7983 */ /* 0x000ee80000300800 */
[----:B0-----:R-:W3:Y:S04]  /*259f0*/  LDL R12, [R1+0xb6c] ;  /* 0x000b6c00010c7983 */ /* 0x001ee80000100800 */
[----:B--2---:R0:W-:Y:S04]  /*25a00*/  STL [R1+0xc], R7 ;  /* 0x00000c0701007387 */ /* 0x0041e80000100800 */
[----:B0-----:R-:W2:Y:S01]  /*25a10*/  LDL R7, [R1+0xb70] ;  /* 0x000b700001077983 */ /* 0x001ea20000100800 */
[----:B----4-:R-:W-:-:S05]  /*25a20*/  @!P2 IMAD.MOV.U32 R8, RZ, RZ, R6 ;  /* 0x000000ffff08a224 */ /* 0x010fca00078e0006 */
[----:B------:R0:W4:Y:S01]  /*25a30*/  @!P2 LDG.E.U16 R4, desc[UR8][R8.64] ;  /* 0x000000080804a981 */ /* 0x000122000c1e1500 */
[----:B------:R-:W-:Y:S02]  /*25a40*/  PRMT R0, RZ, 0x7610, R0 ;  /* 0x00007610ff007816 */ /* 0x000fe40000000000 */
[----:B------:R-:W-:Y:S01]  /*25a50*/  PRMT R26, RZ, 0x7610, R26 ;  /* 0x00007610ff1a7816 */ /* 0x000fe2000000001a */
[----:B0-----:R-:W-:Y:S02]  /*25a60*/  @!P2 IMAD.MOV.U32 R9, RZ, RZ, R15 ;  /* 0x000000ffff09a224 */ /* 0x001fe400078e000f */
[----:B---3--:R-:W-:-:S05]  /*25a70*/  @!P2 IMAD.MOV.U32 R8, RZ, RZ, R5 ;  /* 0x000000ffff08a224 */ /* 0x008fca00078e0005 */
[----:B------:R0:W3:Y:S02]  /*25a80*/  @!P2 LDG.E.U16 R0, desc[UR8][R8.64] ;  /* 0x000000080800a981 */ /* 0x0000e4000c1e1500 */
[----:B0-----:R-:W-:Y:S02]  /*25a90*/  @!P2 IMAD.MOV.U32 R9, RZ, RZ, R12 ;  /* 0x000000ffff09a224 */ /* 0x001fe400078e000c */
[----:B--2---:R-:W-:-:S05]  /*25aa0*/  @!P2 IMAD.MOV.U32 R8, RZ, RZ, R7 ;  /* 0x000000ffff08a224 */ /* 0x004fca00078e0007 */
[----:B------:R-:W2:Y:S04]  /*25ab0*/  @!P2 LDG.E.U16 R26, desc[UR8][R8.64] ;  /* 0x00000008081aa981 */ /* 0x000ea8000c1e1500 */
[----:B----4-:R0:W-:Y:S04]  /*25ac0*/  STL [R1+0x8], R4 ;  /* 0x0000080401007387 */ /* 0x0101e80000100800 */
[----:B------:R-:W4:Y:S04]  /*25ad0*/  LDL R6, [R1+0xb2c] ;  /* 0x000b2c0001067983 */ /* 0x000f280000100800 */
[----:B0-----:R-:W4:Y:S04]  /*25ae0*/  LDL R4, [R1+0xb30] ;  /* 0x000b300001047983 */ /* 0x001f280000100800 */
[----:B------:R0:W-:Y:S01]  /*25af0*/  STS.U16 [R3+UR4+0x9b00], R11 ;  /* 0x009b000b03007988 */ /* 0x0001e20008000404 */
[----:B------:R-:W-:-:S03]  /*25b00*/  LOP3.LUT R5, R2, 0x70, RZ, 0x3c, !PT ;  /* 0x0000007002057812 */ /* 0x000fc600078e3cff */
[----:B------:R1:W-:Y:S04]  /*25b10*/  STS.U16 [R3+UR4+0x9f00], R13 ;  /* 0x009f000d03007988 */ /* 0x0003e80008000404 */
[----:B0-----:R-:W4:Y:S04]  /*25b20*/  LDL.LU R11, [R1+0x200] ;  /* 0x00020000010b7983 */ /* 0x001f280000300800 */
[----:B------:R-:W4:Y:S04]  /*25b30*/  LDL.LU R15, [R1+0x1f8] ;  /* 0x0001f800010f7983 */ /* 0x000f280000300800 */
[----:B---3--:R0:W-:Y:S04]  /*25b40*/  STL [R1+0x26c0], R0 ;  /* 0x0026c00001007387 */ /* 0x0081e80000100800 */
[----:B-1----:R-:W3:Y:S04]  /*25b50*/  LDL R3, [R1+0xaec] ;  /* 0x000aec0001037983 */ /* 0x002ee80000100800 */
[----:B0-----:R-:W3:Y:S04]  /*25b60*/  LDL R0, [R1+0xaf0] ;  /* 0x000af00001007983 */ /* 0x001ee80000100800 */
[----:B------:R-:W3:Y:S04]  /*25b70*/  LDL.LU R13, [R1+0x1ec] ;  /* 0x0001ec00010d7983 */ /* 0x000ee80000300800 */
[----:B------:R0:W-:Y:S01]  /*25b80*/  STS.U16 [R5+UR4+0x8380], R10 ;  /* 0x0083800a05007988 */ /* 0x0001e20008000404 */
[----:B------:R-:W-:-:S03]  /*25b90*/  PRMT R22, RZ, 0x7610, R22 ;  /* 0x00007610ff167816 */ /* 0x000fc60000000016 */
[----:B--2---:R-:W-:Y:S04]  /*25ba0*/  STL [R1+0x26c4], R26 ;  /* 0x0026c41a01007387 */ /* 0x004fe80000100800 */
[----:B0-----:R-:W2:Y:S01]  /*25bb0*/  LDL R10, [R1+0xaac] ;  /* 0x000aac00010a7983 */ /* 0x001ea20000100800 */
[----:B----4-:R-:W-:-:S03]  /*25bc0*/  @!P2 IMAD.MOV.U32 R8, RZ, RZ, R4 ;  /* 0x000000ffff08a224 */ /* 0x010fc600078e0004 */
[----:B------:R-:W4:Y:S01]  /*25bd0*/  LDL R4, [R1+0xab0] ;  /* 0x000ab00001047983 */ /* 0x000f220000100800 */
[----:B------:R-:W-:Y:S01]  /*25be0*/  @!P2 IMAD.MOV.U32 R9, RZ, RZ, R6 ;  /* 0x000000ffff09a224 */ /* 0x000fe200078e0006 */
[----:B------:R-:W-:Y:S02]  /*25bf0*/  PRMT R18, RZ, 0x7610, R18 ;  /* 0x00007610ff127816 */ /* 0x000fe40000000012 */
[----:B------:R-:W-:Y:S04]  /*25c00*/  STS.U16 [R5+UR4+0x8780], R14 ;  /* 0x0087800e05007988 */ /* 0x000fe80008000404 */
[----:B------:R3:W4:Y:S04]  /*25c10*/  @!P2 LDG.E.U16 R22, desc[UR8][R8.64] ;  /* 0x000000080816a981 */ /* 0x000728000c1e1500 */
[----:B------:R2:W-:Y:S04]  /*25c20*/  STS.U16 [R5+UR4+0x8b80], R11 ;  /* 0x008b800b05007988 */ /* 0x0005e80008000404 */
[----:B------:R-:W4:Y:S01]  /*25c30*/  LDL.LU R20, [R1+0x1e0] ;  /* 0x0001e00001147983 */ /* 0x000f220000300800 */
[----:B---3--:R-:W-:-:S02]  /*25c40*/  @!P2 IMAD.MOV.U32 R9, RZ, RZ, R3 ;  /* 0x000000ffff09a224 */ /* 0x008fc400078e0003 */
[----:B------:R-:W-:-:S05]  /*25c50*/  @!P2 IMAD.MOV.U32 R8, RZ, RZ, R0 ;  /* 0x000000ffff08a224 */ /* 0x000fca00078e0000 */
[----:B------:R0:W3:Y:S02]  /*25c60*/  @!P2 LDG.E.U16 R18, desc[UR8][R8.64] ;  /* 0x000000080812a981 */ /* 0x0000e4000c1e1500 */
[----:B0-----:R-:W-:Y:S01]  /*25c70*/  PRMT R8, RZ, 0x7610, R8 ;  /* 0x00007610ff087816 */ /* 0x001fe20000000008 */
[----:B--2---:R-:W-:Y:S02]  /*25c80*/  @!P2 IMAD.MOV.U32 R11, RZ, RZ, R10 ;  /* 0x000000ffff0ba224 */ /* 0x004fe400078e000a */
[----:B----4-:R-:W-:-:S05]  /*25c90*/  @!P2 IMAD.MOV.U32 R10, RZ, RZ, R4 ;  /* 0x000000ffff0aa224 */ /* 0x010fca00078e0004 */
[----:B------:R-:W2:Y:S04]  /*25ca0*/  @!P2 LDG.E.U16 R8, desc[UR8][R10.64] ;  /* 0x000000080a08a981 */ /* 0x000ea8000c1e1500 */
[----:B------:R-:W-:Y:S04]  /*25cb0*/  STL [R1+0x26c8], R22 ;  /* 0x0026c81601007387 */ /* 0x000fe80000100800 */
[----:B------:R-:W4:Y:S04]  /*25cc0*/  LDL R6, [R1+0xa70] ;  /* 0x000a700001067983 */ /* 0x000f280000100800 */
[----:B------:R-:W4:Y:S04]  /*25cd0*/  LDL R7, [R1+0xa6c] ;  /* 0x000a6c0001077983 */ /* 0x000f280000100800 */
[----:B------:R-:W4:Y:S04]  /*25ce0*/  LDL R3, [R1+0xa2c] ;  /* 0x000a2c0001037983 */ /* 0x000f280000100800 */
[----:B------:R-:W4:Y:S04]  /*25cf0*/  LDL R0, [R1+0xa30] ;  /* 0x000a300001007983 */ /* 0x000f280000100800 */
[----:B------:R-:W4:Y:S04]  /*25d00*/  LDL.LU R14, [R1+0x1d4] ;  /* 0x0001d400010e7983 */ /* 0x000f280000300800 */
[----:B------:R0:W-:Y:S04]  /*25d10*/  STS.U16 [R5+UR4+0x8f80], R15 ;  /* 0x008f800f05007988 */ /* 0x0001e80008000404 */
[----:B---3--:R-:W-:Y:S04]  /*25d20*/  STL [R1+0x26cc], R18 ;  /* 0x0026cc1201007387 */ /* 0x008fe80000100800 */
[----:B------:R-:W3:Y:S04]  /*25d30*/  LDL.LU R24, [R1+0x1a8] ;  /* 0x0001a80001187983 */ /* 0x000ee80000300800 */
[----:B--2---:R1:W-:Y:S04]  /*25d40*/  STL [R1+0x26d0], R8 ;  /* 0x0026d00801007387 */ /* 0x0043e80000100800 */
[----:B0-----:R-:W2:Y:S04]  /*25d50*/  LDL R15, [R1+0x9f8] ;  /* 0x0009f800010f7983 */ /* 0x001ea80000100800 */
[----:B------:R-:W3:Y:S01]  /*25d60*/  LDL R4, [R1+0x1140] ;  /* 0x0011400001047983 */ /* 0x000ee20000100800 */
[----:B----4-:R-:W-:-:S03]  /*25d70*/  @!P2 IMAD.MOV.U32 R10, RZ, RZ, R6 ;  /* 0x000000ffff0aa224 */ /* 0x010fc600078e0006 */
[----:B-1----:R-:W4:Y:S04]  /*25d80*/  LDL R8, [R1+0x1144] ;  /* 0x0011440001087983 */ /* 0x002f280000100800 */
[----:B------:R-:W4:Y:S01]  /*25d90*/  LDL R6, [R1+0x1180] ;  /* 0x0011800001067983 */ /* 0x000f220000100800 */
[----:B------:R-:W-:Y:S01]  /*25da0*/  PRMT R9, RZ, 0x7610, R9 ;  /* 0x00007610ff097816 */ /* 0x000fe20000000009 */
[----:B------:R-:W-:Y:S02]  /*25db0*/  @!P2 IMAD.MOV.U32 R11, RZ, RZ, R7 ;  /* 0x000000ffff0ba224 */ /* 0x000fe400078e0007 */
[----:B------:R0:W-:Y:S01]  /*25dc0*/  STS.U16 [R5+UR4+0x9380], R13 ;  /* 0x0093800d05007988 */ /* 0x0001e20008000404 */
[----:B------:R-:W-:-:S03]  /*25dd0*/  @!P2 IMAD.MOV.U32 R12, RZ, RZ, R0 ;  /* 0x000000ffff0ca224 */ /* 0x000fc600078e0000 */
[----:B------:R1:W4:Y:S01]  /*25de0*/  @!P2 LDG.E.U16 R9, desc[UR8][R10.64] ;  /* 0x000000080a09a981 */ /* 0x000322000c1e1500 */
[----:B0-----:R-:W-:Y:S01]  /*25df0*/  @!P2 IMAD.MOV.U32 R13, RZ, RZ, R3 ;  /* 0x000000ffff0da224 */ /* 0x001fe200078e0003 */
[----:B-1----:R-:W-:Y:S02]  /*25e00*/  PRMT R10, RZ, 0x7610, R10 ;  /* 0x00007610ff0a7816 */ /* 0x002fe4000000000a */
[----:B------:R-:W-:-:S04]  /*25e10*/  PRMT R11, RZ, 0x7610, R11 ;  /* 0x00007610ff0b7816 */ /* 0x000fc8000000000b */
[----:B------:R2:W4:Y:S04]  /*25e20*/  @!P2 LDG.E.U16 R10, desc[UR8][R12.64] ;  /* 0x000000080c0aa981 */ /* 0x000528000c1e1500 */
[----:B------:R-:W-:Y:S04]  /*25e30*/  STS.U16 [R5+UR4+0x9780], R20 ;  /* 0x0097801405007988 */ /* 0x000fe80008000404 */
[----:B------:R0:W-:Y:S01]  /*25e40*/  STS.U16 [R5+UR4+0x9b80], R14 ;  /* 0x009b800e05007988 */ /* 0x0001e20008000404 */
[----:B--2---:R-:W-:Y:S02]  /*25e50*/  @!P2 IMAD.MOV.U32 R13, RZ, RZ, R15 ;  /* 0x000000ffff0da224 */ /* 0x004fe400078e000f */
[----:B---3--:R-:W-:-:S05]  /*25e60*/  @!P2 IMAD.MOV.U32 R12, RZ, RZ, R4 ;  /* 0x000000ffff0ca224 */ /* 0x008fca00078e0004 */
[----:B------:R1:W2:Y:S01]  /*25e70*/  @!P2 LDG.E.U16 R11, desc[UR8][R12.64] ;  /* 0x000000080c0ba981 */ /* 0x0002a2000c1e1500 */
[----:B----4-:R-:W-:Y:S02]  /*25e80*/  @!P2 IMAD.MOV.U32 R15, RZ, RZ, R8 ;  /* 0x000000ffff0fa224 */ /* 0x010fe400078e0008 */
[----:B0-----:R-:W-:Y:S01]  /*25e90*/  @!P2 IMAD.MOV.U32 R14, RZ, RZ, R6 ;  /* 0x000000ffff0ea224 */ /* 0x001fe200078e0006 */
[----:B-1----:R-:W-:-:S06]  /*25ea0*/  PRMT R12, RZ, 0x7610, R12 ;  /* 0x00007610ff0c7816 */ /* 0x002fcc000000000c */
[----:B------:R-:W3:Y:S04]  /*25eb0*/  @!P2 LDG.E.U16 R12, desc[UR8][R14.64] ;  /* 0x000000080e0ca981 */ /* 0x000ee8000c1e1500 */
[----:B------:R0:W-:Y:S04]  /*25ec0*/  STL [R1+0x26d4], R9 ;  /* 0x0026d40901007387 */ /* 0x0001e80000100800 */
[----:B------:R-:W4:Y:S04]  /*25ed0*/  LDL.LU R28, [R1+0x19c] ;  /* 0x00019c00011c7983 */ /* 0x000f280000300800 */
[----:B------:R-:W4:Y:S04]  /*25ee0*/  LDL R3, [R1+0x1184] ;  /* 0x0011840001037983 */ /* 0x000f280000100800 */
[----:B------:R-:W4:Y:S04]  /*25ef0*/  LDL R0, [R1+0x11bc] ;  /* 0x0011bc0001007983 */ /* 0x000f280000100800 */
[----:B------:R-:W-:Y:S04]  /*25f00*/  STL [R1+0x26d8], R10 ;  /* 0x0026d80a01007387 */ /* 0x000fe80000100800 */
[----:B------:R-:W4:Y:S04]  /*25f10*/  LDL.LU R7, [R1+0x1a4] ;  /* 0x0001a40001077983 */ /* 0x000f280000300800 */
[----:B------:R-:W4:Y:S04]  /*25f20*/  LDL.LU R4, [R1+0x1ac] ;  /* 0x0001ac0001047983 */ /* 0x000f280000300800 */
[----:B------:R1:W-:Y:S04]  /*25f30*/  STS.U16 [R5+UR4+0x9f80], R24 ;  /* 0x009f801805007988 */ /* 0x0003e80008000404 */
[----:B--2---:R-:W-:Y:S04]  /*25f40*/  STL [R1+0x26dc], R11 ;  /* 0x0026dc0b01007387 */ /* 0x004fe80000100800 */
[----:B0-----:R-:W2:Y:S04]  /*25f50*/  LDL R9, [R1+0x9d4] ;  /* 0x0009d40001097983 */ /* 0x001ea80000100800 */
[----:B------:R-:W2:Y:S04]  /*25f60*/  LDL R8, [R1+0x111c] ;  /* 0x00111c0001087983 */ /* 0x000ea80000100800 */
[----:B---3--:R-:W-:Y:S04]  /*25f70*/  STL [R1+0x26e0], R12 ;  /* 0x0026e00c01007387 */ /* 0x008fe80000100800 */
[----:B------:R-:W3:Y:S04]  /*25f80*/  LDL.LU R16, [R1+0x1b4] ;  /* 0x0001b40001107983 */ /* 0x000ee80000300800 */
[----:B------:R-:W3:Y:S04]  /*25f90*/  LDL R6, [R1+0x10e4] ;  /* 0x0010e40001067983 */ /* 0x000ee80000100800 */
[----:B-1----:R-:W3:Y:S01]  /*25fa0*/  LDL R5, [R1+0x10e8] ;  /* 0x0010e80001057983 */ /* 0x002ee20000100800 */
[----:B------:R-:W-:Y:S01]  /*25fb0*/  PRMT R13, RZ, 0x7610, R13 ;  /* 0x00007610ff0d7816 */ /* 0x000fe2000000000d */
[----:B----4-:R-:W-:-:S02]  /*25fc0*/  @!P2 IMAD.MOV.U32 R15, RZ, RZ, R3 ;  /* 0x000000ffff0fa224 */ /* 0x010fc400078e0003 */
[----:B------:R-:W-:Y:S01]  /*25fd0*/  @!P2 IMAD.MOV.U32 R14, RZ, RZ, R0 ;  /* 0x000000ffff0ea224 */ /* 0x000fe200078e0000 */
[----:B------:R-:W-:Y:S01]  /*25fe0*/  PRMT R17, RZ, 0x7610, R17 ;  /* 0x00007610ff117816 */ /* 0x000fe20000000011 */
[----:B------:R-:W4:Y:S04]  /*25ff0*/  LDL R3, [R1+0x10a4] ;  /* 0x0010a40001037983 */ /* 0x000f280000100800 */
[----:B------:R2:W4:Y:S01]  /*26000*/  @!P2 LDG.E.U16 R13, desc[UR8][R14.64] ;  /* 0x000000080e0da981 */ /* 0x000522000c1e1500 */
[----:B------:R-:W-:-:S03]  /*26010*/  PRMT R19, RZ, 0x7610, R19 ;  /* 0x00007610ff137816 */ /* 0x000fc60000000013 */
[----:B------:R-:W4:Y:S04]  /*26020*/  LDL R0, [R1+0x10a8] ;  /* 0x0010a80001007983 */ /* 0x000f280000100800 */
[----:B------:R-:W4:Y:S04]  /*26030*/  LDL.LU R20, [R1+0x1b8] ;  /* 0x0001b80001147983 */ /* 0x000f280000300800 */
[----:B------:R-:W4:Y:S01]  /*26040*/  LDL.LU R24, [R1+0x1c0] ;  /* 0x0001c00001187983 */ /* 0x000f220000300800 */
[----:B--2---:R-:W-:Y:S02]  /*26050*/  @!P2 IMAD.MOV.U32 R15, RZ, RZ, R9 ;  /* 0x000000ffff0fa224 */ /* 0x004fe400078e0009 */
[----:B------:R-:W-:-:S05]  /*26060*/  @!P2 IMAD.MOV.U32 R14, RZ, RZ, R8 ;  /* 0x000000ffff0ea224 */ /* 0x000fca00078e0008 */
[----:B------:R3:W2:Y:S02]  /*26070*/  @!P2 LDG.E.U16 R17, desc[UR8][R14.64] ;  /* 0x000000080e11a981 */ /* 0x0006a4000c1e1500 */
[----:B---3--:R-:W-:Y:S02]  /*26080*/  @!P2 IMAD.MOV.U32 R15, RZ, RZ, R6 ;  /* 0x000000ffff0fa224 */ /* 0x008fe400078e0006 */
[----:B------:R-:W-:-:S05]  /*26090*/  @!P2 IMAD.MOV.U32 R14, RZ, RZ, R5 ;  /* 0x000000ffff0ea224 */ /* 0x000fca00078e0005 */
[----:B------:R-:W3:Y:S04]  /*260a0*/  @!P2 LDG.E.U16 R19, desc[UR8][R14.64] ;  /* 0x000000080e13a981 */ /* 0x000ee8000c1e1500 */
[----:B------:R0:W-:Y:S04]  /*260b0*/  STS.U16 [R2+UR4], R28 ;  /* 0x0000001c02007988 */ /* 0x0001e80008000404 */
[----:B----4-:R-:W-:Y:S04]  /*260c0*/  STL [R1+0x26e4], R13 ;  /* 0x0026e40d01007387 */ /* 0x010fe80000100800 */
[----:B0-----:R-:W4:Y:S04]  /*260d0*/  LDL.LU R28, [R1+0x1c4] ;  /* 0x0001c400011c7983 */ /* 0x001f280000300800 */
[----:B------:R-:W4:Y:S04]  /*260e0*/  LDL R9, [R1+0x1064] ;  /* 0x0010640001097983 */ /* 0x000f280000100800 */
[----:B------:R-:W4:Y:S04]  /*260f0*/  LDL R8, [R1+0x1068] ;  /* 0x0010680001087983 */ /* 0x000f280000100800 */
[----:B------:R0:W-:Y:S04]  /*26100*/  STS.U16 [R2+UR4+0x400], R7 ;  /* 0x0004000702007988 */ /* 0x0001e80008000404 */
[----:B------:R1:W-:Y:S04]  /*26110*/  STS.U16 [R2+UR4+0x800], R4 ;  /* 0x0008000402007988 */ /* 0x0003e80008000404 */
[----:B--2---:R2:W-:Y:S04]  /*26120*/  STL [R1+0x26e8], R17 ;  /* 0x0026e81101007387 */ /* 0x0045e80000100800 */
[----:B0-----:R-:W2:Y:S04]  /*26130*/  LDL R7, [R1+0x1024] ;  /* 0x0010240001077983 */ /* 0x001ea80000100800 */
[----:B------:R-:W2:Y:S04]  /*26140*/  LDL R6, [R1+0x1028] ;  /* 0x0010280001067983 */ /* 0x000ea80000100800 */
[----:B---3--:R-:W-:Y:S04]  /*26150*/  STL [R1+0x26ec], R19 ;  /* 0x0026ec1301007387 */ /* 0x008fe80000100800 */
[----:B------:R-:W3:Y:S04]  /*26160*/  LDL R5, [R1+0xfe4] ;  /* 0x000fe40001057983 */ /* 0x000ee80000100800 */
[----:B-1----:R-:W3:Y:S01]  /*26170*/  LDL R4, [R1+0xfe8] ;  /* 0x000fe80001047983 */ /* 0x002ee20000100800 */
[----:B------:R-:W-:Y:S01]  /*26180*/  @!P2 IMAD.MOV.U32 R14, RZ, RZ, R0 ;  /* 0x000000ffff0ea224 */ /* 0x000fe200078e0000 */
[----:B------:R-:W-:Y:S01]  /*26190*/  PRMT R21, RZ, 0x7610, R21 ;  /* 0x00007610ff157816 */ /* 0x000fe20000000015 */
[----:B------:R-:W-:Y:S01]  /*261a0*/  @!P2 IMAD.MOV.U32 R15, RZ, RZ, R3 ;  /* 0x000000ffff0fa224 */ /* 0x000fe200078e0003 */
[----:B------:R-:W3:Y:S04]  /*261b0*/  LDL R0, [R1+0xfa8] ;  /* 0x000fa80001007983 */ /* 0x000ee80000100800 */
[----:B------:R-:W3:Y:S01]  /*261c0*/  LDL R3, [R1+0xfa4] ;  /* 0x000fa40001037983 */ /* 0x000ee20000100800 */
[----:B------:R-:W-:-:S03]  /*261d0*/  PRMT R23, RZ, 0x7610, R23 ;  /* 0x00007610ff177816 */ /* 0x000fc60000000017 */
[----:B------:R4:W3:Y:S01]  /*261e0*/  @!P2 LDG.E.U16 R21, desc[UR8][R14.64] ;  /* 0x000000080e15a981 */ /* 0x0008e2000c1e1500 */
[----:B------:R-:W-:Y:S01]  /*261f0*/  PRMT R25, RZ, 0x7610, R25 ;  /* 0x00007610ff197816 */ /* 0x000fe20000000019 */
[----:B----4-:R-:W-:Y:S02]  /*26200*/  @!P2 IMAD.MOV.U32 R14, RZ, RZ, R8 ;  /* 0x000000ffff0ea224 */ /* 0x010fe400078e0008 */
[----:B------:R-:W-:-:S05]  /*26210*/  @!P2 IMAD.MOV.U32 R15, RZ, RZ, R9 ;  /* 0x000000ffff0fa224 */ /* 0x000fca00078e0009 */
[----:B------:R2:W4:Y:S01]  /*26220*/  @!P2 LDG.E.U16 R23, desc[UR8][R14.64] ;  /* 0x000000080e17a981 */ /* 0x000522000c1e1500 */
[----:B------:R-:W-:Y:S01]  /*26230*/  PRMT R27, RZ, 0x7610, R27 ;  /* 0x00007610ff1b7816 */ /* 0x000fe2000000001b */
[----:B--2---:R-:W-:Y:S02]  /*26240*/  @!P2 IMAD.MOV.U32 R15, RZ, RZ, R7 ;  /* 0x000000ffff0fa224 */ /* 0x004fe400078e0007 */
[----:B------:R-:W-:-:S05]  /*26250*/  @!P2 IMAD.MOV.U32 R14, RZ, RZ, R6 ;  /* 0x000000ffff0ea224 */ /* 0x000fca00078e0006 */
[----:B------:R3:W2:Y:S02]  /*26260*/  @!P2 LDG.E.U16 R25, desc[UR8][R14.64] ;  /* 0x000000080e19a981 */ /* 0x0006a4000c1e1500 */
[----:B---3--:R-:W-:Y:S02]  /*26270*/  @!P2 IMAD.MOV.U32 R15, RZ, RZ, R5 ;  /* 0x000000ffff0fa224 */ /* 0x008fe400078e0005 */
[----:B------:R-:W-:-:S05]  /*26280*/  @!P2 IMAD.MOV.U32 R14, RZ, RZ, R4 ;  /* 0x000000ffff0ea224 */ /* 0x000fca00078e0004 */
[----:B------:R0:W3:Y:S01]  /*26290*/  @!P2 LDG.E.U16 R27, desc[UR8][R14.64] ;  /* 0x000000080e1ba981 */ /* 0x0000e2000c1e1500 */
[----:B------:R-:W-:Y:S01]  /*262a0*/  PRMT R29, RZ, 0x7610, R29 ;  /* 0x00007610ff1d7816 */ /* 0x000fe2000000001d */
[----:B0-----:R-:W-:Y:S02]  /*262b0*/  @!P2 IMAD.MOV.U32 R14, RZ, RZ, R0 ;  /* 0x000000ffff0ea224 */ /* 0x001fe400078e0000 */
[----:B------:R-:W-:-:S05]  /*262c0*/  @!P2 IMAD.MOV.U32 R15, RZ, RZ, R3 ;  /* 0x000000ffff0fa224 */ /* 0x000fca00078e0003 */
[----:B------:R-:W3:Y:S04]  /*262d0*/  @!P2 LDG.E.U16 R29, desc[UR8][R14.64] ;  /* 0x000000080e1da981 */ /* 0x000ee8000c1e1500 */
[----:B------:R-:W-:Y:S04]  /*262e0*/  STL [R1+0x26f0], R21 ;  /* 0x0026f01501007387 */ /* 0x000fe80000100800 */
[----:B----4-:R-:W-:Y:S04]  /*262f0*/  STL [R1+0x26f4], R23 ;  /* 0x0026f41701007387 */ /* 0x010fe80000100800 */
[----:B--2---:R-:W-:Y:S04]  /*26300*/  STL [R1+0x26f8], R25 ;  /* 0x0026f81901007387 */ /* 0x004fe80000100800 */
[----:B---3--:R-:W-:Y:S04]  /*26310*/  STL [R1+0x26fc], R27 ;  /* 0x0026fc1b01007387 */ /* 0x008fe80000100800 */
[----:B------:R-:W2:Y:S04]  /*26320*/  LDL.LU R17, [R1+0x1cc] ;  /* 0x0001cc0001117983 */ /* 0x000ea80000300800 */
        /* <DEDUP_REMOVED lines=13> */
[----:B------:R-:W2:Y:S04]  /*26400*/  LDL.LU R4, [R1+0x160] ;  /* 0x0001600001047983 */ /* 0x000ea80000300800 */
[----:B------:R0:W-:Y:S04]  /*26410*/  STS.U16 [R2+UR4+0xc00], R16 ;  /* 0x000c001002007988 */ /* 0x0001e80008000404 */
[----:B------:R-:W4:Y:S04]  /*26420*/  LDL.LU R3, [R1+0x15c] ;  /* 0x00015c0001037983 */ /* 0x000f280000300800 */
[----:B------:R1:W-:Y:S04]  /*26430*/  STS.U16 [R2+UR4+0x1000], R20 ;  /* 0x0010001402007988 */ /* 0x0003e80008000404 */
[----:B0-----:R-:W4:Y:S04]  /*26440*/  LDL.LU R16, [R1+0x158] ;  /* 0x0001580001107983 */ /* 0x001f280000300800 */
[----:B------:R0:W-:Y:S04]  /*26450*/  STS.U16 [R2+UR4+0x1800], R28 ;  /* 0x0018001c02007988 */ /* 0x0001e80008000404 */
[----:B-1----:R-:W4:Y:S04]  /*26460*/  LDL.LU R20, [R1+0x154] ;  /* 0x0001540001147983 */ /* 0x002f280000300800 */
[----:B------:R1:W-:Y:S04]  /*26470*/  STS.U16 [R2+UR4+0x1400], R24 ;  /* 0x0014001802007988 */ /* 0x0003e80008000404 */
[----:B0-----:R-:W4:Y:S04]  /*26480*/  LDL.LU R28, [R1+0x150] ;  /* 0x00015000011c7983 */ /* 0x001f280000300800 */
[----:B-1----:R-:W4:Y:S04]  /*26490*/  LDL.LU R24, [R1+0x14c] ;  /* 0x00014c0001187983 */ /* 0x002f280000300800 */
        /* <DEDUP_REMOVED lines=35> */
[----:B--2---:R0:W-:Y:S04]  /*266d0*/  STS.U16 [R2+UR4+0x5400], R4 ;  /* 0x0054000402007988 */ /* 0x0041e80008000404 */
[----:B0-----:R-:W2:Y:S04]  /*266e0*/  LDL.LU R4, [R1+0x144] ;  /* 0x0001440001047983 */ /* 0x001ea80000300800 */
[----:B------:R-:W-:Y:S04]  /*266f0*/  STS.U16 [R2+UR4+0x1c00], R17 ;  /* 0x001c001102007988 */ /* 0x000fe80008000404 */
[----:B---3--:R-:W-:Y:S04]  /*26700*/  STS.U16 [R2+UR4+0x2000], R13 ;  /* 0x0020000d02007988 */ /* 0x008fe80008000404 */
[----:B----4-:R-:W-:Y:S04]  /*26710*/  STS.U16 [R2+UR4+0x2400], R12 ;  /* 0x0024000c02007988 */ /* 0x010fe80008000404 */
[----:B------:R-:W-:Y:S04]  /*26720*/  STS.U16 [R2+UR4+0x6400], R28 ;  /* 0x0064001c02007988 */ /* 0x000fe80008000404 */
        /* <DEDUP_REMOVED lines=43> */
[----:B0-----:R-:W4:Y:S04]  /*269e0*/  LDL.LU R24, [R1+0xd8] ;  /* 0x0000d80001187983 */ /* 0x001f280000300800 */
[----:B--2---:R0:W-:Y:S04]  /*269f0*/  STS.U16 [R2+UR4+0x6c00], R4 ;  /* 0x006c000402007988 */ /* 0x0041e80008000404 */
[----:B0-----:R-:W2:Y:S04]  /*26a00*/  LDL.LU R4, [R1+0x2744] ;  /* 0x0027440001047983 */ /* 0x001ea80000300800 */
[----:B---3--:R-:W-:Y:S04]  /*26a10*/  STS.U16 [R2+UR4+0x7400], R15 ;  /* 0x0074000f02007988 */ /* 0x008fe80008000404 */
[----:B----4-:R-:W-:Y:S04]  /*26a20*/  STS.U16 [R2+UR4+0x7800], R14 ;  /* 0x0078000e02007988 */ /* 0x010fe80008000404 */
[----:B------:R-:W-:Y:S04]  /*26a30*/  STS.U16 [R2+UR4+0x7c00], R29 ;  /* 0x007c001d02007988 */ /* 0x000fe80008000404 */
[----:B--2---:R0:W-:Y:S02]  /*26a40*/  STS.U16 [R2+UR4+0x7000], R4 ;  /* 0x0070000402007988 */ /* 0x0041e40008000404 */
[----:B0-----:R-:W-:-:S05]  /*26a50*/  LOP3.LUT R4, R2, 0x10, RZ, 0x3c, !PT ;  /* 0x0000001002047812 */ /* 0x001fca00078e3cff */
[----:B------:R-:W-:Y:S04]  /*26a60*/  STS.U16 [R4+UR4+0x80], R27 ;  /* 0x0000801b04007988 */ /* 0x000fe80008000404 */
[----:B------:R0:W-:Y:S04]  /*26a70*/  STS.U16 [R4+UR4+0x480], R28 ;  /* 0x0004801c04007988 */ /* 0x0001e80008000404 */
[----:B------:R-:W-:Y:S04]  /*26a80*/  STS.U16 [R4+UR4+0x880], R25 ;  /* 0x0008801904007988 */ /* 0x000fe80008000404 */
        /* <DEDUP_REMOVED lines=14> */
[----:B0-----:R-:W2:Y:S04]  /*26b70*/  LDL.LU R28, [R1+0xd4] ;  /* 0x0000d400011c7983 */ /* 0x001ea80000300800 */
[----:B------:R0:W-:Y:S04]  /*26b80*/  STS.U16 [R4+UR4+0x4480], R7 ;  /* 0x0044800704007988 */ /* 0x0001e80008000404 */
[----:B0-----:R-:W3:Y:S04]  /*26b90*/  LDL.LU R7, [R1+0xc4] ;  /* 0x0000c40001077983 */ /* 0x001ee80000300800 */
[----:B---3--:R0:W-:Y:S04]  /*26ba0*/  STL [R1+0x2738], R7 ;  /* 0x0027380701007387 */ /* 0x0081e80000100800 */
[----:B0-----:R-:W3:Y:S04]  /*26bb0*/  LDL.LU R7, [R1+0xc8] ;  /* 0x0000c80001077983 */ /* 0x001ee80000300800 */
[----:B---3--:R0:W-:Y:S04]  /*26bc0*/  STL [R1+0x273c], R7 ;  /* 0x00273c0701007387 */ /* 0x0081e80000100800 */
[----:B0-----:R-:W3:Y:S04]  /*26bd0*/  LDL.LU R7, [R1+0xcc] ;  /* 0x0000cc0001077983 */ /* 0x001ee80000300800 */
[----:B------:R-:W-:Y:S04]  /*26be0*/  STS.U16 [R4+UR4+0x4880], R6 ;  /* 0x0048800604007988 */ /* 0x000fe80008000404 */
[----:B------:R-:W-:Y:S04]  /*26bf0*/  STS.U16 [R4+UR4+0x4c80], R5 ;  /* 0x004c800504007988 */ /* 0x000fe80008000404 */
[----:B------:R-:W-:Y:S04]  /*26c00*/  STS.U16 [R4+UR4+0x5080], R3 ;  /* 0x0050800304007988 */ /* 0x000fe80008000404 */
[----:B------:R-:W-:Y:S04]  /*26c10*/  STS.U16 [R4+UR4+0x5480], R16 ;  /* 0x0054801004007988 */ /* 0x000fe80008000404 */
[----:B------:R-:W-:Y:S04]  /*26c20*/  STS.U16 [R4+UR4+0x5880], R20 ;  /* 0x0058801404007988 */ /* 0x000fe80008000404 */
[----:B---3--:R0:W-:Y:S04]  /*26c30*/  STL [R1+0x2740], R7 ;  /* 0x0027400701007387 */ /* 0x0081e80000100800 */
[----:B0-----:R-:W3:Y:S04]  /*26c40*/  LDL.LU R7, [R1+0xd0] ;  /* 0x0000d00001077983 */ /* 0x001ee80000300800 */
[----:B------:R-:W4:Y:S04]  /*26c50*/  LDL.LU R0, [R1+0x4] ;  /* 0x0000040001007983 */ /* 0x000f280000300800 */
[----:B------:R-:W4:Y:S04]  /*26c60*/  LDL.LU R6, [R1+0xc0] ;  /* 0x0000c00001067983 */ /* 0x000f280000300800 */
[----:B------:R-:W4:Y:S04]  /*26c70*/  LDL.LU R5, [R1+0xbc] ;  /* 0x0000bc0001057983 */ /* 0x000f280000300800 */
[----:B------:R-:W4:Y:S04]  /*26c80*/  LDL.LU R3, [R1+0xb8] ;  /* 0x0000b80001037983 */ /* 0x000f280000300800 */
[----:B------:R-:W4:Y:S04]  /*26c90*/  LDL.LU R16, [R1+0xb4] ;  /* 0x0000b40001107983 */ /* 0x000f280000300800 */
[----:B------:R0:W-:Y:S04]  /*26ca0*/  STS.U16 [R4+UR4+0x5c80], R24 ;  /* 0x005c801804007988 */ /* 0x0001e80008000404 */
[----:B------:R-:W4:Y:S04]  /*26cb0*/  LDL.LU R20, [R1+0xb0] ;  /* 0x0000b00001147983 */ /* 0x000f280000300800 */
[----:B--2---:R1:W-:Y:S04]  /*26cc0*/  STS.U16 [R4+UR4+0x6080], R28 ;  /* 0x0060801c04007988 */ /* 0x0043e80008000404 */
[----:B0-----:R-:W2:Y:S04]  /*26cd0*/  LDL.LU R24, [R1+0xac] ;  /* 0x0000ac0001187983 */ /* 0x001ea80000300800 */
[----:B-1----:R-:W2:Y:S04]  /*26ce0*/  LDL.LU R28, [R1+0xa8] ;  /* 0x0000a800011c7983 */ /* 0x002ea80000300800 */
[----:B------:R-:W2:Y:S04]  /*26cf0*/  LDL.LU R2, [R1+0xa4] ;  /* 0x0000a40001027983 */ /* 0x000ea80000300800 */
        /* <DEDUP_REMOVED lines=17> */
[----:B---3--:R0:W-:Y:S04]  /*26e10*/  STS.U16 [R4+UR4+0x6480], R7 ;  /* 0x0064800704007988 */ /* 0x0081e80008000404 */
[----:B0-----:R-:W3:Y:S04]  /*26e20*/  LDL.LU R7, [R1+0x2740] ;  /* 0x0027400001077983 */ /* 0x001ee80000300800 */
[----:B---3--:R0:W-:Y:S04]  /*26e30*/  STS.U16 [R4+UR4+0x6880], R7 ;  /* 0x0068800704007988 */ /* 0x0081e80008000404 */
[----:B0-----:R-:W3:Y:S01]  /*26e40*/  LDL.LU R7, [R1+0x273c] ;  /* 0x00273c0001077983 */ /* 0x001ee20000300800 */
[----:B------:R-:W0:Y:S03]  /*26e50*/  S2R R26, SR_TID.X ;  /* 0x00000000001a7919 */ /* 0x000e260000002100 */
[----:B---3--:R1:W-:Y:S04]  /*26e60*/  STS.U16 [R4+UR4+0x6c80], R7 ;  /* 0x006c800704007988 */ /* 0x0083e80008000404 */
[----:B-1----:R-:W3:Y:S01]  /*26e70*/  LDL.LU R7, [R1+0x2738] ;  /* 0x0027380001077983 */ /* 0x002ee20000300800 */
[----:B0-----:R-:W-:-:S05]  /*26e80*/  LOP3.LUT R26, R26, 0x3f, RZ, 0xc0, !PT ;  /* 0x0000003f1a1a7812 */ /* 0x001fca00078ec0ff */
[----:B------:R-:W-:-:S05]  /*26e90*/  IMAD.SHL.U32 R26, R26, 0x2, RZ ;  /* 0x000000021a1a7824 */ /* 0x000fca00078e00ff */
[----:B------:R-:W-:Y:S01]  /*26ea0*/  LOP3.LUT R26, R26, 0x20, RZ, 0x3c, !PT ;  /* 0x000000201a1a7812 */ /* 0x000fe200078e3cff */
[----:B---3--:R0:W-:Y:S04]  /*26eb0*/  STS.U16 [R4+UR4+0x7080], R7 ;  /* 0x0070800704007988 */ /* 0x0081e80008000404 */
[----:B----4-:R1:W-:Y:S04]  /*26ec0*/  STS.U16 [R4+UR4+0x7480], R6 ;  /* 0x0074800604007988 */ /* 0x0103e80008000404 */
[----:B------:R3:W-:Y:S04]  /*26ed0*/  STS.U16 [R4+UR4+0x7880], R5 ;  /* 0x0078800504007988 */ /* 0x0007e80008000404 */
[----:B------:R4:W-:Y:S04]  /*26ee0*/  STS.U16 [R4+UR4+0x7c80], R3 ;  /* 0x007c800304007988 */ /* 0x0009e80008000404 */
[----:B------:R2:W-:Y:S04]  /*26ef0*/  STS.U16 [R26+UR4+0x100], R16 ;  /* 0x000100101a007988 */ /* 0x0005e80008000404 */
[----:B------:R2:W-:Y:S04]  /*26f00*/  STS.U16 [R26+UR4+0x500], R20 ;  /* 0x000500141a007988 */ /* 0x0005e80008000404 */
[----:B0-----:R-:W2:Y:S04]  /*26f10*/  LDL.LU R7, [R1+0x2734] ;  /* 0x0027340001077983 */ /* 0x001ea80000300800 */
[----:B-1----:R-:W2:Y:S04]  /*26f20*/  LDL.LU R6, [R1+0x2730] ;  /* 0x0027300001067983 */ /* 0x002ea80000300800 */
[----:B---3--:R-:W3:Y:S04]  /*26f30*/  LDL.LU R5, [R1+0x272c] ;  /* 0x00272c0001057983 */ /* 0x008ee80000300800 */
[----:B----4-:R-:W4:Y:S04]  /*26f40*/  LDL.LU R4, [R1+0x2728] ;  /* 0x0027280001047983 */ /* 0x010f280000300800 */
[----:B------:R-:W3:Y:S04]  /*26f50*/  LDL.LU R3, [R1+0x2724] ;  /* 0x0027240001037983 */ /* 0x000ee80000300800 */
[----:B--2---:R-:W2:Y:S04]  /*26f60*/  LDL.LU R16, [R1+0x2720] ;  /* 0x0027200001107983 */ /* 0x004ea80000300800 */
[----:B------:R0:W-:Y:S04]  /*26f70*/  STS.U16 [R26+UR4+0x900], R24 ;  /* 0x000900181a007988 */ /* 0x0001e80008000404 */
[----:B------:R-:W4:Y:S04]  /*26f80*/  LDL.LU R20, [R1+0x271c] ;  /* 0x00271c0001147983 */ /* 0x000f280000300800 */
[----:B------:R1:W-:Y:S04]  /*26f90*/  STS.U16 [R26+UR4+0xd00], R28 ;  /* 0x000d001c1a007988 */ /* 0x0003e80008000404 */
[----:B------:R-:W-:Y:S04]  /*26fa0*/  STS.U16 [R26+UR4+0x1100], R2 ;  /* 0x001100021a007988 */ /* 0x000fe80008000404 */
[----:B------:R1:W-:Y:S04]  /*26fb0*/  STS.U16 [R26+UR4+0x1500], R15 ;  /* 0x0015000f1a007988 */ /* 0x0003e80008000404 */
[----:B0-----:R-:W3:Y:S04]  /*26fc0*/  LDL.LU R24, [R1+0x2718] ;  /* 0x0027180001187983 */ /* 0x001ee80000300800 */
[----:B-1----:R-:W2:Y:S04]  /*26fd0*/  LDL.LU R28, [R1+0x2714] ;  /* 0x00271400011c7983 */ /* 0x002ea80000300800 */
[----:B------:R-:W4:Y:S04]  /*26fe0*/  LDL.LU R15, [R1+0x58] ;  /* 0x00005800010f7983 */ /* 0x000f280000300800 */
        /* <DEDUP_REMOVED lines=16> */
[----:B------:R0:W-:Y:S02]  /*270f0*/  STS.U16 [R26+UR4+0x5900], R0 ;  /* 0x005900001a007988 */ /* 0x0001e40008000404 */
[----:B0-----:R-:W0:Y:S02]  /*27100*/  S2R R0, SR_TID.X ;  /* 0x0000000000007919 */ /* 0x001e240000002100 */
[----:B----4-:R1:W-:Y:S04]  /*27110*/  STL [R1+0x270c], R15 ;  /* 0x00270c0f01007387 */ /* 0x0103e80000100800 */
[----:B-1----:R-:W4:Y:S01]  /*27120*/  LDL.LU R15, [R1+0x5c] ;  /* 0x00005c00010f7983 */ /* 0x002f220000300800 */
[----:B0-----:R-:W-:-:S03]  /*27130*/  LOP3.LUT R2, R0, 0x3f, RZ, 0xc0, !PT ;  /* 0x0000003f00027812 */ /* 0x001fc600078ec0ff */
[----:B----4-:R0:W-:Y:S04]  /*27140*/  STL [R1+0x2710], R15 ;  /* 0x0027100f01007387 */ /* 0x0101e80000100800 */
[----:B------:R-:W4:Y:S04]  /*27150*/  LDL.LU R14, [R1+0x54] ;  /* 0x00005400010e7983 */ /* 0x000f280000300800 */
[----:B------:R-:W4:Y:S04]  /*27160*/  LDL.LU R29, [R1+0x50] ;  /* 0x00005000011d7983 */ /* 0x000f280000300800 */
[----:B------:R-:W4:Y:S04]  /*27170*/  LDL.LU R27, [R1+0x4c] ;  /* 0x00004c00011b7983 */ /* 0x000f280000300800 */
[----:B------:R-:W4:Y:S04]  /*27180*/  LDL.LU R25, [R1+0x48] ;  /* 0x0000480001197983 */ /* 0x000f280000300800 */
[----:B------:R-:W4:Y:S04]  /*27190*/  LDL.LU R23, [R1+0x44] ;  /* 0x0000440001177983 */ /* 0x000f280000300800 */
[----:B------:R-:W4:Y:S04]  /*271a0*/  LDL.LU R21, [R1+0x40] ;  /* 0x0000400001157983 */ /* 0x000f280000300800 */
[----:B------:R-:W4:Y:S01]  /*271b0*/  LDL.LU R19, [R1+0x3c] ;  /* 0x00003c0001137983 */ /* 0x000f220000300800 */
[----:B0-----:R-:W-:-:S03]  /*271c0*/  IMAD.SHL.U32 R15, R2, 0x2, RZ ;  /* 0x00000002020f7824 */ /* 0x001fc600078e00ff */
[----:B------:R-:W4:Y:S04]  /*271d0*/  LDL.LU R17, [R1+0x38] ;  /* 0x0000380001117983 */ /* 0x000f280000300800 */
[----:B------:R-:W4:Y:S04]  /*271e0*/  LDL.LU R13, [R1+0x34] ;  /* 0x00003400010d7983 */ /* 0x000f280000300800 */
[----:B------:R-:W4:Y:S04]  /*271f0*/  LDL.LU R12, [R1+0x30] ;  /* 0x00003000010c7983 */ /* 0x000f280000300800 */
[----:B------:R-:W4:Y:S01]  /*27200*/  LDL.LU R11, [R1+0x2c] ;  /* 0x00002c00010b7983 */ /* 0x000f220000300800 */
[----:B------:R-:W-:-:S03]  /*27210*/  LOP3.LUT R15, R15, 0x20, RZ, 0x3c, !PT ;  /* 0x000000200f0f7812 */ /* 0x000fc600078e3cff */
[----:B------:R-:W4:Y:S04]  /*27220*/  LDL.LU R10, [R1+0x28] ;  /* 0x00002800010a7983 */ /* 0x000f280000300800 */
[----:B------:R-:W4:Y:S04]  /*27230*/  LDL.LU R9, [R1+0x24] ;  /* 0x0000240001097983 */ /* 0x000f280000300800 */
[----:B------:R-:W4:Y:S04]  /*27240*/  LDL.LU R8, [R1+0x20] ;  /* 0x0000200001087983 */ /* 0x000f280000300800 */
[----:B------:R-:W4:Y:S04]  /*27250*/  LDL.LU R18, [R1+0x1c] ;  /* 0x00001c0001127983 */ /* 0x000f280000300800 */
[----:B--2---:R-:W-:Y:S04]  /*27260*/  STS.U16 [R15+UR4+0x5d00], R28 ;  /* 0x005d001c0f007988 */ /* 0x004fe80008000404 */
[----:B---3--:R-:W-:Y:S04]  /*27270*/  STS.U16 [R15+UR4+0x6100], R24 ;  /* 0x006100180f007988 */ /* 0x008fe80008000404 */
[----:B------:R-:W-:Y:S04]  /*27280*/  STS.U16 [R15+UR4+0x6500], R20 ;  /* 0x006500140f007988 */ /* 0x000fe80008000404 */
[----:B------:R-:W2:Y:S04]  /*27290*/  LDL.LU R22, [R1+0x18] ;  /* 0x0000180001167983 */ /* 0x000ea80000300800 */
[----:B------:R-:W-:Y:S04]  /*272a0*/  STS.U16 [R15+UR4+0x6900], R16 ;  /* 0x006900100f007988 */ /* 0x000fe80008000404 */
[----:B------:R-:W3:Y:S04]  /*272b0*/  LDL.LU R26, [R1+0x14] ;  /* 0x00001400011a7983 */ /* 0x000ee80000300800 */
[----:B------:R-:W-:Y:S04]  /*272c0*/  STS.U16 [R15+UR4+0x6d00], R3 ;  /* 0x006d00030f007988 */ /* 0x000fe80008000404 */
[----:B------:R-:W3:Y:S04]  /*272d0*/  LDL.LU R0, [R1+0x10] ;  /* 0x0000100001007983 */ /* 0x000ee80000300800 */
[----:B------:R0:W-:Y:S04]  /*272e0*/  STS.U16 [R15+UR4+0x7100], R4 ;  /* 0x007100040f007988 */ /* 0x0001e80008000404 */
[----:B------:R-:W-:Y:S04]  /*272f0*/  STL [R1+0x2550], R28 ;  /* 0x0025501c01007387 */ /* 0x000fe80000100800 */
[----:B------:R1:W-:Y:S04]  /*27300*/  STS.U16 [R15+UR4+0x7500], R5 ;  /* 0x007500050f007988 */ /* 0x0003e80008000404 */
[----:B------:R-:W-:Y:S04]  /*27310*/  STS.U16 [R15+UR4+0x7900], R6 ;  /* 0x007900060f007988 */ /* 0x000fe80008000404 */
[----:B------:R1:W-:Y:S04]  /*27320*/  STS.U16 [R15+UR4+0x7d00], R7 ;  /* 0x007d00070f007988 */ /* 0x0003e80008000404 */
[----:B0-----:R-:W3:Y:S04]  /*27330*/  LDL.LU R4, [R1+0x8] ;  /* 0x0000080001047983 */ /* 0x001ee80000300800 */
[----:B-1----:R-:W3:Y:S04]  /*27340*/  LDL.LU R5, [R1+0xc] ;  /* 0x00000c0001057983 */ /* 0x002ee80000300800 */
[----:B------:R-:W4:Y:S01]  /*27350*/  LDL.LU R15, [R1+0x2710] ;  /* 0x00271000010f7983 */ /* 0x000f220000300800 */
[----:B------:R-:W-:-:S05]  /*27360*/  IMAD.SHL.U32 R2, R2, 0x2, RZ ;  /* 0x0000000202027824 */ /* 0x000fca00078e00ff */
[----:B------:R-:W-:-:S05]  /*27370*/  LOP3.LUT R2, R2, 0x30, RZ, 0x3c, !PT ;  /* 0x0000003002027812 */ /* 0x000fca00078e3cff */
[----:B----4-:R0:W-:Y:S04]  /*27380*/  STS.U16 [R2+UR4+0x180], R15 ;  /* 0x0001800f02007988 */ /* 0x0101e80008000404 */
[----:B0-----:R-:W4:Y:S04]  /*27390*/  LDL.LU R15, [R1+0x270c] ;  /* 0x00270c00010f7983 */ /* 0x001f280000300800 */
[----:B----4-:R0:W-:Y:S04]  /*273a0*/  STS.U16 [R2+UR4+0x580], R15 ;  /* 0x0005800f02007988 */ /* 0x0101e80008000404 */
[----:B------:R1:W-:Y:S04]  /*273b0*/  STS.U16 [R2+UR4+0x980], R14 ;  /* 0x0009800e02007988 */ /* 0x0003e80008000404 */
[----:B------:R4:W-:Y:S04]  /*273c0*/  STS.U16 [R2+UR4+0xd80], R29 ;  /* 0x000d801d02007988 */ /* 0x0009e80008000404 */
[----:B------:R2:W-:Y:S04]  /*273d0*/  STS.U16 [R2+UR4+0x1180], R27 ;  /* 0x0011801b02007988 */ /* 0x0005e80008000404 */
[----:B------:R3:W-:Y:S04]  /*273e0*/  STS.U16 [R2+UR4+0x1580], R25 ;  /* 0x0015801902007988 */ /* 0x0007e80008000404 */
[----:B------:R3:W-:Y:S04]  /*273f0*/  STS.U16 [R2+UR4+0x1980], R23 ;  /* 0x0019801702007988 */ /* 0x0007e80008000404 */
[----:B0-----:R-:W3:Y:S04]  /*27400*/  LDL.LU R15, [R1+0x2708] ;  /* 0x00270800010f7983 */ /* 0x001ee80000300800 */
[----:B-1----:R-:W3:Y:S04]  /*27410*/  LDL.LU R14, [R1+0x2704] ;  /* 0x00270400010e7983 */ /* 0x002ee80000300800 */
[----:B----4-:R-:W4:Y:S04]  /*27420*/  LDL.LU R29, [R1+0x2700] ;  /* 0x00270000011d7983 */ /* 0x010f280000300800 */
[----:B--2---:R-:W2:Y:S04]  /*27430*/  LDL.LU R27, [R1+0x26fc] ;  /* 0x0026fc00011b7983 */ /* 0x004ea80000300800 */
[----:B---3--:R-:W3:Y:S04]  /*27440*/  LDL.LU R25, [R1+0x26f8] ;  /* 0x0026f80001197983 */ /* 0x008ee80000300800 */
[----:B------:R-:W4:Y:S04]  /*27450*/  LDL.LU R23, [R1+0x26f4] ;  /* 0x0026f40001177983 */ /* 0x000f280000300800 */
[----:B------:R0:W-:Y:S04]  /*27460*/  STS.U16 [R2+UR4+0x1d80], R21 ;  /* 0x001d801502007988 */ /* 0x0001e80008000404 */
[----:B------:R1:W-:Y:S04]  /*27470*/  STS.U16 [R2+UR4+0x2180], R19 ;  /* 0x0021801302007988 */ /* 0x0003e80008000404 */
[----:B------:R1:W-:Y:S04]  /*27480*/  STS.U16 [R2+UR4+0x2580], R17 ;  /* 0x0025801102007988 */ /* 0x0003e80008000404 */
[----:B------:R1:W-:Y:S04]  /*27490*/  STS.U16 [R2+UR4+0x2980], R13 ;  /* 0x0029800d02007988 */ /* 0x0003e80008000404 */
[----:B------:R1:W-:Y:S04]  /*274a0*/  STS.U16 [R2+UR4+0x2d80], R12 ;  /* 0x002d800c02007988 */ /* 0x0003e80008000404 */
[----:B------:R1:W-:Y:S04]  /*274b0*/  STS.U16 [R2+UR4+0x3180], R11 ;  /* 0x0031800b02007988 */ /* 0x0003e80008000404 */
[----:B0-----:R-:W2:Y:S04]  /*274c0*/  LDL.LU R21, [R1+0x26f0] ;  /* 0x0026f00001157983 */ /* 0x001ea80000300800 */
[----:B-1----:R-:W3:Y:S04]  /*274d0*/  LDL.LU R19, [R1+0x26ec] ;  /* 0x0026ec0001137983 */ /* 0x002ee80000300800 */
[----:B------:R-:W4:Y:S04]  /*274e0*/  LDL.LU R17, [R1+0x26e8] ;  /* 0x0026e80001117983 */ /* 0x000f280000300800 */
[----:B------:R-:W2:Y:S04]  /*274f0*/  LDL.LU R13, [R1+0x26e4] ;  /* 0x0026e400010d7983 */ /* 0x000ea80000300800 */
[----:B------:R-:W3:Y:S04]  /*27500*/  LDL.LU R12, [R1+0x26e0] ;  /* 0x0026e000010c7983 */ /* 0x000ee80000300800 */
        /* <DEDUP_REMOVED lines=14> */
[----:B0-----:R-:W2:Y:S04]  /*275f0*/  LDL.LU R0, [R1+0x26c0] ;  /* 0x0026c00001007983 */ /* 0x001ea80000300800 */
[----:B------:R-:W-:Y:S04]  /*27600*/  STS.U16 [R2+UR4+0x5180], R5 ;  /* 0x0051800502007988 */ /* 0x000fe80008000404 */
[----:B------:R-:W-:Y:S04]  /*27610*/  STS.U16 [R2+UR4+0x5580], R4 ;  /* 0x0055800402007988 */ /* 0x000fe80008000404 */
[----:B--2---:R0:W-:Y:S04]  /*27620*/  STS.U16 [R2+UR4+0x5980], R0 ;  /* 0x0059800002007988 */ /* 0x0041e80008000404 */
[----:B0-----:R-:W2:Y:S04]  /*27630*/  LDL.LU R0, [R1+0x26bc] ;  /* 0x0026bc0001007983 */ /* 0x001ea80000300800 */
[----:B------:R-:W2:Y:S04]  /*27640*/  LDL R5, [R1+0x9d0] ;  /* 0x0009d00001057983 */ /* 0x000ea80000100800 */
[----:B------:R-:W2:Y:S01]  /*27650*/  LDL R4, [R1+0x1118] ;  /* 0x0011180001047983 */ /* 0x000ea20000100800 */
[----:B------:R-:W-:-:S03]  /*27660*/  PRMT R15, RZ, 0x7610, R15 ;  /* 0x00007610ff0f7816 */ /* 0x000fc6000000000f */
[----:B----4-:R-:W-:Y:S04]  /*27670*/  STS.U16 [R2+UR4+0x5d80], R26 ;  /* 0x005d801a02007988 */ /* 0x010fe80008000404 */
[----:B---3--:R-:W-:Y:S04]  /*27680*/  STS.U16 [R2+UR4+0x6180], R22 ;  /* 0x0061801602007988 */ /* 0x008fe80008000404 */
[----:B------:R-:W-:Y:S04]  /*27690*/  STS.U16 [R2+UR4+0x6580], R18 ;  /* 0x0065801202007988 */ /* 0x000fe80008000404 */
[----:B------:R-:W-:Y:S04]  /*276a0*/  STS.U16 [R2+UR4+0x6980], R8 ;  /* 0x0069800802007988 */ /* 0x000fe80008000404 */
[----:B------:R-:W-:Y:S04]  /*276b0*/  STS.U16 [R2+UR4+0x6d80], R9 ;  /* 0x006d800902007988 */ /* 0x000fe80008000404 */
[----:B------:R-:W-:Y:S04]  /*276c0*/  STS.U16 [R2+UR4+0x7180], R10 ;  /* 0x0071800a02007988 */ /* 0x000fe80008000404 */
[----:B------:R-:W-:Y:S04]  /*276d0*/  STS.U16 [R2+UR4+0x7580], R11 ;  /* 0x0075800b02007988 */ /* 0x000fe80008000404 */
[----:B------:R-:W-:Y:S04]  /*276e0*/  STS.U16 [R2+UR4+0x7980], R12 ;  /* 0x0079800c02007988 */ /* 0x000fe80008000404 */
[----:B--2---:R-:W2:Y:S04]  /*276f0*/  @!P2 LDG.E.U16 R15, desc[UR8][R4.64] ;  /* 0x00000008040fa981 */ /* 0x004ea8000c1e1500 */
[----:B------:R0:W-:Y:S04]  /*27700*/  STS.U16 [R2+UR4+0x7d80], R13 ;  /* 0x007d800d02007988 */ /* 0x0001e80008000404 */
[----:B------:R-:W-:Y:S04]  /*27710*/  STS.U16 [R0+UR4+0x200], R17 ;  /* 0x0002001100007988 */ /* 0x000fe80008000404 */
[----:B------:R-:W-:Y:S04]  /*27720*/  STS.U16 [R0+UR4+0x600], R19 ;  /* 0x0006001300007988 */ /* 0x000fe80008000404 */
[----:B------:R-:W-:Y:S04]  /*27730*/  STS.U16 [R0+UR4+0xa00], R21 ;  /* 0x000a001500007988 */ /* 0x000fe80008000404 */
[----:B------:R-:W-:Y:S04]  /*27740*/  STS.U16 [R0+UR4+0xe00], R23 ;  /* 0x000e001700007988 */ /* 0x000fe80008000404 */
[----:B------:R-:W-:Y:S04]  /*27750*/  STS.U16 [R0+UR4+0x1200], R25 ;  /* 0x0012001900007988 */ /* 0x000fe80008000404 */
[----:B------:R-:W-:Y:S04]  /*27760*/  STS.U16 [R0+UR4+0x1600], R27 ;  /* 0x0016001b00007988 */ /* 0x000fe80008000404 */
[----:B------:R1:W-:Y:S04]  /*27770*/  STS.U16 [R0+UR4+0x1a00], R29 ;  /* 0x001a001d00007988 */ /* 0x0003e80008000404 */
[----:B0-----:R-:W3:Y:S04]  /*27780*/  LDL.LU R2, [R1+0x11a4] ;  /* 0x0011a40001027983 */ /* 0x001ee80000300800 */
[----:B-1----:R-:W4:Y:S04]  /*27790*/  LDL.LU R0, [R1+0x26b8] ;  /* 0x0026b80001007983 */ /* 0x002f280000300800 */
[----:B--2---:R0:W-:Y:S04]  /*277a0*/  STL [R1+0x17c], R15 ;  /* 0x00017c0f01007387 */ /* 0x0041e80000100800 */
[----:B0-----:R-:W2:Y:S04]  /*277b0*/  LDL.LU R15, [R1+0x26b4] ;  /* 0x0026b400010f7983 */ /* 0x001ea80000300800 */
[----:B------:R-:W3:Y:S04]  /*277c0*/  LDL R4, [R1+0x9cc] ;  /* 0x0009cc0001047983 */ /* 0x000ee80000100800 */
[----:B------:R-:W3:Y:S01]  /*277d0*/  LDL R5, [R1+0x1114] ;  /* 0x0011140001057983 */ /* 0x000ee20000100800 */
[----:B----4-:R-:W-:-:S02]  /*277e0*/  PRMT R0, RZ, 0x7610, R0 ;  /* 0x00007610ff007816 */ /* 0x010fc40000000000 */
[----:B---3--:R-:W-:-:S04]  /*277f0*/  @!P2 LOP3.LUT R5, R5, R4, RZ, 0x3c, !PT ;  /* 0x000000040505a212 */ /* 0x008fc800078e3cff */
[----:B------:R-:W-:-:S04]  /*27800*/  @!P2 LOP3.LUT R4, R5, R4, RZ, 0x3c, !PT ;  /* 0x000000040504a212 */ /* 0x000fc800078e3cff */
[----:B------:R-:W-:-:S05]  /*27810*/  @!P2 LOP3.LUT R5, R5, R4, RZ, 0x3c, !PT ;  /* 0x000000040505a212 */ /* 0x000fca00078e3cff */
[----:B------:R-:W3:Y:S04]  /*27820*/  @!P2 LDG.E.U16 R0, desc[UR8][R4.64] ;  /* 0x000000080400a981 */ /* 0x000ee8000c1e1500 */
[----:B---3--:R0:W-:Y:S04]  /*27830*/  STL [R1+0x178], R0 ;  /* 0x0001780001007387 */ /* 0x0081e80000100800 */
[----:B0-----:R-:W3:Y:S04]  /*27840*/  LDL.LU R0, [R1+0x26b0] ;  /* 0x0026b00001007983 */ /* 0x001ee80000300800 */
        /* <DEDUP_REMOVED lines=9> */
[----:B------:R-:W2:Y:S04]  /*278e0*/  LDL R4, [R1+0x10dc] ;  /* 0x0010dc0001047983 */ /* 0x000ea80000100800 */
[----:B------:R-:W2:Y:S01]  /*278f0*/  LDL R5, [R1+0x10e0] ;  /* 0x0010e00001057983 */ /* 0x000ea20000100800 */
[----:B---3--:R-:W-:-:S02]  /*27900*/  PRMT R0, RZ, 0x7610, R0 ;  /* 0x00007610ff007816 */ /* 0x008fc40000000000 */
[----:B--2---:R-:W-:-:S04]  /*27910*/  @!P2 LOP3.LUT R5, R5, R4, RZ, 0x3c, !PT ;  /* 0x000000040505a212 */ /* 0x004fc800078e3cff */
[----:B------:R-:W-:-:S04]  /*27920*/  @!P2 LOP3.LUT R4, R5, R4, RZ, 0x3c, !PT ;  /* 0x000000040504a212 */ /* 0x000fc800078e3cff */
[----:B------:R-:W-:-:S05]  /*27930*/  @!P2 LOP3.LUT R5, R5, R4, RZ, 0x3c, !PT ;  /* 0x000000040505a212 */ /* 0x000fca00078e3cff */
[----:B------:R-:W2:Y:S04]  /*27940*/  @!P2 LDG.E.U16 R0, desc[UR8][R4.64] ;  /* 0x000000080400a981 */ /* 0x000ea8000c1e1500 */
        /* <DEDUP_REMOVED lines=13> */
[----:B--2---:R-:W-:-:S02]  /*27a20*/  PRMT R0, RZ, 0x7610, R0 ;  /* 0x00007610ff007816 */ /* 0x004fc40000000000 */
[----:B----4-:R-:W-:-:S04]  /*27a30*/  @!P2 LOP3.LUT R5, R5, R4, RZ, 0x3c, !PT ;  /* 0x000000040505a212 */ /* 0x010fc800078e3cff */
[----:B------:R-:W-:-:S04]  /*27a40*/  @!P2 LOP3.LUT R4, R5, R4, RZ, 0x3c, !PT ;  /* 0x000000040504a212 */ /* 0x000fc800078e3cff */
[----:B------:R-:W-:-:S05]  /*27a50*/  @!P2 LOP3.LUT R5, R5, R4, RZ, 0x3c, !PT ;  /* 0x000000040505a212 */ /* 0x000fca00078e3cff */
[----:B------:R-:W2:Y:S04]  /*27a60*/  @!P2 LDG.E.U16 R0, desc[UR8][R4.64] ;  /* 0x000000080400a981 */ /* 0x000ea8000c1e1500 */
[----:B--2---:R0:W-:Y:S04]  /*27a70*/  STL [R1+0x168], R0 ;  /* 0x0001680001007387 */ /* 0x0041e80000100800 */
[----:B0-----:R-:W2:Y:S04]  /*27a80*/  LDL.LU R0, [R1+0x26a0] ;  /* 0x0026a00001007983 */ /* 0x001ea80000300800 */
[----:B------:R-:W4:Y:S04]  /*27a90*/  LDL R4, [R1+0x109c] ;  /* 0x00109c0001047983 */ /* 0x000f280000100800 */
[----:B------:R-:W4:Y:S01]  /*27aa0*/  LDL R5, [R1+0x10a0] ;  /* 0x0010a00001057983 */ /* 0x000f220000100800 */
[----:B---3--:R-:W-:-:S02]  /*27ab0*/  PRMT R14, RZ, 0x7610, R14 ;  /* 0x00007610ff0e7816 */ /* 0x008fc4000000000e */
[----:B----4-:R-:W-:-:S04]  /*27ac0*/  @!P2 LOP3.LUT R5, R5, R4, RZ, 0x3c, !PT ;  /* 0x000000040505a212 */ /* 0x010fc800078e3cff */
        /* <DEDUP_REMOVED lines=519> */
[----:B------:R-:W3:Y:S02]  /*29b40*/  LDL R5, [R1+0xcd0] ;  /* 0x000cd00001057983 */ /* 0x000ee40000100800 */
[----:B---3--:R-:W-:-:S02]  /*29b50*/  @!P2 LOP3.LUT R5, R5, R4, RZ, 0x3c, !PT ;  /* 0x000000040505a212 */ /* 0x008fc400078e3cff */
[----:B--2---:R-:W-:Y:S02]  /*29b60*/  PRMT R0, RZ, 0x7610, R0 ;  /* 0x00007610ff007816 */ /* 0x004fe40000000000 */
        /* <DEDUP_REMOVED lines=182> */
[----:B------:R0:W3:Y:S04]  /*2a6d0*/  @!P2 LDG.E.U16 R13, desc[UR8][R4.64] ;  /* 0x00000008040da981 */ /* 0x0000e8000c1e1500 */
[----:B------:R-:W0:Y:S04]  /*2a6e0*/  LDL R4, [R1+0xb64] ;  /* 0x000b640001047983 */ /* 0x000e280000100800 */
[----:B------:R-:W0:Y:S01]  /*2a6f0*/  LDL R5, [R1+0xb68] ;  /* 0x000b680001057983 */ /* 0x000e220000100800 */
[----:B--2---:R-:W-:Y:S02]  /*2a700*/  PRMT R0, RZ, 0x7610, R0 ;  /* 0x00007610ff007816 */ /* 0x004fe40000000000 */
[----:B0-----:R-:W-:-:S04]  /*2a710*/  @!P2 LOP3.LUT R5, R5, R4, RZ, 0x3c, !PT ;  /* 0x000000040505a212 */ /* 0x001fc800078e3cff */
[----:B------:R-:W-:-:S04]  /*2a720*/  @!P2 LOP3.LUT R4, R5, R4, RZ, 0x3c, !PT ;  /* 0x000000040504a212 */ /* 0x000fc800078e3cff */
[----:B------:R-:W-:-:S05]  /*2a730*/  @!P2 LOP3.LUT R5, R5, R4, RZ, 0x3c, !PT ;  /* 0x000000040505a212 */ /* 0x000fca00078e3cff */
[----:B------:R-:W2:Y:S04]  /*2a740*/  @!P2 LDG.E.U16 R0, desc[UR8][R4.64] ;  /* 0x000000080400a981 */ /* 0x000ea8000c1e1500 */
[----:B---3--:R0:W-:Y:S04]  /*2a750*/  STL [R1+0x2c], R13 ;  /* 0x00002c0d01007387 */ /* 0x0081e80000100800 */
[----:B0-----:R-:W3:Y:S04]  /*2a760*/  LDL R13, [R1+0xb20] ;  /* 0x000b2000010d7983 */ /* 0x001ee80000100800 */
[----:B--2---:R0:W-:Y:S04]  /*2a770*/  STL [R1+0x28], R0 ;  /* 0x0000280001007387 */ /* 0x0041e80000100800 */
[----:B0-----:R-:W2:Y:S04]  /*2a780*/  LDL.LU R0, [R1+0x2564] ;  /* 0x0025640001007983 */ /* 0x001ea80000300800 */
[----:B------:R-:W4:Y:S04]  /*2a790*/  LDL R4, [R1+0xb5c] ;  /* 0x000b5c0001047983 */ /* 0x000f280000100800 */
[----:B------:R-:W4:Y:S02]  /*2a7a0*/  LDL R5, [R1+0xb60] ;  /* 0x000b600001057983 */ /* 0x000f240000100800 */
[----:B----4-:R-:W-:-:S02]  /*2a7b0*/  @!P2 LOP3.LUT R5, R5, R4, RZ, 0x3c, !PT ;  /* 0x000000040505a212 */ /* 0x010fc400078e3cff */
[----:B--2---:R-:W-:Y:S02]  /*2a7c0*/  PRMT R0, RZ, 0x7610, R0 ;  /* 0x00007610ff007816 */ /* 0x004fe40000000000 */
[----:B------:R-:W-:-:S04]  /*2a7d0*/  @!P2 LOP3.LUT R4, R5, R4, RZ, 0x3c, !PT ;  /* 0x000000040504a212 */ /* 0x000fc800078e3cff */
[----:B------:R-:W-:-:S05]  /*2a7e0*/  @!P2 LOP3.LUT R5, R5, R4, RZ, 0x3c, !PT ;  /* 0x000000040505a212 */ /* 0x000fca00078e3cff */
[----:B------:R-:W2:Y:S04]  /*2a7f0*/  @!P2 LDG.E.U16 R0, desc[UR8][R4.64] ;  /* 0x000000080400a981 */ /* 0x000ea8000c1e1500 */
        /* <DEDUP_REMOVED lines=26> */
[----:B------:R3:W4:Y:S04]  /*2a9a0*/  @!P2 LDG.E.U16 R14, desc[UR8][R4.64] ;  /* 0x00000008040ea981 */ /* 0x000728000c1e1500 */
[----:B------:R-:W2:Y:S01]  /*2a9b0*/  LDL R5, [R1+0xb1c] ;  /* 0x000b1c0001057983 */ /* 0x000ea20000100800 */
[----:B------:R-:W-:Y:S01]  /*2a9c0*/  PRMT R12, RZ, 0x7610, R12 ;  /* 0x00007610ff0c7816 */ /* 0x000fe2000000000c */
[----:B---3--:R-:W-:Y:S02]  /*2a9d0*/  @!P2 IMAD.MOV.U32 R4, RZ, RZ, R13 ;  /* 0x000000ffff04a224 */ /* 0x008fe400078e000d */
[----:B----4-:R0:W-:Y:S01]  /*2a9e0*/  STL [R1+0x18], R14 ;  /* 0x0000180e01007387 */ /* 0x0101e20000100800 */
[----:B--2---:R-:W-:-:S03]  /*2a9f0*/  PRMT R0, RZ, 0x7610, R0 ;  /* 0x00007610ff007816 */ /* 0x004fc60000000000 */
[----:B------:R-:W2:Y:S04]  /*2aa00*/  LDL R13, [R1+0xad4] ;  /* 0x000ad400010d7983 */ /* 0x000ea80000100800 */
[----:B------:R1:W3:Y:S04]  /*2aa10*/  @!P2 LDG.E.U16 R12, desc[UR8][R4.64] ;  /* 0x00000008040ca981 */ /* 0x0002e8000c1e1500 */
[----:B0-----:R-:W4:Y:S04]  /*2aa20*/  LDL R14, [R1+0xae0] ;  /* 0x000ae000010e7983 */ /* 0x001f280000100800 */
[----:B------:R-:W1:Y:S04]  /*2aa30*/  LDL R4, [R1+0xb14] ;  /* 0x000b140001047983 */ /* 0x000e680000100800 */
[----:B------:R-:W1:Y:S02]  /*2aa40*/  LDL R5, [R1+0xb18] ;  /* 0x000b180001057983 */ /* 0x000e640000100800 */
[----:B-1----:R-:W-:-:S04]  /*2aa50*/  @!P2 LOP3.LUT R5, R5, R4, RZ, 0x3c, !PT ;  /* 0x000000040505a212 */ /* 0x002fc800078e3cff */
        /* <DEDUP_REMOVED lines=13> */
[----:B------:R0:W2:Y:S04]  /*2ab30*/  @!P2 LDG.E.U16 R0, desc[UR8][R4.64] ;  /* 0x000000080400a981 */ /* 0x0000a8000c1e1500 */
[----:B------:R-:W0:Y:S04]  /*2ab40*/  LDL R4, [R1+0xae4] ;  /* 0x000ae40001047983 */ /* 0x000e280000100800 */
[----:B------:R-:W0:Y:S01]  /*2ab50*/  LDL R5, [R1+0xae8] ;  /* 0x000ae80001057983 */ /* 0x000e220000100800 */
[----:B------:R-:W-:Y:S02]  /*2ab60*/  PRMT R15, RZ, 0x7610, R15 ;  /* 0x00007610ff0f7816 */ /* 0x000fe4000000000f */
[----:B0-----:R-:W-:-:S04]  /*2ab70*/  @!P2 LOP3.LUT R5, R5, R4, RZ, 0x3c, !PT ;  /* 0x000000040505a212 */ /* 0x001fc800078e3cff */
[----:B------:R-:W-:-:S04]  /*2ab80*/  @!P2 LOP3.LUT R4, R5, R4, RZ, 0x3c, !PT ;  /* 0x000000040504a212 */ /* 0x000fc800078e3cff */
[----:B------:R-:W-:Y:S01]  /*2ab90*/  @!P2 LOP3.LUT R5, R5, R4, RZ, 0x3c, !PT ;  /* 0x000000040505a212 */ /* 0x000fe200078e3cff */
[----:B--2---:R0:W-:Y:S04]  /*2aba0*/  STL [R1+0x2500], R0 ;  /* 0x0025000001007387 */ /* 0x0041e80000100800 */
[----:B------:R1:W2:Y:S04]  /*2abb0*/  @!P2 LDG.E.U16 R15, desc[UR8][R4.64] ;  /* 0x00000008040fa981 */ /* 0x0002a8000c1e1500 */
[----:B------:R-:W4:Y:S01]  /*2abc0*/  LDL R5, [R1+0xadc] ;  /* 0x000adc0001057983 */ /* 0x000f220000100800 */
[----:B------:R-:W-:Y:S01]  /*2abd0*/  PRMT R28, RZ, 0x7610, R28 ;  /* 0x00007610ff1c7816 */ /* 0x000fe2000000001c */
[----:B-1----:R-:W-:Y:S01]  /*2abe0*/  @!P2 IMAD.MOV.U32 R4, RZ, RZ, R14 ;  /* 0x000000ffff04a224 */ /* 0x002fe200078e000e */
[----:B0-----:R-:W-:-:S04]  /*2abf0*/  PRMT R0, RZ, 0x7610, R0 ;  /* 0x00007610ff007816 */ /* 0x001fc80000000000 */
[----:B----4-:R3:W4:Y:S04]  /*2ac00*/  @!P2 LDG.E.U16 R28, desc[UR8][R4.64] ;  /* 0x00000008041ca981 */ /* 0x010728000c1e1500 */
[----:B--2---:R0:W-:Y:S04]  /*2ac10*/  STL [R1+0x8], R15 ;  /* 0x0000080f01007387 */ /* 0x0041e80000100800 */
[----:B------:R-:W2:Y:S01]  /*2ac20*/  LDL R14, [R1+0xaa0] ;  /* 0x000aa000010e7983 */ /* 0x000ea20000100800 */
[----:B---3--:R-:W-:Y:S02]  /*2ac30*/  @!P2 IMAD.MOV.U32 R4, RZ, RZ, R12 ;  /* 0x000000ffff04a224 */ /* 0x008fe400078e000c */
[----:B------:R-:W-:Y:S01]  /*2ac40*/  @!P2 IMAD.MOV.U32 R5, RZ, RZ, R13 ;  /* 0x000000ffff05a224 */ /* 0x000fe200078e000d */
[----:B0-----:R-:W3:Y:S04]  /*2ac50*/  LDL R15, [R1+0xaa8] ;  /* 0x000aa800010f7983 */ /* 0x001ee80000100800 */
[----:B------:R-:W2:Y:S04]  /*2ac60*/  @!P2 LDG.E.U16 R0, desc[UR8][R4.64] ;  /* 0x000000080400a981 */ /* 0x000ea8000c1e1500 */
[----:B----4-:R0:W-:Y:S04]  /*2ac70*/  STL [R1+0x4], R28 ;  /* 0x0000041c01007387 */ /* 0x0101e80000100800 */
[----:B0-----:R-:W4:Y:S04]  /*2ac80*/  LDL.LU R28, [R1+0x2550] ;  /* 0x00255000011c7983 */ /* 0x001f280000300800 */
[----:B------:R-:W3:Y:S04]  /*2ac90*/  LDL R4, [R1+0xacc] ;  /* 0x000acc0001047983 */ /* 0x000ee80000100800 */
[----:B------:R-:W3:Y:S04]  /*2aca0*/  LDL R5, [R1+0xad0] ;  /* 0x000ad00001057983 */ /* 0x000ee80000100800 */
[----:B------:R-:W4:Y:S04]  /*2acb0*/  LDL R13, [R1+0xa94] ;  /* 0x000a9400010d7983 */ /* 0x000f280000100800 */
[----:B------:R-:W4:Y:S04]  /*2acc0*/  LDL R12, [R1+0xa98] ;  /* 0x000a9800010c7983 */ /* 0x000f280000100800 */
[----:B--2---:R0:W-:Y:S04]  /*2acd0*/  STL [R1+0x2514], R0 ;  /* 0x0025140001007387 */ /* 0x0041e80000100800 */
[----:B0-----:R-:W2:Y:S01]  /*2ace0*/  LDL R0, [R1+0xa9c] ;  /* 0x000a9c0001007983 */ /* 0x001ea20000100800 */
[----:B---3--:R-:W-:-:S02]  /*2acf0*/  @!P2 LOP3.LUT R5, R5, R4, RZ, 0x3c, !PT ;  /* 0x000000040505a212 */ /* 0x008fc400078e3cff */
[----:B----4-:R-:W-:Y:S02]  /*2ad00*/  PRMT R28, RZ, 0x7610, R28 ;  /* 0x00007610ff1c7816 */ /* 0x010fe4000000001c */
[----:B------:R-:W-:-:S04]  /*2ad10*/  @!P2 LOP3.LUT R4, R5, R4, RZ, 0x3c, !PT ;  /* 0x000000040504a212 */ /* 0x000fc800078e3cff */
[----:B------:R-:W-:-:S05]  /*2ad20*/  @!P2 LOP3.LUT R5, R5, R4, RZ, 0x3c, !PT ;  /* 0x000000040505a212 */ /* 0x000fca00078e3cff */
[----:B------:R0:W3:Y:S04]  /*2ad30*/  @!P2 LDG.E.U16 R28, desc[UR8][R4.64] ;  /* 0x00000008041ca981 */ /* 0x0000e8000c1e1500 */
[----:B------:R-:W4:Y:S01]  /*2ad40*/  LDL R5, [R1+0xaa4] ;  /* 0x000aa40001057983 */ /* 0x000f220000100800 */
[----:B------:R-:W-:Y:S01]  /*2ad50*/  PRMT R26, RZ, 0x7610, R26 ;  /* 0x00007610ff1a7816 */ /* 0x000fe2000000001a */
[----:B0-----:R-:W-:Y:S01]  /*2ad60*/  @!P2 IMAD.MOV.U32 R4, RZ, RZ, R15 ;  /* 0x000000ffff04a224 */ /* 0x001fe200078e000f */
[----:B------:R-:W-:-:S04]  /*2ad70*/  PRMT R24, RZ, 0x7610, R24 ;  /* 0x00007610ff187816 */ /* 0x000fc80000000018 */
[----:B----4-:R0:W4:Y:S02]  /*2ad80*/  @!P2 LDG.E.U16 R26, desc[UR8][R4.64] ;  /* 0x00000008041aa981 */ /* 0x010124000c1e1500 */
[----:B0-----:R-:W-:Y:S02]  /*2ad90*/  @!P2 IMAD.MOV.U32 R4, RZ, RZ, R14 ;  /* 0x000000ffff04a224 */ /* 0x001fe400078e000e */
[----:B--2---:R-:W-:-:S05]  /*2ada0*/  @!P2 IMAD.MOV.U32 R5, RZ, RZ, R0 ;  /* 0x000000ffff05a224 */ /* 0x004fca00078e0000 */
[----:B------:R0:W2:Y:S01]  /*2adb0*/  @!P2 LDG.E.U16 R24, desc[UR8][R4.64] ;  /* 0x000000080418a981 */ /* 0x0000a2000c1e1500 */
[----:B------:R-:W-:-:S03]  /*2adc0*/  PRMT R22, RZ, 0x7610, R22 ;  /* 0x00007610ff167816 */ /* 0x000fc60000000016 */
[----:B---3--:R1:W-:Y:S04]  /*2add0*/  STL [R1+0x2504], R28 ;  /* 0x0025041c01007387 */ /* 0x0083e80000100800 */
[----:B------:R-:W3:Y:S04]  /*2ade0*/  LDL R15, [R1+0xa68] ;  /* 0x000a6800010f7983 */ /* 0x000ee80000100800 */
[----:B------:R-:W4:Y:S04]  /*2adf0*/  LDL R14, [R1+0xa24] ;  /* 0x000a2400010e7983 */ /* 0x000f280000100800 */
[----:B------:R-:W4:Y:S01]  /*2ae00*/  LDL R0, [R1+0xa28] ;  /* 0x000a280001007983 */ /* 0x000f220000100800 */
[----:B0-----:R-:W-:-:S02]  /*2ae10*/  @!P2 IMAD.MOV.U32 R4, RZ, RZ, R12 ;  /* 0x000000ffff04a224 */ /* 0x001fc400078e000c */
[----:B------:R-:W-:-:S05]  /*2ae20*/  @!P2 IMAD.MOV.U32 R5, RZ, RZ, R13 ;  /* 0x000000ffff05a224 */ /* 0x000fca00078e000d */
[----:B------:R3:W4:Y:S04]  /*2ae30*/  @!P2 LDG.E.U16 R22, desc[UR8][R4.64] ;  /* 0x000000080416a981 */ /* 0x000728000c1e1500 */
[----:B--2---:R0:W-:Y:S04]  /*2ae40*/  STL [R1+0x2538], R24 ;  /* 0x0025381801007387 */ /* 0x0041e80000100800 */
[----:B------:R-:W2:Y:S01]  /*2ae50*/  LDL R5, [R1+0xa64] ;  /* 0x000a640001057983 */ /* 0x000ea20000100800 */
[----:B------:R-:W-:Y:S01]  /*2ae60*/  PRMT R20, RZ, 0x7610, R20 ;  /* 0x00007610ff147816 */ /* 0x000fe20000000014 */
[----:B---3--:R-:W-:Y:S01]  /*2ae70*/  @!P2 IMAD.MOV.U32 R4, RZ, RZ, R15 ;  /* 0x000000ffff04a224 */ /* 0x008fe200078e000f */
[----:B------:R-:W-:Y:S01]  /*2ae80*/  PRMT R10, RZ, 0x7610, R10 ;  /* 0x00007610ff0a7816 */ /* 0x000fe2000000000a */
[----:B-1----:R-:W3:Y:S04]  /*2ae90*/  LDL R28, [R1+0x114c] ;  /* 0x00114c00011c7983 */ /* 0x002ee80000100800 */
[----:B------:R-:W3:Y:S04]  /*2aea0*/  LDL R13, [R1+0x118c] ;  /* 0x00118c00010d7983 */ /* 0x000ee80000100800 */
[----:B------:R-:W3:Y:S04]  /*2aeb0*/  LDL R12, [R1+0x11b8] ;  /* 0x0011b800010c7983 */ /* 0x000ee80000100800 */
[----:B0-----:R-:W3:Y:S04]  /*2aec0*/  LDL R24, [R1+0x1188] ;  /* 0x0011880001187983 */ /* 0x001ee80000100800 */
[----:B----4-:R0:W-:Y:S04]  /*2aed0*/  STL [R1+0x2518], R22 ;  /* 0x0025181601007387 */ /* 0x0101e80000100800 */
[----:B------:R-:W4:Y:S04]  /*2aee0*/  LDL R15, [R1+0xa60] ;  /* 0x000a6000010f7983 */ /* 0x000f280000100800 */
[----:B0-----:R-:W4:Y:S04]  /*2aef0*/  LDL R22, [R1+0xa5c] ;  /* 0x000a5c0001167983 */ /* 0x001f280000100800 */
[----:B--2---:R0:W2:Y:S02]  /*2af00*/  @!P2 LDG.E.U16 R20, desc[UR8][R4.64] ;  /* 0x000000080414a981 */ /* 0x0040a4000c1e1500 */
[----:B0-----:R-:W-:-:S02]  /*2af10*/  @!P2 IMAD.MOV.U32 R4, RZ, RZ, R0 ;  /* 0x000000ffff04a224 */ /* 0x001fc400078e0000 */
[----:B------:R-:W-:Y:S01]  /*2af20*/  @!P2 IMAD.MOV.U32 R5, RZ, RZ, R14 ;  /* 0x000000ffff05a224 */ /* 0x000fe200078e000e */
[----:B------:R-:W2:Y:S04]  /*2af30*/  LDL R0, [R1+0xa20] ;  /* 0x000a200001007983 */ /* 0x000ea80000100800 */
[----:B------:R-:W2:Y:S04]  /*2af40*/  LDL R14, [R1+0xa1c] ;  /* 0x000a1c00010e7983 */ /* 0x000ea80000100800 */
[----:B------:R0:W2:Y:S04]  /*2af50*/  @!P2 LDG.E.U16 R10, desc[UR8][R4.64] ;  /* 0x00000008040aa981 */ /* 0x0000a8000c1e1500 */
[----:B------:R-:W0:Y:S04]  /*2af60*/  LDL R4, [R1+0x9f4] ;  /* 0x0009f40001047983 */ /* 0x000e280000100800 */
[----:B------:R-:W0:Y:S01]  /*2af70*/  LDL R5, [R1+0x1148] ;  /* 0x0011480001057983 */ /* 0x000e220000100800 */
[----:B------:R-:W-:-:S02]  /*2af80*/  PRMT R9, RZ, 0x7610, R9 ;  /* 0x00007610ff097816 */ /* 0x000fc40000000009 */
[----:B------:R-:W-:Y:S02]  /*2af90*/  PRMT R8, RZ, 0x7610, R8 ;  /* 0x00007610ff087816 */ /* 0x000fe40000000008 */
[----:B------:R-:W-:Y:S02]  /*2afa0*/  PRMT R7, RZ, 0x7610, R7 ;  /* 0x00007610ff077816 */ /* 0x000fe40000000007 */
[----:B------:R-:W-:Y:S02]  /*2afb0*/  PRMT R18, RZ, 0x7610, R18 ;  /* 0x00007610ff127816 */ /* 0x000fe40000000012 */
[----:B------:R-:W-:Y:S02]  /*2afc0*/  PRMT R6, RZ, 0x7610, R6 ;  /* 0x00007610ff067816 */ /* 0x000fe40000000006 */
[----:B0-----:R-:W-:-:S04]  /*2afd0*/  @!P2 LOP3.LUT R5, R5, R4, RZ, 0x3c, !PT ;  /* 0x000000040505a212 */ /* 0x001fc800078e3cff */
[----:B------:R-:W-:-:S04]  /*2afe0*/  @!P2 LOP3.LUT R4, R5, R4, RZ, 0x3c, !PT ;  /* 0x000000040504a212 */ /* 0x000fc800078e3cff */
[----:B------:R-:W-:-:S05]  /*2aff0*/  @!P2 LOP3.LUT R5, R5, R4, RZ, 0x3c, !PT ;  /* 0x000000040505a212 */ /* 0x000fca00078e3cff */
[----:B------:R3:W2:Y:S02]  /*2b000*/  @!P2 LDG.E.U16 R9, desc[UR8][R4.64] ;  /* 0x000000080409a981 */ /* 0x0006a4000c1e1500 */
[----:B---3--:R-:W-:Y:S02]  /*2b010*/  @!P2 IMAD.MOV.U32 R4, RZ, RZ, R24 ;  /* 0x000000ffff04a224 */ /* 0x008fe400078e0018 */
[----:B------:R-:W-:Y:S02]  /*2b020*/  @!P2 IMAD.MOV.U32 R5, RZ, RZ, R28 ;  /* 0x000000ffff05a224 */ /* 0x000fe400078e001c */
[----:B------:R-:W3:Y:S04]  /*2b030*/  LDL R28, [R1+0x1190] ;  /* 0x00119000011c7983 */ /* 0x000ee80000100800 */
[----:B------:R0:W3:Y:S02]  /*2b040*/  @!P2 LDG.E.U16 R8, desc[UR8][R4.64] ;  /* 0x000000080408a981 */ /* 0x0000e4000c1e1500 */
[----:B0-----:R-:W-:-:S02]  /*2b050*/  @!P2 IMAD.MOV.U32 R4, RZ, RZ, R12 ;  /* 0x000000ffff04a224 */ /* 0x001fc400078e000c */
[----:B------:R-:W-:Y:S01]  /*2b060*/  @!P2 IMAD.MOV.U32 R5, RZ, RZ, R13 ;  /* 0x000000ffff05a224 */ /* 0x000fe200078e000d */
[----:B------:R-:W3:Y:S04]  /*2b070*/  LDL R12, [R1+0x1150] ;  /* 0x00115000010c7983 */ /* 0x000ee80000100800 */
[----:B------:R-:W3:Y:S04]  /*2b080*/  LDL R13, [R1+0x9f0] ;  /* 0x0009f000010d7983 */ /* 0x000ee80000100800 */
[----:B------:R4:W3:Y:S02]  /*2b090*/  @!P2 LDG.E.U16 R7, desc[UR8][R4.64] ;  /* 0x000000080407a981 */ /* 0x0008e4000c1e1500 */
[----:B----4-:R-:W-:-:S02]  /*2b0a0*/  @!P2 IMAD.MOV.U32 R4, RZ, RZ, R15 ;  /* 0x000000ffff04a224 */ /* 0x010fc400078e000f */
[----:B------:R-:W-:-:S05]  /*2b0b0*/  @!P2 IMAD.MOV.U32 R5, RZ, RZ, R22 ;  /* 0x000000ffff05a224 */ /* 0x000fca00078e0016 */
[----:B------:R2:W4:Y:S02]  /*2b0c0*/  @!P2 LDG.E.U16 R18, desc[UR8][R4.64] ;  /* 0x000000080412a981 */ /* 0x000524000c1e1500 */
[----:B--2---:R-:W-:Y:S02]  /*2b0d0*/  @!P2 IMAD.MOV.U32 R4, RZ, RZ, R0 ;  /* 0x000000ffff04a224 */ /* 0x004fe400078e0000 */
[----:B------:R-:W-:-:S05]  /*2b0e0*/  @!P2 IMAD.MOV.U32 R5, RZ, RZ, R14 ;  /* 0x000000ffff05a224 */ /* 0x000fca00078e000e */
[----:B------:R0:W2:Y:S02]  /*2b0f0*/  @!P2 LDG.E.U16 R6, desc[UR8][R4.64] ;  /* 0x000000080406a981 */ /* 0x0000a4000c1e1500 */
[----:B0-----:R-:W-:-:S06]  /*2b100*/  PRMT R5, RZ, 0x7610, R5 ;  /* 0x00007610ff057816 */ /* 0x001fcc0000000005 */
[----:B---3--:R-:W3:Y:S04]  /*2b110*/  @!P2 LDG.E.U16 R5, desc[UR8][R12.64] ;  /* 0x000000080c05a981 */ /* 0x008ee8000c1e1500 */
[----:B----4-:R0:W-:Y:S04]  /*2b120*/  STL [R1+0x253c], R18 ;  /* 0x00253c1201007387 */ /* 0x0101e80000100800 */
[----:B------:R-:W4:Y:S04]  /*2b130*/  LDL R24, [R1+0x1194] ;  /* 0x0011940001187983 */ /* 0x000f280000100800 */
[----:B------:R-:W4:Y:S04]  /*2b140*/  LDL R22, [R1+0x11b4] ;  /* 0x0011b40001167983 */ /* 0x000f280000100800 */
[----:B------:R-:W4:Y:S04]  /*2b150*/  LDL R0, [R1+0xa58] ;  /* 0x000a580001007983 */ /* 0x000f280000100800 */
[----:B0-----:R-:W4:Y:S04]  /*2b160*/  LDL R18, [R1+0xa54] ;  /* 0x000a540001127983 */ /* 0x001f280000100800 */
[----:B--2---:R0:W-:Y:S04]  /*2b170*/  STL [R1+0x2540], R6 ;  /* 0x0025400601007387 */ /* 0x0041e80000100800 */
[----:B------:R-:W2:Y:S04]  /*2b180*/  LDL R15, [R1+0xa14] ;  /* 0x000a1400010f7983 */ /* 0x000ea80000100800 */
[----:B------:R-:W2:Y:S04]  /*2b190*/  LDL R14, [R1+0xa18] ;  /* 0x000a1800010e7983 */ /* 0x000ea80000100800 */
[----:B0-----:R-:W4:Y:S04]  /*2b1a0*/  LDL R6, [R1+0x1154] ;  /* 0x0011540001067983 */ /* 0x001f280000100800 */
[----:B---3--:R0:W-:Y:S04]  /*2b1b0*/  STL [R1+0x2544], R5 ;  /* 0x0025440501007387 */ /* 0x0081e80000100800 */
[----:B0-----:R-:W3:Y:S01]  /*2b1c0*/  LDL R5, [R1+0x1158] ;  /* 0x0011580001057983 */ /* 0x001ee20000100800 */
[----:B----4-:R-:W-:-:S03]  /*2b1d0*/  @!P2 IMAD.MOV.U32 R13, RZ, RZ, R6 ;  /* 0x000000ffff0da224 */ /* 0x010fc600078e0006 */
[----:B------:R-:W4:Y:S01]  /*2b1e0*/  LDL R6, [R1+0x9ec] ;  /* 0x0009ec0001067983 */ /* 0x000f220000100800 */
[----:B------:R-:W-:Y:S01]  /*2b1f0*/  PRMT R4, RZ, 0x7610, R4 ;  /* 0x00007610ff047816 */ /* 0x000fe20000000004 */
[----:B------:R-:W-:Y:S01]  /*2b200*/  @!P2 IMAD.MOV.U32 R12, RZ, RZ, R28 ;  /* 0x000000ffff0ca224 */ /* 0x000fe200078e001c */
[----:B------:R-:W-:-:S04]  /*2b210*/  PRMT R3, RZ, 0x7610, R3 ;  /* 0x00007610ff037816 */ /* 0x000fc80000000003 */
[----:B------:R0:W4:Y:S01]  /*2b220*/  @!P2 LDG.E.U16 R4, desc[UR8][R12.64] ;  /* 0x000000080c04a981 */ /* 0x000122000c1e1500 */
[----:B------:R-:W-:Y:S01]  /*2b230*/  PRMT R16, RZ, 0x7610, R16 ;  /* 0x00007610ff107816 */ /* 0x000fe20000000010 */
[----:B0-----:R-:W-:Y:S02]  /*2b240*/  @!P2 IMAD.MOV.U32 R12, RZ, RZ, R22 ;  /* 0x000000ffff0ca224 */ /* 0x001fe400078e0016 */
[----:B------:R-:W-:-:S05]  /*2b250*/  @!P2 IMAD.MOV.U32 R13, RZ, RZ, R24 ;  /* 0x000000ffff0da224 */ /* 0x000fca00078e0018 */
[----:B------:R0:W4:Y:S01]  /*2b260*/  @!P2 LDG.E.U16 R3, desc[UR8][R12.64] ;  /* 0x000000080c03a981 */ /* 0x000122000c1e1500 */
[----:B------:R-:W-:Y:S01]  /*2b270*/  PRMT R11, RZ, 0x7610, R11 ;  /* 0x00007610ff0b7816 */ /* 0x000fe2000000000b */
[----:B0-----:R-:W-:Y:S02]  /*2b280*/  @!P2 IMAD.MOV.U32 R12, RZ, RZ, R0 ;  /* 0x000000ffff0ca224 */ /* 0x001fe400078e0000 */
[----:B------:R-:W-:-:S05]  /*2b290*/  @!P2 IMAD.MOV.U32 R13, RZ, RZ, R18 ;  /* 0x000000ffff0da224 */ /* 0x000fca00078e0012 */
[----:B------:R2:W4:Y:S02]  /*2b2a0*/  @!P2 LDG.E.U16 R16, desc[UR8][R12.64] ;  /* 0x000000080c10a981 */ /* 0x000524000c1e1500 */
[----:B--2---:R-:W-:Y:S02]  /*2b2b0*/  @!P2 IMAD.MOV.U32 R12, RZ, RZ, R14 ;  /* 0x000000ffff0ca224 */ /* 0x004fe400078e000e */
[----:B------:R-:W-:-:S05]  /*2b2c0*/  @!P2 IMAD.MOV.U32 R13, RZ, RZ, R15 ;  /* 0x000000ffff0da224 */ /* 0x000fca00078e000f */
[----:B------:R0:W2:Y:S02]  /*2b2d0*/  @!P2 LDG.E.U16 R11, desc[UR8][R12.64] ;  /* 0x000000080c0ba981 */ /* 0x0000a4000c1e1500 */
[----:B0-----:R-:W-:Y:S01]  /*2b2e0*/  PRMT R12, RZ, 0x7610, R12 ;  /* 0x00007610ff0c7816 */ /* 0x001fe2000000000c */
[----:B---3--:R-:W-:Y:S02]  /*2b2f0*/  @!P2 IMAD.MOV.U32 R14, RZ, RZ, R5 ;  /* 0x000000ffff0ea224 */ /* 0x008fe400078e0005 */
[----:B----4-:R-:W-:-:S05]  /*2b300*/  @!P2 IMAD.MOV.U32 R15, RZ, RZ, R6 ;  /* 0x000000ffff0fa224 */ /* 0x010fca00078e0006 */
[----:B------:R-:W3:Y:S04]  /*2b310*/  @!P2 LDG.E.U16 R12, desc[UR8][R14.64] ;  /* 0x000000080e0ca981 */ /* 0x000ee8000c1e1500 */
[----:B------:R-:W-:Y:S04]  /*2b320*/  STL [R1+0x2548], R4 ;  /* 0x0025480401007387 */ /* 0x000fe80000100800 */
[----:B------:R0:W-:Y:S04]  /*2b330*/  STL [R1+0x254c], R3 ;  /* 0x00254c0301007387 */ /* 0x0001e80000100800 */
[----:B------:R-:W4:Y:S04]  /*2b340*/  LDL R0, [R1+0x1198] ;  /* 0x0011980001007983 */ /* 0x000f280000100800 */
[----:B0-----:R-:W4:Y:S04]  /*2b350*/  LDL R3, [R1+0x115c] ;  /* 0x00115c0001037983 */ /* 0x001f280000100800 */
[----:B------:R0:W-:Y:S04]  /*2b360*/  STL [R1+0x251c], R16 ;  /* 0x00251c1001007387 */ /* 0x0001e80000100800 */
[----:B------:R-:W4:Y:S04]  /*2b370*/  LDL R24, [R1+0x119c] ;  /* 0x00119c0001187983 */ /* 0x000f280000100800 */
[----:B------:R-:W4:Y:S04]  /*2b380*/  LDL R22, [R1+0x11b0] ;  /* 0x0011b00001167983 */ /* 0x000f280000100800 */
[----:B--2---:R1:W-:Y:S04]  /*2b390*/  STL [R1+0x2520], R11 ;  /* 0x0025200b01007387 */ /* 0x0043e80000100800 */
[----:B------:R-:W2:Y:S04]  /*2b3a0*/  LDL R18, [R1+0xa8c] ;  /* 0x000a8c0001127983 */ /* 0x000ea80000100800 */
[----:B0-----:R-:W2:Y:S04]  /*2b3b0*/  LDL R16, [R1+0xa90] ;  /* 0x000a900001107983 */ /* 0x001ea80000100800 */
[----:B------:R-:W2:Y:S04]  /*2b3c0*/  LDL R6, [R1+0xa50] ;  /* 0x000a500001067983 */ /* 0x000ea80000100800 */
[----:B-1----:R-:W2:Y:S04]  /*2b3d0*/  LDL R11, [R1+0xa4c] ;  /* 0x000a4c00010b7983 */ /* 0x002ea80000100800 */
[----:B---3--:R-:W-:Y:S04]  /*2b3e0*/  STL [R1+0x2524], R12 ;  /* 0x0025240c01007387 */ /* 0x008fe80000100800 */
[----:B------:R-:W3:Y:S04]  /*2b3f0*/  LDL R5, [R1+0xa0c] ;  /* 0x000a0c0001057983 */ /* 0x000ee80000100800 */
[----:B------:R-:W3:Y:S01]  /*2b400*/  LDL R4, [R1+0xa10] ;  /* 0x000a100001047983 */ /* 0x000ee20000100800 */
[----:B------:R-:W-:-:S02]  /*2b410*/  PRMT R13, RZ, 0x7610, R13 ;  /* 0x00007610ff0d7816 */ /* 0x000fc4000000000d */
[----:B------:R-:W-:Y:S02]  /*2b420*/  PRMT R17, RZ, 0x7610, R17 ;  /* 0x00007610ff117816 */ /* 0x000fe40000000011 */
[----:B------:R-:W-:Y:S01]  /*2b430*/  PRMT R19, RZ, 0x7610, R19 ;  /* 0x00007610ff137816 */ /* 0x000fe20000000013 */
[----:B----4-:R-:W-:Y:S01]  /*2b440*/  @!P2 IMAD.MOV.U32 R14, RZ, RZ, R0 ;  /* 0x000000ffff0ea224 */ /* 0x010fe200078e0000 */
[----:B------:R-:W-:Y:S02]  /*2b450*/  PRMT R21, RZ, 0x7610, R21 ;  /* 0x00007610ff157816 */ /* 0x000fe40000000015 */
[----:B------:R-:W-:Y:S01]  /*2b460*/  PRMT R23, RZ, 0x7610, R23 ;  /* 0x00007610ff177816 */ /* 0x000fe20000000017 */
[----:B------:R-:W4:Y:S01]  /*2b470*/  LDL R0, [R1+0x1160] ;  /* 0x0011600001007983 */ /* 0x000f220000100800 */
[----:B------:R-:W-:-:S03]  /*2b480*/  @!P2 IMAD.MOV.U32 R15, RZ, RZ, R3 ;  /* 0x000000ffff0fa224 */ /* 0x000fc600078e0003 */
[----:B------:R-:W4:Y:S04]  /*2b490*/  LDL R3, [R1+0x9e8] ;  /* 0x0009e80001037983 */ /* 0x000f280000100800 */
[----:B------:R0:W4:Y:S02]  /*2b4a0*/  @!P2 LDG.E.U16 R13, desc[UR8][R14.64] ;  /* 0x000000080e0da981 */ /* 0x000124000c1e1500 */
[----:B0-----:R-:W-:Y:S02]  /*2b4b0*/  @!P2 IMAD.MOV.U32 R14, RZ, RZ, R22 ;  /* 0x000000ffff0ea224 */ /* 0x001fe400078e0016 */
[----:B------:R-:W-:-:S05]  /*2b4c0*/  @!P2 IMAD.MOV.U32 R15, RZ, RZ, R24 ;  /* 0x000000ffff0fa224 */ /* 0x000fca00078e0018 */
[----:B------:R2:W4:Y:S02]  /*2b4d0*/  @!P2 LDG.E.U16 R17, desc[UR8][R14.64] ;  /* 0x000000080e11a981 */ /* 0x000524000c1e1500 */
[----:B--2---:R-:W-:Y:S02]  /*2b4e0*/  @!P2 IMAD.MOV.U32 R14, RZ, RZ, R16 ;  /* 0x000000ffff0ea224 */ /* 0x004fe400078e0010 */
[----:B------:R-:W-:-:S05]  /*2b4f0*/  @!P2 IMAD.MOV.U32 R15, RZ, RZ, R18 ;  /* 0x000000ffff0fa224 */ /* 0x000fca00078e0012 */
[----:B------:R0:W2:Y:S02]  /*2b500*/  @!P2 LDG.E.U16 R19, desc[UR8][R14.64] ;  /* 0x000000080e13a981 */ /* 0x0000a4000c1e1500 */
[----:B0-----:R-:W-:Y:S02]  /*2b510*/  @!P2 IMAD.MOV.U32 R14, RZ, RZ, R6 ;  /* 0x000000ffff0ea224 */ /* 0x001fe400078e0006 */
[----:B------:R-:W-:-:S05]  /*2b520*/  @!P2 IMAD.MOV.U32 R15, RZ, RZ, R11 ;  /* 0x000000ffff0fa224 */ /* 0x000fca00078e000b */
[----:B------:R3:W2:Y:S02]  /*2b530*/  @!P2 LDG.E.U16 R21, desc[UR8][R14.64] ;  /* 0x000000080e15a981 */ /* 0x0006a4000c1e1500 */
[----:B---3--:R-:W-:Y:S02]  /*2b540*/  @!P2 IMAD.MOV.U32 R15, RZ, RZ, R5 ;  /* 0x000000ffff0fa224 */ /* 0x008fe400078e0005 */
[----:B------:R-:W-:-:S05]  /*2b550*/  @!P2 IMAD.MOV.U32 R14, RZ, RZ, R4 ;  /* 0x000000ffff0ea224 */ /* 0x000fca00078e0004 */
[----:B------:R0:W3:Y:S01]  /*2b560*/  @!P2 LDG.E.U16 R23, desc[UR8][R14.64] ;  /* 0x000000080e17a981 */ /* 0x0000e2000c1e1500 */
[----:B------:R-:W-:-:S03]  /*2b570*/  PRMT R25, RZ, 0x7610, R25 ;  /* 0x00007610ff197816 */ /* 0x000fc60000000019 */
[----:B----4-:R-:W-:Y:S01]  /*2b580*/  STL [R1+0x2528], R13 ;  /* 0x0025280d01007387 */ /* 0x010fe20000100800 */
[----:B0-----:R-:W-:Y:S02]  /*2b590*/  @!P2 IMAD.MOV.U32 R15, RZ, RZ, R3 ;  /* 0x000000ffff0fa224 */ /* 0x001fe400078e0003 */
[----:B------:R-:W-:-:S05]  /*2b5a0*/  @!P2 IMAD.MOV.U32 R14, RZ, RZ, R0 ;  /* 0x000000ffff0ea224 */ /* 0x000fca00078e0000 */
[----:B------:R-:W4:Y:S04]  /*2b5b0*/  @!P2 LDG.E.U16 R25, desc[UR8][R14.64] ;  /* 0x000000080e19a981 */ /* 0x000f28000c1e1500 */
[----:B------:R-:W-:Y:S04]  /*2b5c0*/  STL [R1+0x252c], R17 ;  /* 0x00252c1101007387 */ /* 0x000fe80000100800 */
[----:B--2---:R-:W-:Y:S04]  /*2b5d0*/  STL [R1+0x2508], R19 ;  /* 0x0025081301007387 */ /* 0x004fe80000100800 */
[----:B------:R-:W-:Y:S04]  /*2b5e0*/  STL [R1+0x250c], R21 ;  /* 0x00250c1501007387 */ /* 0x000fe80000100800 */
[----:B---3--:R0:W-:Y:S04]  /*2b5f0*/  STL [R1+0x2510], R23 ;  /* 0x0025101701007387 */ /* 0x0081e80000100800 */
[----:B------:R-:W2:Y:S04]  /*2b600*/  LDL R3, [R1+0x11a0] ;  /* 0x0011a00001037983 */ /* 0x000ea80000100800 */
        /* <DEDUP_REMOVED lines=15> */
[----:B------:R-:W3:Y:S01]  /*2b700*/  LDL R15, [R1+0x1164] ;  /* 0x00116400010f7983 */ /* 0x000ee20000100800 */
[----:B------:R-:W-:-:S03]  /*2b710*/  PRMT R27, RZ, 0x7610, R27 ;  /* 0x00007610ff1b7816 */ /* 0x000fc6000000001b */
[----:B----4-:R0:W-:Y:S04]  /*2b720*/  STL [R1+0x2530], R25 ;  /* 0x0025301901007387 */ /* 0x0101e80000100800 */
[----:B0-----:R-:W4:Y:S01]  /*2b730*/  LDL.LU R25, [R1+0xf8] ;  /* 0x0000f80001197983 */ /* 0x001f220000300800 */
[----:B--2---:R-:W-:-:S05]  /*2b740*/  @!P2 IMAD.MOV.U32 R14, RZ, RZ, R3 ;  /* 0x000000ffff0ea224 */ /* 0x004fca00078e0003 */
[----:B---3--:R-:W2:Y:S04]  /*2b750*/  @!P2 LDG.E.U16 R27, desc[UR8][R14.64] ;  /* 0x000000080e1ba981 */ /* 0x008ea8000c1e1500 */
[----:B------:R-:W3:Y:S01]  /*2b760*/  LDL R15, [R1+0x11ac] ;  /* 0x0011ac00010f7983 */ /* 0x000ee20000100800 */
[----:B------:R-:W-:Y:S01]  /*2b770*/  PRMT R29, RZ, 0x7610, R29 ;  /* 0x00007610ff1d7816 */ /* 0x000fe2000000001d */
[----:B------:R-:W0:Y:S02]  /*2b780*/  S2R R28, SR_TID.X ;  /* 0x00000000001c7919 */ /* 0x000e240000002100 */
[----:B--2---:R1:W-:Y:S01]  /*2b790*/  STL [R1+0x2534], R27 ;  /* 0x0025341b01007387 */ /* 0x0043e20000100800 */
[----:B---3--:R-:W-:Y:S02]  /*2b7a0*/  @!P2 IMAD.MOV.U32 R14, RZ, RZ, R15 ;  /* 0x000000ffff0ea224 */ /* 0x008fe400078e000f */
[----:B------:R-:W-:Y:S01]  /*2b7b0*/  @!P2 IMAD.MOV.U32 R15, RZ, RZ, R2 ;  /* 0x000000ffff0fa224 */ /* 0x000fe200078e0002 */
[----:B-1----:R-:W2:Y:S04]  /*2b7c0*/  LDL.LU R27, [R1+0x108] ;  /* 0x00010800011b7983 */ /* 0x002ea80000300800 */
[----:B------:R1:W-:Y:S04]  /*2b7d0*/  STL [R1+0x11fc], R2 ;  /* 0x0011fc0201007387 */ /* 0x0003e80000100800 */
[----:B------:R3:W3:Y:S04]  /*2b7e0*/  @!P2 LDG.E.U16 R29, desc[UR8][R14.64] ;  /* 0x000000080e1da981 */ /* 0x0006e8000c1e1500 */
[----:B-1----:R-:W4:Y:S04]  /*2b7f0*/  LDL.LU R2, [R1+0x118] ;  /* 0x0001180001027983 */ /* 0x002f280000300800 */
[----:B------:R-:W2:Y:S01]  /*2b800*/  LDL.LU R15, [R1+0x128] ;  /* 0x00012800010f7983 */ /* 0x000ea20000300800 */
[----:B0-----:R-:W-:-:S05]  /*2b810*/  LOP3.LUT R28, R28, 0x3f, RZ, 0xc0, !PT ;  /* 0x0000003f1c1c7812 */ /* 0x001fca00078ec0ff */
[----:B------:R-:W-:-:S05]  /*2b820*/  IMAD.SHL.U32 R3, R28, 0x2, RZ ;  /* 0x000000021c037824 */ /* 0x000fca00078e00ff */
[----:B------:R-:W-:-:S05]  /*2b830*/  LOP3.LUT R3, R3, 0x40, RZ, 0x3c, !PT ;  /* 0x0000004003037812 */ /* 0x000fca00078e3cff */
[----:B--2---:R-:W-:Y:S04]  /*2b840*/  STS.U16 [R3+UR4+0x1e00], R15 ;  /* 0x001e000f03007988 */ /* 0x004fe80008000404 */
[----:B----4-:R-:W-:Y:S04]  /*2b850*/  STS.U16 [R3+UR4+0x2200], R2 ;  /* 0x0022000203007988 */ /* 0x010fe80008000404 */
        /* <DEDUP_REMOVED lines=10> */
[----:B------:R0:W-:Y:S04]  /*2b900*/  STS.U16 [R3+UR4+0x4e00], R4 ;  /* 0x004e000403007988 */ /* 0x0001e80008000404 */
[----:B------:R1:W-:Y:S04]  /*2b910*/  STS.U16 [R3+UR4+0x5200], R5 ;  /* 0x0052000503007988 */ /* 0x0003e80008000404 */
[----:B------:R2:W-:Y:S04]  /*2b920*/  STS.U16 [R3+UR4+0x5600], R6 ;  /* 0x0056000603007988 */ /* 0x0005e80008000404 */
[----:B------:R4:W-:Y:S04]  /*2b930*/  STS.U16 [R3+UR4+0x5a00], R18 ;  /* 0x005a001203007988 */ /* 0x0009e80008000404 */
[----:B------:R-:W-:Y:S04]  /*2b940*/  STS.U16 [R3+UR4+0x5e00], R22 ;  /* 0x005e001603007988 */ /* 0x000fe80008000404 */
[----:B------:R3:W-:Y:S04]  /*2b950*/  STS.U16 [R3+UR4+0x6200], R24 ;  /* 0x0062001803007988 */ /* 0x0007e80008000404 */
[----:B0-----:R-:W3:Y:S04]  /*2b960*/  LDL.LU R4, [R1+0x17c] ;  /* 0x00017c0001047983 */ /* 0x001ee80000300800 */
[----:B-1----:R-:W3:Y:S04]  /*2b970*/  LDL.LU R5, [R1+0x170] ;  /* 0x0001700001057983 */ /* 0x002ee80000300800 */
[----:B--2---:R-:W2:Y:S04]  /*2b980*/  LDL.LU R6, [R1+0x164] ;  /* 0x0001640001067983 */ /* 0x004ea80000300800 */
[----:B----4-:R-:W4:Y:S04]  /*2b990*/  LDL.LU R18, [R1+0x158] ;  /* 0x0001580001127983 */ /* 0x010f280000300800 */
[----:B---3--:R-:W3:Y:S04]  /*2b9a0*/  LDL.LU R24, [R1+0x14c] ;  /* 0x00014c0001187983 */ /* 0x008ee80000300800 */
        /* <DEDUP_REMOVED lines=10> */
[----:B------:R0:W-:Y:S04]  /*2ba50*/  STS.U16 [R3+UR4+0x6600], R0 ;  /* 0x0066000003007988 */ /* 0x0001e80008000404 */
[----:B------:R-:W3:Y:S04]  /*2ba60*/  LDL.LU R11, [R1+0x44] ;  /* 0x00004400010b7983 */ /* 0x000ee80000300800 */
[----:B------:R1:W-:Y:S04]  /*2ba70*/  STS.U16 [R3+UR4+0x6a00], R26 ;  /* 0x006a001a03007988 */ /* 0x0003e80008000404 */
[----:B------:R1:W-:Y:S04]  /*2ba80*/  STS.U16 [R3+UR4+0x6e00], R20 ;  /* 0x006e001403007988 */ /* 0x0003e80008000404 */
[----:B------:R1:W-:Y:S01]  /*2ba90*/  STS.U16 [R3+UR4+0x7200], R10 ;  /* 0x0072000a03007988 */ /* 0x0003e20008000404 */
[----:B------:R-:W-:-:S03]  /*2baa0*/  IMAD.SHL.U32 R27, R28, 0x2, RZ ;  /* 0x000000021c1b7824 */ /* 0x000fc600078e00ff */
[----:B0-----:R-:W3:Y:S04]  /*2bab0*/  LDL.LU R0, [R1+0x34] ;  /* 0x0000340001007983 */ /* 0x001ee80000300800 */
[----:B-1----:R-:W3:Y:S04]  /*2bac0*/  LDL.LU R26, [R1+0xf4] ;  /* 0x0000f400011a7983 */ /* 0x002ee80000300800 */
[----:B------:R-:W3:Y:S04]  /*2bad0*/  LDL.LU R20, [R1+0x104] ;  /* 0x0001040001147983 */ /* 0x000ee80000300800 */
[----:B------:R-:W3:Y:S04]  /*2bae0*/  LDL.LU R10, [R1+0x114] ;  /* 0x00011400010a7983 */ /* 0x000ee80000300800 */
[----:B------:R-:W3:Y:S04]  /*2baf0*/  LDL.LU R16, [R1+0x24] ;  /* 0x0000240001107983 */ /* 0x000ee80000300800 */
[----:B------:R-:W3:Y:S04]  /*2bb00*/  LDL.LU R22, [R1+0x14] ;  /* 0x0000140001167983 */ /* 0x000ee80000300800 */
[----:B------:R-:W3:Y:S04]  /*2bb10*/  LDL.LU R28, [R1+0x4] ;  /* 0x00000400011c7983 */ /* 0x000ee80000300800 */
[----:B------:R0:W-:Y:S04]  /*2bb20*/  STS.U16 [R3+UR4+0x7600], R9 ;  /* 0x0076000903007988 */ /* 0x0001e80008000404 */
[----:B------:R1:W-:Y:S04]  /*2bb30*/  STS.U16 [R3+UR4+0x7a00], R8 ;  /* 0x007a000803007988 */ /* 0x0003e80008000404 */
[----:B------:R1:W-:Y:S04]  /*2bb40*/  STS.U16 [R3+UR4+0x7e00], R7 ;  /* 0x007e000703007988 */ /* 0x0003e80008000404 */
[----:B0-----:R-:W3:Y:S04]  /*2bb50*/  LDL.LU R9, [R1+0x124] ;  /* 0x0001240001097983 */ /* 0x001ee80000300800 */
[----:B-1----:R-:W3:Y:S04]  /*2bb60*/  LDL.LU R8, [R1+0x134] ;  /* 0x0001340001087983 */ /* 0x002ee80000300800 */
[----:B------:R-:W3:Y:S04]  /*2bb70*/  LDL.LU R3, [R1+0x254c] ;  /* 0x00254c0001037983 */ /* 0x000ee80000300800 */
[----:B------:R-:W3:Y:S01]  /*2bb80*/  LDL.LU R7, [R1+0x140] ;  /* 0x0001400001077983 */ /* 0x000ee20000300800 */
[----:B------:R-:W-:-:S05]  /*2bb90*/  LOP3.LUT R27, R27, 0x50, RZ, 0x3c, !PT ;  /* 0x000000501b1b7812 */ /* 0x000fca00078e3cff */
[----:B------:R0:W-:Y:S04]  /*2bba0*/  STS.U16 [R27+UR4+0x280], R4 ;  /* 0x000280041b007988 */ /* 0x0001e80008000404 */
[----:B------:R1:W-:Y:S04]  /*2bbb0*/  STS.U16 [R27+UR4+0x680], R5 ;  /* 0x000680051b007988 */ /* 0x0003e80008000404 */
[----:B--2---:R2:W-:Y:S04]  /*2bbc0*/  STS.U16 [R27+UR4+0xa80], R6 ;  /* 0x000a80061b007988 */ /* 0x0045e80008000404 */
[----:B----4-:R4:W-:Y:S04]  /*2bbd0*/  STS.U16 [R27+UR4+0xe80], R18 ;  /* 0x000e80121b007988 */ /* 0x0109e80008000404 */
[----:B---3--:R3:W-:Y:S04]  /*2bbe0*/  STS.U16 [R27+UR4+0x1280], R24 ;  /* 0x001280181b007988 */ /* 0x0087e80008000404 */
[----:B0-----:R-:W3:Y:S04]  /*2bbf0*/  LDL.LU R4, [R1+0x2548] ;  /* 0x0025480001047983 */ /* 0x001ee80000300800 */
[----:B-1----:R-:W3:Y:S04]  /*2bc00*/  LDL.LU R5, [R1+0x2544] ;  /* 0x0025440001057983 */ /* 0x002ee80000300800 */
[----:B--2---:R-:W2:Y:S04]  /*2bc10*/  LDL.LU R6, [R1+0x2540] ;  /* 0x0025400001067983 */ /* 0x004ea80000300800 */
[----:B----4-:R-:W4:Y:S04]  /*2bc20*/  LDL.LU R18, [R1+0x253c] ;  /* 0x00253c0001127983 */ /* 0x010f280000300800 */
[----:B---3--:R-:W3:Y:S04]  /*2bc30*/  LDL.LU R24, [R1+0x2538] ;  /* 0x0025380001187983 */ /* 0x008ee80000300800 */
        /* <DEDUP_REMOVED lines=18> */
[----:B0-----:R-:W2:Y:S01]  /*2bd60*/  LDL.LU R25, [R1+0x178] ;  /* 0x0001780001197983 */ /* 0x001ea20000300800 */
[----:B-1----:R-:W0:Y:S03]  /*2bd70*/  S2R R0, SR_TID.X ;  /* 0x0000000000007919 */ /* 0x002e260000002100 */
[----:B------:R-:W2:Y:S04]  /*2bd80*/  LDL.LU R17, [R1+0x16c] ;  /* 0x00016c0001117983 */ /* 0x000ea80000300800 */
[----:B------:R-:W2:Y:S04]  /*2bd90*/  LDL.LU R13, [R1+0x160] ;  /* 0x00016000010d7983 */ /* 0x000ea80000300800 */
[----:B------:R-:W2:Y:S04]  /*2bda0*/  LDL.LU R12, [R1+0x154] ;  /* 0x00015400010c7983 */ /* 0x000ea80000300800 */
[----:B------:R1:W-:Y:S04]  /*2bdb0*/  STS.U16 [R27+UR4+0x5e80], R16 ;  /* 0x005e80101b007988 */ /* 0x0003e80008000404 */
[----:B------:R-:W2:Y:S04]  /*2bdc0*/  LDL.LU R11, [R1+0x148] ;  /* 0x00014800010b7983 */ /* 0x000ea80000300800 */
[----:B------:R0:W-:Y:S04]  /*2bdd0*/  STS.U16 [R27+UR4+0x6280], R22 ;  /* 0x006280161b007988 */ /* 0x0001e80008000404 */
[----:B-1----:R-:W2:Y:S04]  /*2bde0*/  LDL.LU R16, [R1+0x13c] ;  /* 0x00013c0001107983 */ /* 0x002ea80000300800 */
[----:B0-----:R-:W2:Y:S01]  /*2bdf0*/  LDL.LU R22, [R1+0x130] ;  /* 0x0001300001167983 */ /* 0x001ea20000300800 */
[----:B------:R-:W-:-:S03]  /*2be00*/  LOP3.LUT R2, R0, 0x3f, RZ, 0xc0, !PT ;  /* 0x0000003f00027812 */ /* 0x000fc600078ec0ff */
        /* <DEDUP_REMOVED lines=10> */
[----:B------:R0:W-:Y:S04]  /*2beb0*/  STS.U16 [R27+UR4+0x6680], R28 ;  /* 0x0066801c1b007988 */ /* 0x0001e80008000404 */
[----:B------:R-:W2:Y:S01]  /*2bec0*/  LDL.LU R19, [R1+0x20] ;  /* 0x0000200001137983 */ /* 0x000ea20000300800 */
[----:B------:R-:W-:-:S03]  /*2bed0*/  IMAD.SHL.U32 R23, R2, 0x2, RZ ;  /* 0x0000000202177824 */ /* 0x000fc600078e00ff */
[----:B0-----:R-:W2:Y:S02]  /*2bee0*/  LDL.LU R28, [R1+0x10] ;  /* 0x00001000011c7983 */ /* 0x001ea40000300800 */
[----:B------:R-:W-:Y:S02]  /*2bef0*/  LOP3.LUT R23, R23, 0x60, RZ, 0x3c, !PT ;  /* 0x0000006017177812 */ /* 0x000fe400078e3cff */
[----:B---3--:R0:W-:Y:S04]  /*2bf00*/  STS.U16 [R27+UR4+0x6a80], R24 ;  /* 0x006a80181b007988 */ /* 0x0081e80008000404 */
[----:B----4-:R1:W-:Y:S04]  /*2bf10*/  STS.U16 [R27+UR4+0x6e80], R18 ;  /* 0x006e80121b007988 */ /* 0x0103e80008000404 */
[----:B--2---:R2:W-:Y:S04]  /*2bf20*/  STS.U16 [R27+UR4+0x7280], R6 ;  /* 0x007280061b007988 */ /* 0x0045e80008000404 */
[----:B------:R3:W-:Y:S04]  /*2bf30*/  STS.U16 [R27+UR4+0x7680], R5 ;  /* 0x007680051b007988 */ /* 0x0007e80008000404 */
[----:B------:R4:W-:Y:S04]  /*2bf40*/  STS.U16 [R27+UR4+0x7a80], R4 ;  /* 0x007a80041b007988 */ /* 0x0009e80008000404 */
[----:B------:R4:W-:Y:S04]  /*2bf50*/  STS.U16 [R27+UR4+0x7e80], R3 ;  /* 0x007e80031b007988 */ /* 0x0009e80008000404 */
[----:B0-----:R-:W4:Y:S04]  /*2bf60*/  LDL.LU R24, [R1+0xc0] ;  /* 0x0000c00001187983 */ /* 0x001f280000300800 */
[----:B-1----:R-:W4:Y:S04]  /*2bf70*/  LDL.LU R18, [R1+0xd0] ;  /* 0x0000d00001127983 */ /* 0x002f280000300800 */
[----:B--2---:R-:W2:Y:S04]  /*2bf80*/  LDL.LU R6, [R1+0xe0] ;  /* 0x0000e00001067983 */ /* 0x004ea80000300800 */
[----:B---3--:R-:W3:Y:S04]  /*2bf90*/  LDL.LU R5, [R1+0xf0] ;  /* 0x0000f00001057983 */ /* 0x008ee80000300800 */
[----:B----4-:R-:W4:Y:S04]  /*2bfa0*/  LDL.LU R4, [R1+0x100] ;  /* 0x0001000001047983 */ /* 0x010f280000300800 */
[----:B------:R-:W2:Y:S04]  /*2bfb0*/  LDL.LU R27, [R1+0x2534] ;  /* 0x00253400011b7983 */ /* 0x000ea80000300800 */
[----:B------:R-:W3:Y:S04]  /*2bfc0*/  LDL.LU R3, [R1+0x110] ;  /* 0x0001100001037983 */ /* 0x000ee80000300800 */
[----:B------:R0:W-:Y:S04]  /*2bfd0*/  STS.U16 [R23+UR4+0x300], R25 ;  /* 0x0003001917007988 */ /* 0x0001e80008000404 */
[----:B0-----:R-:W2:Y:S04]  /*2bfe0*/  LDL.LU R25, [R1+0x2530] ;  /* 0x0025300001197983 */ /* 0x001ea80000300800 */
[----:B------:R0:W-:Y:S04]  /*2bff0*/  STS.U16 [R23+UR4+0x700], R17 ;  /* 0x0007001117007988 */ /* 0x0001e80008000404 */
[----:B------:R1:W-:Y:S04]  /*2c000*/  STS.U16 [R23+UR4+0xb00], R13 ;  /* 0x000b000d17007988 */ /* 0x0003e80008000404 */
[----:B------:R1:W-:Y:S04]  /*2c010*/  STS.U16 [R23+UR4+0xf00], R12 ;  /* 0x000f000c17007988 */ /* 0x0003e80008000404 */
[----:B------:R1:W-:Y:S04]  /*2c020*/  STS.U16 [R23+UR4+0x1300], R11 ;  /* 0x0013000b17007988 */ /* 0x0003e80008000404 */
[----:B0-----:R-:W2:Y:S04]  /*2c030*/  LDL.LU R17, [R1+0x252c] ;  /* 0x00252c0001117983 */ /* 0x001ea80000300800 */
[----:B-1----:R-:W2:Y:S04]  /*2c040*/  LDL.LU R13, [R1+0x2528] ;  /* 0x00252800010d7983 */ /* 0x002ea80000300800 */
[----:B------:R-:W2:Y:S04]  /*2c050*/  LDL.LU R12, [R1+0x2524] ;  /* 0x00252400010c7983 */ /* 0x000ea80000300800 */
[----:B------:R-:W2:Y:S04]  /*2c060*/  LDL.LU R11, [R1+0x2520] ;  /* 0x00252000010b7983 */ /* 0x000ea80000300800 */
[----:B------:R0:W-:Y:S04]  /*2c070*/  STS.U16 [R23+UR4+0x1700], R16 ;  /* 0x0017001017007988 */ /* 0x0001e80008000404 */
[----:B------:R1:W-:Y:S04]  /*2c080*/  STS.U16 [R23+UR4+0x1b00], R22 ;  /* 0x001b001617007988 */ /* 0x0003e80008000404 */
[----:B0-----:R-:W2:Y:S04]  /*2c090*/  LDL.LU R16, [R1+0x251c] ;  /* 0x00251c0001107983 */ /* 0x001ea80000300800 */
[----:B-1----:R-:W2:Y:S04]  /*2c0a0*/  LDL.LU R22, [R1+0x2518] ;  /* 0x0025180001167983 */ /* 0x002ea80000300800 */
[----:B------:R0:W-:Y:S04]  /*2c0b0*/  STS.U16 [R23+UR4+0x1f00], R0 ;  /* 0x001f000017007988 */ /* 0x0001e80008000404 */
[----:B0-----:R-:W2:Y:S04]  /*2c0c0*/  LDL.LU R0, [R1+0x2514] ;  /* 0x0025140001007983 */ /* 0x001ea80000300800 */
[----:B---3--:R-:W-:Y:S04]  /*2c0d0*/  STS.U16 [R23+UR4+0x2300], R3 ;  /* 0x0023000317007988 */ /* 0x008fe80008000404 */
[----:B----4-:R-:W-:Y:S04]  /*2c0e0*/  STS.U16 [R23+UR4+0x2700], R4 ;  /* 0x0027000417007988 */ /* 0x010fe80008000404 */
[----:B------:R-:W-:Y:S04]  /*2c0f0*/  STS.U16 [R23+UR4+0x2b00], R5 ;  /* 0x002b000517007988 */ /* 0x000fe80008000404 */
[----:B--2---:R-:W-:Y:S04]  /*2c100*/  STS.U16 [R23+UR4+0x2f00], R6 ;  /* 0x002f000617007988 */ /* 0x004fe80008000404 */
        /* <DEDUP_REMOVED lines=13> */
[----:B0-----:R-:W3:Y:S04]  /*2c1e0*/  LDL.LU R21, [R1+0x174] ;  /* 0x0001740001157983 */ /* 0x001ee80000300800 */
[----:B-1----:R-:W4:Y:S04]  /*2c1f0*/  LDL.LU R19, [R1+0x168] ;  /* 0x0001680001137983 */ /* 0x002f280000300800 */
[----:B--2---:R-:W2:Y:S04]  /*2c200*/  LDL.LU R28, [R1+0x15c] ;  /* 0x00015c00011c7983 */ /* 0x004ea80000300800 */
[----:B------:R0:W-:Y:S04]  /*2c210*/  STS.U16 [R23+UR4+0x6700], R0 ;  /* 0x0067000017007988 */ /* 0x0001e80008000404 */
        /* <DEDUP_REMOVED lines=16> */
[----:B------:R1:W-:Y:S04]  /*2c320*/  STS.U16 [R23+UR4+0x6f00], R16 ;  /* 0x006f001017007988 */ /* 0x0003e80008000404 */
        /* <DEDUP_REMOVED lines=8> */
[----:B------:R-:W2:Y:S04]  /*2c3b0*/  LDL.LU R13, [R1+0x138] ;  /* 0x00013800010d7983 */ /* 0x000ea80000300800 */
[----:B------:R-:W2:Y:S04]  /*2c3c0*/  LDL.LU R23, [R1+0x2510] ;  /* 0x0025100001177983 */ /* 0x000ea80000300800 */
[----:B------:R-:W2:Y:S01]  /*2c3d0*/  LDL.LU R17, [R1+0x144] ;  /* 0x0001440001117983 */ /* 0x000ea20000300800 */
[----:B------:R-:W-:-:S05]  /*2c3e0*/  IMAD.SHL.U32 R2, R2, 0x2, RZ ;  /* 0x0000000202027824 */ /* 0x000fca00078e00ff */
[----:B------:R-:W-:-:S05]  /*2c3f0*/  LOP3.LUT R2, R2, 0x70, RZ, 0x3c, !PT ;  /* 0x0000007002027812 */ /* 0x000fca00078e3cff */
[----:B---3--:R0:W-:Y:S04]  /*2c400*/  STS.U16 [R2+UR4+0x380], R21 ;  /* 0x0003801502007988 */ /* 0x0081e80008000404 */
[----:B----4-:R1:W-:Y:S04]  /*2c410*/  STS.U16 [R2+UR4+0x780], R19 ;  /* 0x0007801302007988 */ /* 0x0103e80008000404 */
[----:B--2---:R2:W-:Y:S04]  /*2c420*/  STS.U16 [R2+UR4+0xb80], R28 ;  /* 0x000b801c02007988 */ /* 0x0045e80008000404 */
[----:B0-----:R-:W3:Y:S04]  /*2c430*/  LDL.LU R21, [R1+0x250c] ;  /* 0x00250c0001157983 */ /* 0x001ee80000300800 */
[----:B-1----:R-:W4:Y:S04]  /*2c440*/  LDL.LU R19, [R1+0x2508] ;  /* 0x0025080001137983 */ /* 0x002f280000300800 */
[----:B--2---:R-:W2:Y:S04]  /*2c450*/  LDL.LU R28, [R1+0x2504] ;  /* 0x00250400011c7983 */ /* 0x004ea80000300800 */
[----:B------:R0:W-:Y:S04]  /*2c460*/  STS.U16 [R2+UR4+0xf80], R0 ;  /* 0x000f800002007988 */ /* 0x0001e80008000404 */
[----:B0-----:R-:W3:Y:S04]  /*2c470*/  LDL.LU R0, [R1+0x2500] ;  /* 0x0025000001007983 */ /* 0x001ee80000300800 */
[----:B------:R-:W-:Y:S04]  /*2c480*/  STS.U16 [R2+UR4+0x1380], R17 ;  /* 0x0013801102007988 */ /* 0x000fe80008000404 */
[----:B------:R-:W-:Y:S04]  /*2c490*/  STS.U16 [R2+UR4+0x1780], R13 ;  /* 0x0017800d02007988 */ /* 0x000fe80008000404 */
[----:B------:R0:W-:Y:S04]  /*2c4a0*/  STS.U16 [R2+UR4+0x1b80], R12 ;  /* 0x001b800c02007988 */ /* 0x0001e80008000404 */
[----:B0-----:R-:W4:Y:S04]  /*2c4b0*/  LDL R12, [R1+0x4e4] ;  /* 0x0004e400010c7983 */ /* 0x001f280000100800 */
        /* <DEDUP_REMOVED lines=18> */
[C---:B0-----:R-:W-:Y:S01]  /*2c5e0*/  IMAD.SHL.U32 R14, R15.reuse, 0x2, RZ ;  /* 0x000000020f0e7824 */ /* 0x041fe200078e00ff */
[----:B---3--:R0:W-:Y:S04]  /*2c5f0*/  STS.U16 [R2+UR4+0x6380], R0 ;  /* 0x0063800002007988 */ /* 0x0081e80008000404 */
[----:B--2---:R-:W-:Y:S04]  /*2c600*/  STS.U16 [R2+UR4+0x6780], R28 ;  /* 0x0067801c02007988 */ /* 0x004fe80008000404 */
[----:B----4-:R-:W-:Y:S04]  /*2c610*/  STS.U16 [R2+UR4+0x6b80], R19 ;  /* 0x006b801302007988 */ /* 0x010fe80008000404 */
[----:B------:R-:W-:Y:S04]  /*2c620*/  STS.U16 [R2+UR4+0x6f80], R21 ;  /* 0x006f801502007988 */ /* 0x000fe80008000404 */
[----:B------:R-:W-:Y:S04]  /*2c630*/  STS.U16 [R2+UR4+0x7380], R23 ;  /* 0x0073801702007988 */ /* 0x000fe80008000404 */
[----:B------:R-:W-:Y:S04]  /*2c640*/  STS.U16 [R2+UR4+0x7780], R25 ;  /* 0x0077801902007988 */ /* 0x000fe80008000404 */
[----:B------:R-:W-:Y:S04]  /*2c650*/  STS.U16 [R2+UR4+0x7b80], R27 ;  /* 0x007b801b02007988 */ /* 0x000fe80008000404 */
[----:B------:R-:W-:Y:S01]  /*2c660*/  STS.U16 [R2+UR4+0x7f80], R29 ;  /* 0x007f801d02007988 */ /* 0x000fe20008000404 */
[----:B------:R-:W-:Y:S06]  /*2c670*/  BAR.SYNC.DEFER_BLOCKING 0x0 ;  /* 0x0000000000007b1d */ /* 0x000fec0000010000 */
[----:B------:R-:W1:Y:S04]  /*2c680*/  LDSM.16.M88.4 R4, [R12+UR4] ;  /* 0x000000040c04783b */ /* 0x000e680008000200 */
[----:B------:R-:W2:Y:S04]  /*2c690*/  LDSM.16.M88.4 R16, [R12+UR4+0x800] ;  /* 0x000800040c10783b */ /* 0x000ea80008000200 */
[----:B------:R-:W3:Y:S01]  /*2c6a0*/  LDSM.16.M88.4 R8, [R12+UR4+0x1000] ;  /* 0x001000040c08783b */ /* 0x000ee20008000200 */
[----:B0-----:R-:W-:-:S03]  /*2c6b0*/  LOP3.LUT R0, R15, 0x7, RZ, 0xc0, !PT ;  /* 0x000000070f007812 */ /* 0x001fc600078ec0ff */
[----:B------:R-:W-:Y:S04]  /*2c6c0*/  LDSM.16.M88.4 R24, [R12+UR4+0x2000] ;  /* 0x002000040c18783b */ /* 0x000fe80008000200 */
[----:B-1----:R-:W-:Y:S04]  /*2c6d0*/  STL.64 [R1+0xc0], R4 ;  /* 0x0000c00401007387 */ /* 0x002fe80000100a00 */
[----:B------:R0:W-:Y:S04]  /*2c6e0*/  STL.64 [R1+0xc8], R6 ;  /* 0x0000c80601007387 */ /* 0x0001e80000100a00 */
[----:B--2---:R-:W-:Y:S04]  /*2c6f0*/  STL.64 [R1+0xb0], R16 ;  /* 0x0000b01001007387 */ /* 0x004fe80000100a00 */
[----:B------:R-:W-:Y:S04]  /*2c700*/  STL.64 [R1+0xb8], R18 ;  /* 0x0000b81201007387 */ /* 0x000fe80000100a00 */
[----:B---3--:R-:W-:Y:S04]  /*2c710*/  STL.64 [R1+0xa0], R8 ;  /* 0x0000a00801007387 */ /* 0x008fe80000100a00 */
[----:B------:R-:W-:Y:S04]  /*2c720*/  STL.64 [R1+0xa8], R10 ;  /* 0x0000a80a01007387 */ /* 0x000fe80000100a00 */
[----:B------:R-:W1:Y:S01]  /*2c730*/  LDSM.16.M88.4 R16, [R12+UR4+0x2800] ;  /* 0x002800040c10783b */ /* 0x000e620008000200 */
[----:B0-----:R-:W-:-:S02]  /*2c740*/  IMAD.MOV.U32 R7, RZ, RZ, R8 ;  /* 0x000000ffff077224 */ /* 0x001fc400078e0008 */
[----:B------:R-:W-:Y:S02]  /*2c750*/  IMAD.MOV.U32 R6, RZ, RZ, R9 ;  /* 0x000000ffff067224 */ /* 0x000fe400078e0009 */
[----:B------:R-:W0:Y:S01]  /*2c760*/  LDSM.16.M88.4 R8, [R12+UR4+0x1800] ;  /* 0x001800040c08783b */ /* 0x000e220008000200 */
[----:B-1----:R-:W-:Y:S02]  /*2c770*/  IMAD.MOV.U32 R3, RZ, RZ, R16 ;  /* 0x000000ffff037224 */ /* 0x002fe400078e0010 */
[----:B------:R-:W-:Y:S01]  /*2c780*/  IMAD.MOV.U32 R2, RZ, RZ, R17 ;  /* 0x000000ffff027224 */ /* 0x000fe200078e0011 */
[----:B0-----:R-:W-:Y:S04]  /*2c790*/  STL.64 [R1+0x90], R8 ;  /* 0x0000900801007387 */ /* 0x001fe80000100a00 */
[----:B------:R-:W-:Y:S04]  /*2c7a0*/  STL.64 [R1+0x98], R10 ;  /* 0x0000980a01007387 */ /* 0x000fe80000100a00 */
[----:B------:R-:W-:Y:S04]  /*2c7b0*/  STL.64 [R1+0x70], R16 ;  /* 0x0000701001007387 */ /* 0x000fe80000100a00 */
[----:B------:R-:W-:Y:S04]  /*2c7c0*/  STL.64 [R1+0x78], R18 ;  /* 0x0000781201007387 */ /* 0x000fe80000100a00 */
[----:B------:R-:W0:Y:S01]  /*2c7d0*/  LDSM.16.M88.4 R16, [R12+UR4+0x3000] ;  /* 0x003000040c10783b */ /* 0x000e220008000200 */
[----:B------:R-:W-:-:S03]  /*2c7e0*/  IMAD R0, R0, 0x90, RZ ;  /* 0x0000009000007824 */ /* 0x000fc600078e02ff */
[----:B0-----:R-:W-:Y:S04]  /*2c7f0*/  STL.64 [R1+0x60], R16 ;  /* 0x0000601001007387 */ /* 0x001fe80000100a00 */
[----:B------:R-:W-:Y:S04]  /*2c800*/  STL.64 [R1+0x68], R18 ;  /* 0x0000681201007387 */ /* 0x000fe80000100a00 */
[----:B------:R-:W0:Y:S01]  /*2c810*/  LDSM.16.M88.4 R16, [R12+UR4+0x3800] ;  /* 0x003800040c10783b */ /* 0x000e220008000200 */
[----:B------:R-:W-:Y:S01]  /*2c820*/  LOP3.LUT R0, R0, 0x10, R14, 0x78, !PT ;  /* 0x0000001000007812 */ /* 0x000fe200078e780e */
[----:B------:R-:W-:-:S02]  /*2c830*/  IMAD.MOV.U32 R14, RZ, RZ, R4 ;  /* 0x000000ffff0e7224 */ /* 0x000fc400078e0004 */
[----:B------:R-:W-:Y:S01]  /*2c840*/  IMAD.MOV.U32 R13, RZ, RZ, R5 ;  /* 0x000000ffff0d7224 */ /* 0x000fe200078e0005 */
[----:B0-----:R-:W-:Y:S01]  /*2c850*/  STL.64 [R1+0x50], R16 ;  /* 0x0000501001007387 */ /* 0x001fe20000100a00 */
[----:B------:R-:W-:-:S03]  /*2c860*/  IMAD.MOV.U32 R5, RZ, RZ, R17 ;  /* 0x000000ffff057224 */ /* 0x000fc600078e0011 */
[----:B------:R-:W-:Y:S01]  /*2c870*/  STL.64 [R1+0x58], R18 ;  /* 0x0000581201007387 */ /* 0x000fe20000100a00 */
[----:B------:R-:W-:-:S03]  /*2c880*/  IMAD.MOV.U32 R4, RZ, RZ, R16 ;  /* 0x000000ffff047224 */ /* 0x000fc600078e0010 */
[----:B------:R-:W0:Y:S04]  /*2c890*/  LDSM.16.M88.4 R16, [R12+UR4+0x4000] ;  /* 0x004000040c10783b */ /* 0x000e280008000200 */
[----:B------:R-:W-:Y:S04]  /*2c8a0*/  STL.64 [R1+0x80], R24 ;  /* 0x0000801801007387 */ /* 0x000fe80000100a00 */
[----:B------:R-:W-:Y:S04]  /*2c8b0*/  STL.64 [R1+0x88], R26 ;  /* 0x0000881a01007387 */ /* 0x000fe80000100a00 */
[----:B0-----:R-:W-:Y:S04]  /*2c8c0*/  STL.64 [R1+0x40], R16 ;  /* 0x0000401001007387 */ /* 0x001fe80000100a00 */
[----:B------:R-:W-:Y:S04]  /*2c8d0*/  STL.64 [R1+0x48], R18 ;  /* 0x0000481201007387 */ /* 0x000fe80000100a00 */
[----:B------:R-:W0:Y:S04]  /*2c8e0*/  LDSM.16.M88.4 R16, [R12+UR4+0x4800] ;  /* 0x004800040c10783b */ /* 0x000e280008000200 */
[----:B0-----:R-:W-:Y:S04]  /*2c8f0*/  STL.64 [R1+0x30], R16 ;  /* 0x0000301001007387 */ /* 0x001fe80000100a00 */
[----:B------:R-:W-:Y:S04]  /*2c900*/  STL.64 [R1+0x38], R18 ;  /* 0x0000381201007387 */ /* 0x000fe80000100a00 */
[----:B------:R-:W0:Y:S04]  /*2c910*/  LDSM.16.M88.4 R16, [R12+UR4+0x5000] ;  /* 0x005000040c10783b */ /* 0x000e280008000200 */
[----:B0-----:R-:W-:Y:S01]  /*2c920*/  STL.64 [R1+0x20], R16 ;  /* 0x0000201001007387 */ /* 0x001fe20000100a00 */
[----:B------:R-:W-:-:S03]  /*2c930*/  IMAD.MOV.U32 R29, RZ, RZ, R16 ;  /* 0x000000ffff1d7224 */ /* 0x000fc600078e0010 */
[----:B------:R-:W-:Y:S01]  /*2c940*/  STL.64 [R1+0x28], R18 ;  /* 0x0000281201007387 */ /* 0x000fe20000100a00 */
[----:B------:R-:W-:-:S03]  /*2c950*/  IMAD.MOV.U32 R28, RZ, RZ, R17 ;  /* 0x000000ffff1c7224 */ /* 0x000fc600078e0011 */
[----:B------:R-:W0:Y:S04]  /*2c960*/  LDSM.16.M88.4 R16, [R12+UR4+0x5800] ;  /* 0x005800040c10783b */ /* 0x000e280008000200 */
[----:B0-----:R-:W-:Y:S04]  /*2c970*/  STL.64 [R1+0x10], R16 ;  /* 0x0000101001007387 */ /* 0x001fe80000100a00 */
[----:B------:R-:W-:Y:S04]  /*2c980*/  STL.64 [R1+0x18], R18 ;  /* 0x0000181201007387 */ /* 0x000fe80000100a00 */
[----:B------:R-:W0:Y:S01]  /*2c990*/  LDSM.16.M88.4 R16, [R12+UR4+0x6000] ;  /* 0x006000040c10783b */ /* 0x000e220008000200 */
[----:B------:R-:W-:-:S05]  /*2c9a0*/  IMAD.SHL.U32 R15, R15, 0x40, RZ ;  /* 0x000000400f0f7824 */ /* 0x000fca00078e00ff */
[----:B------:R-:W-:-:S05]  /*2c9b0*/  LOP3.LUT R0, R0, 0x400, R15, 0xf8, !PT ;  /* 0x0000040000007812 */ /* 0x000fca00078ef80f */
[----:B------:R1:W-:Y:S04]  /*2c9c0*/  LDSM.16.MT88.4 R20, [R0+UR4+0x8000] ;  /* 0x008000040014783b */ /* 0x0003e80008004200 */
[----:B0-----:R-:W-:Y:S04]  /*2c9d0*/  STL.64 [R1], R16 ;  /* 0x0000001001007387 */ /* 0x001fe80000100a00 */
[----:B------:R-:W-:Y:S04]  /*2c9e0*/  STL.64 [R1+0x8], R18 ;  /* 0x0000081201007387 */ /* 0x000fe80000100a00 */
[----:B------:R-:W0:Y:S01]  /*2c9f0*/  LDSM.16.M88.4 R16, [R12+UR4+0x6800] ;  /* 0x006800040c10783b */ /* 0x000e220008000200 */
[----:B-1----:R-:W-:-:S03]  /*2ca00*/  IMAD.MOV.U32 R0, RZ, RZ, R9 ;  /* 0x000000ffff007224 */ /* 0x002fc600078e0009 */
[----:B0-----:R0:W-:Y:S04]  /*2ca10*/  STL [R1+0x209c], R18 ;  /* 0x00209c1201007387 */ /* 0x0011e80000100800 */
[----:B------:R1:W-:Y:S01]  /*2ca20*/  STL [R1+0x2098], R19 ;  /* 0x0020981301007387 */ /* 0x0003e20000100800 */
[----:B0-----:R-:W-:Y:S02]  /*2ca30*/  IMAD.MOV.U32 R18, RZ, RZ, R0 ;  /* 0x000000ffff127224 */ /* 0x001fe400078e0000 */
[----:B-1----:R-:W-:Y:S01]  /*2ca40*/  IMAD.MOV.U32 R19, RZ, RZ, R8 ;  /* 0x000000ffff137224 */ /* 0x002fe200078e0008 */
[----:B------:R-:W0:Y:S01]  /*2ca50*/  S2R R0, SR_TID.X ;  /* 0x0000000000007919 */ /* 0x000e220000002100 */
[----:B------:R-:W1:Y:S04]  /*2ca60*/  LDSM.16.M88.4 R8, [R12+UR4+0x7000] ;  /* 0x007000040c08783b */ /* 0x000e680008000200 */
[----:B------:R-:W-:Y:S01]  /*2ca70*/  STL.64 [R1+0x2470], R16 ;  /* 0x0024701001007387 */ /* 0x000fe20000100a00 */
[C---:B0-----:R-:W-:Y:S01]  /*2ca80*/  LOP3.LUT R26, R0.reuse, 0x7, RZ, 0xc0, !PT ;  /* 0x00000007001a7812 */ /* 0x041fe200078ec0ff */
[----:B------:R-:W-:-:S04]  /*2ca90*/  IMAD.SHL.U32 R27, R0, 0x40, RZ ;  /* 0x00000040001b7824 */ /* 0x000fc800078e00ff */
[----:B------:R-:W-:Y:S01]  /*2caa0*/  IMAD R26, R26, 0x90, RZ ;  /* 0x000000901a1a7824 */ /* 0x000fe200078e02ff */
[----:B-1----:R-:W-:Y:S04]  /*2cab0*/  STL [R1+0x207c], R10 ;  /* 0x00207c0a01007387 */ /* 0x002fe80000100800 */
[----:B------:R-:W-:Y:S04]  /*2cac0*/  STL [R1+0x2078], R11 ;  /* 0x0020780b01007387 */ /* 0x000fe80000100800 */
[----:B------:R-:W-:Y:S04]  /*2cad0*/  STL.64 [R1+0x24f8], R8 ;  /* 0x0024f80801007387 */ /* 0x000fe80000100a00 */
[----:B------:R-:W-:Y:S04]  /*2cae0*/  STL [R1+0x2400], R26 ;  /* 0x0024001a01007387 */ /* 0x000fe80000100800 */
[----:B------:R-:W-:Y:S04]  /*2caf0*/  STL [R1+0x24c0], R27 ;  /* 0x0024c01b01007387 */ /* 0x000fe80000100800 */
[----:B------:R0:W-:Y:S02]  /*2cb00*/  STL.64 [R1+0x24b8], R24 ;  /* 0x0024b81801007387 */ /* 0x0001e40000100a00 */
[----:B0-----:R-:W-:-:S02]  /*2cb10*/  IMAD.MOV.U32 R24, RZ, RZ, R19 ;  /* 0x000000ffff187224 */ /* 0x001fc400078e0013 */
[----:B------:R-:W-:-:S05]  /*2cb20*/  IMAD.MOV.U32 R25, RZ, RZ, R18 ;  /* 0x000000ffff197224 */ /* 0x000fca00078e0012 */
[----:B------:R0:W-:Y:S02]  /*2cb30*/  STL.64 [R1+0x24d8], R24 ;  /* 0x0024d81801007387 */ /* 0x0001e40000100a00 */
[----:B0-----:R-:W-:Y:S02]  /*2cb40*/  IMAD.MOV.U32 R24, RZ, RZ, R7 ;  /* 0x000000ffff187224 */ /* 0x001fe400078e0007 */
[----:B------:R-:W-:-:S05]  /*2cb50*/  IMAD.MOV.U32 R25, RZ, RZ, R6 ;  /* 0x000000ffff197224 */ /* 0x000fca00078e0006 */
[----:B------:R0:W-:Y:S04]  /*2cb60*/  STL.64 [R1+0x24f0], R24 ;  /* 0x0024f01801007387 */ /* 0x0001e80000100a00 */
[----:B------:R-:W2:Y:S01]  /*2cb70*/  LDL.64 R16, [R1+0x10] ;  /* 0x0000100001107983 */ /* 0x000ea20000100a00 */
[----:B------:R-:W-:-:S05]  /*2cb80*/  IMAD.SHL.U32 R0, R0, 0x2, RZ ;  /* 0x0000000200007824 */ /* 0x000fca00078e00ff */
[----:B------:R-:W-:Y:S01]  /*2cb90*/  LOP3.LUT R0, R26, 0x10, R0, 0x78, !PT ;  /* 0x000000101a007812 */ /* 0x000fe200078e7800 */
[----:B------:R-:W-:-:S03]  /*2cba0*/  IMAD.MOV.U32 R8, RZ, RZ, R14 ;  /* 0x000000ffff087224 */ /* 0x000fc600078e000e */
[----:B------:R-:W-:Y:S01]  /*2cbb0*/  LOP3.LUT R0, R0, 0x400, R27, 0xf8, !PT ;  /* 0x0000040000007812 */ /* 0x000fe200078ef81b */
[----:B------:R-:W-:Y:S02]  /*2cbc0*/  IMAD.MOV.U32 R9, RZ, RZ, R13 ;  /* 0x000000ffff097224 */ /* 0x000fe400078e000d */
[----:B------:R-:W-:Y:S01]  /*2cbd0*/  IMAD.MOV.U32 R18, RZ, RZ, R5 ;  /* 0x000000ffff127224 */ /* 0x000fe200078e0005 */
[----:B------:R-:W1:Y:S01]  /*2cbe0*/  LDSM.16.M88.4 R12, [R12+UR4+0x7800] ;  /* 0x007800040c0c783b */ /* 0x000e620008000200 */
[----:B------:R-:W-:Y:S01]  /*2cbf0*/  LOP3.LUT R0, R0, 0x20, RZ, 0x3c, !PT ;  /* 0x0000002000007812 */ /* 0x000fe200078e3cff */
[----:B------:R-:W-:Y:S02]  /*2cc00*/  IMAD.MOV.U32 R19, RZ, RZ, R4 ;  /* 0x000000ffff137224 */ /* 0x000fe400078e0004 */
[----:B0-----:R-:W3:Y:S04]  /*2cc10*/  LDL.64 R24, [R1+0xb0] ;  /* 0x0000b00001187983 */ /* 0x001ee80000100a00 */
[----:B------:R-:W0:Y:S04]  /*2cc20*/  LDSM.16.MT88.4 R4, [R0+UR4+0x8000] ;  /* 0x008000040004783b */ /* 0x000e280008004200 */
[----:B--2---:R-:W-:Y:S04]  /*2cc30*/  STL.64 [R1+0x2478], R16 ;  /* 0x0024781001007387 */ /* 0x004fe80000100a00 */
[----:B-1----:R-:W-:Y:S04]  /*2cc40*/  STL [R1+0x2074], R14 ;  /* 0x0020740e01007387 */ /* 0x002fe80000100800 */
[----:B------:R-:W-:Y:S04]  /*2cc50*/  STL [R1+0x2070], R15 ;  /* 0x0020700f01007387 */ /* 0x000fe80000100800 */
[----:B------:R1:W-:Y:S04]  /*2cc60*/  STL.64 [R1+0x2448], R12 ;  /* 0x0024480c01007387 */ /* 0x0003e80000100a00 */
[----:B-1----:R-:W2:Y:S04]  /*2cc70*/  LDL.LU.64 R12, [R1+0x7b0] ;  /* 0x0007b000010c7983 */ /* 0x002ea80000300a00 */
[----:B------:R-:W2:Y:S04]  /*2cc80*/  LDL.LU.64 R14, [R1+0x7b8] ;  /* 0x0007b800010e7983 */ /* 0x000ea80000300a00 */
[----:B0-----:R-:W-:Y:S04]  /*2cc90*/  STL.64 [R1+0x2440], R6 ;  /* 0x0024400601007387 */ /* 0x001fe80000100a00 */
[----:B------:R0:W-:Y:S04]  /*2cca0*/  STL.64 [R1+0x2438], R4 ;  /* 0x0024380401007387 */ /* 0x0001e80000100a00 */
[----:B0-----:R-:W4:Y:S04]  /*2ccb0*/  LDL.64 R4, [R1+0x60] ;  /* 0x0000600001047983 */ /* 0x001f280000100a00 */
[----:B----4-:R2:W-:Y:S02]  /*2ccc0*/  STL.64 [R1+0x24b0], R4 ;  /* 0x0024b00401007387 */ /* 0x0105e40000100a00 */
[----:B--2---:R-:W-:Y:S02]  /*2ccd0*/  HMMA.16816.F32.BF16 R4, R20, R8, R12 ;  /* 0x000000081404723c */ /* 0x004fe4000004180c */
[----:B------:R-:W-:Y:S04]  /*2cce0*/  STL [R1+0x2228], R0 ;  /* 0x0022280001007387 */ /* 0x000fe80000100800 */
[----:B------:R-:W3:Y:S04]  /*2ccf0*/  LDL.LU.64 R8, [R1+0x790] ;  /* 0x0007900001087983 */ /* 0x000ee80000300a00 */
[----:B------:R-:W3:-:S13]  /*2cd00*/  LDL.LU.64 R10, [R1+0x798] ;  /* 0x00079800010a7983 */ /* 0x000eda0000300a00 */
[----:B------:R0:W-:Y:S04]  /*2cd10*/  STL.64 [R1+0x230], R4 ;  /* 0x0002300401007387 */ /* 0x0001e80000100a00 */
[----:B------:R1:W-:Y:S04]  /*2cd20*/  STL.64 [R1+0x238], R6 ;  /* 0x0002380601007387 */ /* 0x0003e80000100a00 */
[----:B0-----:R-:W2:Y:S04]  /*2cd30*/  LDL.LU.64 R4, [R1+0x6d0] ;  /* 0x0006d00001047983 */ /* 0x001ea80000300a00 */
[----:B-1----:R-:W4:Y:S04]  /*2cd40*/  LDL.LU.64 R6, [R1+0x6d8] ;  /* 0x0006d80001067983 */ /* 0x002f280000300a00 */
[----:B----4-:R-:W-:Y:S04]  /*2cd50*/  STL.64 [R1+0x24d0], R6 ;  /* 0x0024d00601007387 */ /* 0x010fe80000100a00 */
[----:B--2---:R0:W-:Y:S04]  /*2cd60*/  STL.64 [R1+0x24c8], R4 ;  /* 0x0024c80401007387 */ /* 0x0041e80000100a00 */
[----:B0-----:R-:W2:Y:S04]  /*2cd70*/  LDL.LU.64 R4, [R1+0x710] ;  /* 0x0007100001047983 */ /* 0x001ea80000300a00 */
[----:B------:R-:W4:Y:S04]  /*2cd80*/  LDL.LU.64 R6, [R1+0x718] ;  /* 0x0007180001067983 */ /* 0x000f280000300a00 */
[----:B----4-:R-:W-:Y:S04]  /*2cd90*/  STL.64 [R1+0x24e8], R6 ;  /* 0x0024e80601007387 */ /* 0x010fe80000100a00 */
[----:B--2---:R0:W-:Y:S04]  /*2cda0*/  STL.64 [R1+0x24e0], R4 ;  /* 0x0024e00401007387 */ /* 0x0041e80000100a00 */
[----:B0-----:R-:W2:Y:S04]  /*2cdb0*/  LDL.LU.64 R4, [R1+0x760] ;  /* 0x0007600001047983 */ /* 0x001ea80000300a00 */
[----:B------:R-:W2:Y:S04]  /*2cdc0*/  LDL.LU.64 R6, [R1+0x768] ;  /* 0x0007680001067983 */ /* 0x000ea80000300a00 */
[----:B------:R-:W4:Y:S01]  /*2cdd0*/  LDL.64 R16, [R1+0x30] ;  /* 0x0000300001107983 */ /* 0x000f220000100a00 */
[----:B---3--:R-:W-:Y:S01]  /*2cde0*/  HMMA.16816.F32.BF16 R8, R20, R24, R8 ;  /* 0x000000181408723c */ /* 0x008fe20000041808 */
[----:B------:R-:W-:-:S02]  /*2cdf0*/  IMAD.MOV.U32 R12, RZ, RZ, R29 ;  /* 0x000000ffff0c7224 */ /* 0x000fc400078e001d */
[----:B------:R-:W-:Y:S01]  /*2ce00*/  IMAD.MOV.U32 R13, RZ, RZ, R28 ;  /* 0x000000ffff0d7224 */ /* 0x000fe200078e001c */
[----:B----4-:R0:W-:Y:S04]  /*2ce10*/  STL.64 [R1+0x2488], R16 ;  /* 0x0024881001007387 */ /* 0x0101e80000100a00 */
[----:B0-----:R-:W3:Y:S04]  /*2ce20*/  LDL.64 R16, [R1+0x40] ;  /* 0x0000400001107983 */ /* 0x001ee80000100a00 */
[----:B---3--:R-:W-:Y:S04]  /*2ce30*/  STL.64 [R1+0x2498], R16 ;  /* 0x0024981001007387 */ /* 0x008fe80000100a00 */
[----:B------:R0:W-:Y:S04]  /*2ce40*/  STL.64 [R1+0x2480], R12 ;  /* 0x0024800c01007387 */ /* 0x0001e80000100a00 */
[----:B0-----:R-:W3:Y:S04]  /*2ce50*/  LDL.LU.64 R12, [R1+0x660] ;  /* 0x00066000010c7983 */ /* 0x001ee80000300a00 */
[----:B------:R-:W3:Y:S04]  /*2ce60*/  LDL.LU.64 R14, [R1+0x668] ;  /* 0x00066800010e7983 */ /* 0x000ee80000300a00 */
[----:B------:R0:W-:Y:S04]  /*2ce70*/  STL.64 [R1+0x220], R8 ;  /* 0x0002200801007387 */ /* 0x0001e80000100a00 */
[----:B------:R1:W-:Y:S04]  /*2ce80*/  STL.64 [R1+0x228], R10 ;  /* 0x0002280a01007387 */ /* 0x0003e80000100a00 */
[----:B0-----:R-:W4:Y:S01]  /*2ce90*/  LDL.LU.64 R8, [R1+0x24f8] ;  /* 0x0024f80001087983 */ /* 0x001f220000300a00 */
[----:B-1----:R-:W-:-:S02]  /*2cea0*/  IMAD.MOV.U32 R11, RZ, RZ, R24 ;  /* 0x000000ffff0b7224 */ /* 0x002fc400078e0018 */
[----:B------:R-:W-:Y:S02]  /*2ceb0*/  IMAD.MOV.U32 R10, RZ, RZ, R25 ;  /* 0x000000ffff0a7224 */ /* 0x000fe400078e0019 */
[----:B------:R-:W2:Y:S04]  /*2cec0*/  LDL.LU.64 R24, [R1+0x24f0] ;  /* 0x0024f00001187983 */ /* 0x000ea80000300a00 */
[----:B------:R-:W-:Y:S01]  /*2ced0*/  STL.64 [R1+0x2458], R10 ;  /* 0x0024580a01007387 */ /* 0x000fe20000100a00 */
[----:B--2---:R-:W-:Y:S03]  /*2cee0*/  HMMA.16816.F32.BF16 R24, R20, R24, R4 ;  /* 0x000000181418723c */ /* 0x004fe60000041804 */
[----:B----4-:R-:W-:Y:S04]  /*2cef0*/  STL.64 [R1+0x2450], R8 ;  /* 0x0024500801007387 */ /* 0x010fe80000100a00 */
[----:B------:R-:W2:Y:S04]  /*2cf00*/  LDL.LU.64 R6, [R1+0x24e8] ;  /* 0x0024e80001067983 */ /* 0x000ea80000300a00 */
[----:B------:R-:W2:-:S12]  /*2cf10*/  LDL.LU.64 R4, [R1+0x24e0] ;  /* 0x0024e00001047983 */ /* 0x000e980000300a00 */
[----:B------:R0:W-:Y:S04]  /*2cf20*/  STL.64 [R1+0x3d0], R24 ;  /* 0x0003d01801007387 */ /* 0x0001e80000100a00 */
[----:B------:R2:W-:Y:S04]  /*2cf30*/  STL.64 [R1+0x3d8], R26 ;  /* 0x0003d81a01007387 */ /* 0x0005e80000100a00 */
[----:B0-----:R-:W2:Y:S02]  /*2cf40*/  LDL.LU.64 R24, [R1+0x24d8] ;  /* 0x0024d80001187983 */ /* 0x001ea40000300a00 */
[----:B--2---:R-:W-:Y:S02]  /*2cf50*/  HMMA.16816.F32.BF16 R24, R20, R24, R4 ;  /* 0x000000181418723c */ /* 0x004fe40000041804 */
[----:B------:R-:W2:Y:S04]  /*2cf60*/  LDL.LU.64 R6, [R1+0x24d0] ;  /* 0x0024d00001067983 */ /* 0x000ea80000300a00 */
[----:B------:R-:W2:-:S15]  /*2cf70*/  LDL.LU.64 R4, [R1+0x24c8] ;  /* 0x0024c80001047983 */ /* 0x000e9e0000300a00 */
[----:B------:R-:W-:-:S02]  /*2cf80*/  NOP ;  /* 0x0000000000007918 */ /* 0x000fc40000000000 */
[----:B------:R-:W-:Y:S04]  /*2cf90*/  STL.64 [R1+0x3c0], R24 ;  /* 0x0003c01801007387 */ /* 0x000fe80000100a00 */
[----:B------:R0:W-:Y:S04]  /*2cfa0*/  STL.64 [R1+0x3c8], R26 ;  /* 0x0003c81a01007387 */ /* 0x0001e80000100a00 */
[----:B0-----:R-:W4:Y:S04]  /*2cfb0*/  LDL.LU R27, [R1+0x24c0] ;  /* 0x0024c000011b7983 */ /* 0x001f280000300800 */
[----:B------:R-:W2:Y:S02]  /*2cfc0*/  LDL.LU.64 R24, [R1+0x24b8] ;  /* 0x0024b80001187983 */ /* 0x000ea40000300a00 */
[----:B--2---:R-:W-:-:S15]  /*2cfd0*/  HMMA.16816.F32.BF16 R4, R20, R24, R4 ;  /* 0x000000181404723c */ /* 0x004fde0000041804 */
[----:B------:R-:W-:-:S08]  /*2cfe0*/  NOP ;  /* 0x0000000000007918 */ /* 0x000fd00000000000 */
[----:B------:R0:W-:Y:S04]  /*2cff0*/  STL.64 [R1+0x3b0], R4 ;  /* 0x0003b00401007387 */ /* 0x0001e80000100a00 */
[----:B------:R-:W-:Y:S04]  /*2d000*/  STL.64 [R1+0x3b8], R6 ;  /* 0x0003b80601007387 */ /* 0x000fe80000100a00 */
[----:B0-----:R-:W3:Y:S04]  /*2d010*/  LDL.LU.64 R4, [R1+0x24b0] ;  /* 0x0024b00001047983 */ /* 0x001ee80000300a00 */
[----:B------:R-:W-:Y:S04]  /*2d020*/  STL [R1+0x23fc], R25 ;  /* 0x0023fc1901007387 */ /* 0x000fe80000100800 */
[----:B----4-:R-:W-:Y:S04]  /*2d030*/  STL [R1+0x2494], R27 ;  /* 0x0024941b01007387 */ /* 0x010fe80000100800 */
[----:B------:R0:W-:Y:S04]  /*2d040*/  STL [R1+0x2490], R24 ;  /* 0x0024901801007387 */ /* 0x0001e80000100800 */
[----:B0-----:R-:W2:Y:S04]  /*2d050*/  LDL.LU.64 R24, [R1+0x690] ;  /* 0x0006900001187983 */ /* 0x001ea80000300a00 */
[----:B------:R-:W2:Y:S01]  /*2d060*/  LDL.LU.64 R26, [R1+0x698] ;  /* 0x00069800011a7983 */ /* 0x000ea20000300a00 */
[----:B------:R-:W-:-:S02]  /*2d070*/  IMAD.MOV.U32 R8, RZ, RZ, R3 ;  /* 0x000000ffff087224 */ /* 0x000fc400078e0003 */
[----:B------:R-:W-:-:S07]  /*2d080*/  IMAD.MOV.U32 R9, RZ, RZ, R2 ;  /* 0x000000ffff097224 */ /* 0x000fce00078e0002 */
[C---:B--2---:R-:W-:Y:S06]  /*2d090*/  HMMA.16816.F32.BF16 R24, R20.reuse, R8, R24 ;  /* 0x000000081418723c */ /* 0x044fec0000041818 */
[----:B---3--:R-:W-:-:S15]  /*2d0a0*/  HMMA.16816.F32.BF16 R8, R20, R4, R12 ;  /* 0x000000041408723c */ /* 0x008fde000004180c */
[----:B------:R-:W-:-:S02]  /*2d0b0*/  NOP ;  /* 0x0000000000007918 */ /* 0x000fc40000000000 */
[----:B------:R0:W-:Y:S04]  /*2d0c0*/  STL.64 [R1+0x3a0], R24 ;  /* 0x0003a01801007387 */ /* 0x0001e80000100a00 */
[----:B------:R1:W-:Y:S04]  /*2d0d0*/  STL.64 [R1+0x3a8], R26 ;  /* 0x0003a81a01007387 */ /* 0x0003e80000100a00 */
[----:B------:R-:W-:Y:S04]  /*2d0e0*/  STL.64 [R1+0x390], R8 ;  /* 0x0003900801007387 */ /* 0x000fe80000100a00 */
[----:B------:R-:W-:Y:S04]  /*2d0f0*/  STL.64 [R1+0x398], R10 ;  /* 0x0003980a01007387 */ /* 0x000fe80000100a00 */
[----:B0-----:R-:W2:Y:S04]  /*2d100*/  LDL.LU.64 R24, [R1+0x5e0] ;  /* 0x0005e00001187983 */ /* 0x001ea80000300a00 */
[----:B-1----:R-:W3:Y:S01]  /*2d110*/  LDL.LU.64 R26, [R1+0x5e8] ;  /* 0x0005e800011a7983 */ /* 0x002ee20000300a00 */
[----:B------:R-:W-:-:S02]  /*2d120*/  IMAD.MOV.U32 R16, RZ, RZ, R19 ;  /* 0x000000ffff107224 */ /* 0x000fc400078e0013 */
[----:B------:R-:W-:Y:S01]  /*2d130*/  IMAD.MOV.U32 R17, RZ, RZ, R18 ;  /* 0x000000ffff117224 */ /* 0x000fe200078e0012 */
[----:B---3--:R-:W-:Y:S04]  /*2d140*/  STL.64 [R1+0x24a8], R26 ;  /* 0x0024a81a01007387 */ /* 0x008fe80000100a00 */
[----:B--2---:R0:W-:Y:S04]  /*2d150*/  STL.64 [R1+0x24a0], R24 ;  /* 0x0024a01801007387 */ /* 0x0041e80000100a00 */
[----:B0-----:R-:W2:Y:S04]  /*2d160*/  LDL.LU.64 R24, [R1+0x620] ;  /* 0x0006200001187983 */ /* 0x001ea80000300a00 */
[----:B------:R-:W2:Y:S04]  /*2d170*/  LDL.LU.64 R26, [R1+0x628] ;  /* 0x00062800011a7983 */ /* 0x000ea80000300a00 */
[----:B------:R-:W3:Y:S01]  /*2d180*/  LDL.LU.64 R12, [R1+0x5b0] ;  /* 0x0005b000010c7983 */ /* 0x000ee20000300a00 */
[----:B------:R-:W-:-:S03]  /*2d190*/  IMAD.MOV.U32 R0, RZ, RZ, R5 ;  /* 0x000000ffff007224 */ /* 0x000fc600078e0005 */
[----:B------:R-:W3:Y:S01]  /*2d1a0*/  LDL.LU.64 R14, [R1+0x5b8] ;  /* 0x0005b800010e7983 */ /* 0x000ee20000300a00 */
[----:B------:R-:W-:-:S03]  /*2d1b0*/  IMAD.MOV.U32 R2, RZ, RZ, R4 ;  /* 0x000000ffff027224 */ /* 0x000fc600078e0004 */
[----:B------:R-:W4:Y:S04]  /*2d1c0*/  LDL.LU.64 R8, [R1+0x570] ;  /* 0x0005700001087983 */ /* 0x000f280000300a00 */
[----:B------:R-:W4:Y:S04]  /*2d1d0*/  LDL.LU.64 R10, [R1+0x578] ;  /* 0x00057800010a7983 */ /* 0x000f280000300a00 */
[----:B------:R-:W4:Y:S04]  /*2d1e0*/  LDL.LU.64 R4, [R1+0x530] ;  /* 0x0005300001047983 */ /* 0x000f280000300a00 */
[----:B------:R-:W4:Y:S04]  /*2d1f0*/  LDL.LU.64 R6, [R1+0x538] ;  /* 0x0005380001067983 */ /* 0x000f280000300a00 */
[----:B------:R-:W-:Y:S04]  /*2d200*/  STL [R1+0x23f8], R0 ;  /* 0x0023f80001007387 */ /* 0x000fe80000100800 */
[----:B------:R-:W-:Y:S01]  /*2d210*/  STL [R1+0x23f4], R2 ;  /* 0x0023f40201007387 */ /* 0x000fe20000100800 */
[----:B--2---:R-:W-:Y:S03]  /*2d220*/  HMMA.16816.F32.BF16 R16, R20, R16, R24 ;  /* 0x000000101410723c */ /* 0x004fe60000041818 */
[----:B------:R-:W2:Y:S04]  /*2d230*/  LDL.LU.64 R26, [R1+0x24a8] ;  /* 0x0024a800011a7983 */ /* 0x000ea80000300a00 */
[----:B------:R-:W2:-:S15]  /*2d240*/  LDL.LU.64 R24, [R1+0x24a0] ;  /* 0x0024a00001187983 */ /* 0x000e9e0000300a00 */
[----:B------:R-:W-:-:S01]  /*2d250*/  NOP ;  /* 0x0000000000007918 */ /* 0x000fc20000000000 */
[----:B------:R0:W-:Y:S01]  /*2d260*/  STL [R1+0x380], R16 ;  /* 0x0003801001007387 */ /* 0x0001e20000100800 */
[----:B------:R-:W-:-:S03]  /*2d270*/  IMAD.MOV.U32 R29, RZ, RZ, R17 ;  /* 0x000000ffff1d7224 */ /* 0x000fc600078e0011 */
[----:B0-----:R-:W2:Y:S01]  /*2d280*/  LDL.LU.64 R16, [R1+0x2498] ;  /* 0x0024980001107983 */ /* 0x001ea20000300a00 */
[----:B------:R-:W-:Y:S02]  /*2d290*/  IMAD.MOV.U32 R3, RZ, RZ, R19 ;  /* 0x000000ffff037224 */ /* 0x000fe400078e0013 */
[----:B------:R-:W-:-:S03]  /*2d2a0*/  IMAD.MOV.U32 R28, RZ, RZ, R18 ;  /* 0x000000ffff1c7224 */ /* 0x000fc600078e0012 */
[----:B------:R-:W-:Y:S04]  /*2d2b0*/  STL [R1+0x2234], R3 ;  /* 0x0022340301007387 */ /* 0x000fe80000100800 */
[----:B------:R-:W-:Y:S04]  /*2d2c0*/  STL [R1+0x2230], R28 ;  /* 0x0022301c01007387 */ /* 0x000fe80000100800 */
[----:B------:R-:W-:Y:S01]  /*2d2d0*/  STL [R1+0x222c], R29 ;  /* 0x00222c1d01007387 */ /* 0x000fe20000100800 */
[----:B--2---:R-:W-:Y:S06]  /*2d2e0*/  HMMA.16816.F32.BF16 R24, R20, R16, R24 ;  /* 0x000000101418723c */ /* 0x004fec0000041818 */
[----:B------:R-:W-:-:S02]  /*2d2f0*/  IMAD.MOV.U32 R0, RZ, RZ, R16 ;  /* 0x000000ffff007224 */ /* 0x000fc400078e0010 */
[----:B------:R-:W-:-:S15]  /*2d300*/  IMAD.MOV.U32 R2, RZ, RZ, R17 ;  /* 0x000000ffff027224 */ /* 0x000fde00078e0011 */
[----:B------:R-:W-:Y:S04]  /*2d310*/  STL.64 [R1+0x370], R24 ;  /* 0x0003701801007387 */ /* 0x000fe80000100a00 */
[----:B------:R0:W-:Y:S04]  /*2d320*/  STL.64 [R1+0x378], R26 ;  /* 0x0003781a01007387 */ /* 0x0001e80000100a00 */
[----:B0-----:R-:W2:Y:S04]  /*2d330*/  LDL.LU R27, [R1+0x2494] ;  /* 0x00249400011b7983 */ /* 0x001ea80000300800 */
[----:B------:R-:W2:Y:S04]  /*2d340*/  LDL.LU R24, [R1+0x2490] ;  /* 0x0024900001187983 */ /* 0x000ea80000300800 */
[----:B------:R-:W3:Y:S02]  /*2d350*/  LDL.LU.64 R16, [R1+0x2488] ;  /* 0x0024880001107983 */ /* 0x000ee40000300a00 */
[----:B---3--:R-:W-:Y:S06]  /*2d360*/  HMMA.16816.F32.BF16 R12, R20, R16, R12 ;  /* 0x00000010140c723c */ /* 0x008fec000004180c */
[----:B------:R-:W-:-:S02]  /*2d370*/  IMAD.MOV.U32 R28, RZ, RZ, R16 ;  /* 0x000000ffff1c7224 */ /* 0x000fc400078e0010 */
[----:B------:R-:W-:-:S15]  /*2d380*/  IMAD.MOV.U32 R25, RZ, RZ, R17 ;  /* 0x000000ffff197224 */ /* 0x000fde00078e0011 */
[----:B------:R0:W-:Y:S04]  /*2d390*/  STL.64 [R1+0x360], R12 ;  /* 0x0003600c01007387 */ /* 0x0001e80000100a00 */
[----:B------:R-:W-:Y:S04]  /*2d3a0*/  STL.64 [R1+0x368], R14 ;  /* 0x0003680e01007387 */ /* 0x000fe80000100a00 */
[----:B0-----:R-:W4:Y:S04]  /*2d3b0*/  LDL.LU.64 R12, [R1+0x2480] ;  /* 0x00248000010c7983 */ /* 0x001f280000300a00 */
[----:B------:R-:W3:Y:S01]  /*2d3c0*/  LDL.LU.64 R16, [R1+0x2478] ;  /* 0x0024780001107983 */ /* 0x000ee20000300a00 */
[C---:B----4-:R-:W-:Y:S06]  /*2d3d0*/  HMMA.16816.F32.BF16 R8, R20.reuse, R12, R8 ;  /* 0x0000000c1408723c */ /* 0x050fec0000041808 */
[----:B---3--:R-:W-:Y:S06]  /*2d3e0*/  HMMA.16816.F32.BF16 R4, R20, R16, R4 ;  /* 0x000000101404723c */ /* 0x008fec0000041804 */
[----:B------:R-:W-:-:S02]  /*2d3f0*/  IMAD.MOV.U32 R26, RZ, RZ, R16 ;  /* 0x000000ffff1a7224 */ /* 0x000fc400078e0010 */
[----:B------:R-:W-:-:S09]  /*2d400*/  IMAD.MOV.U32 R3, RZ, RZ, R17 ;  /* 0x000000ffff037224 */ /* 0x000fd200078e0011 */
[----:B------:R0:W-:Y:S04]  /*2d410*/  STL.64 [R1+0x350], R8 ;  /* 0x0003500801007387 */ /* 0x0001e80000100a00 */
[----:B------:R1:W-:Y:S04]  /*2d420*/  STL.64 [R1+0x358], R10 ;  /* 0x0003580a01007387 */ /* 0x0003e80000100a00 */
[----:B------:R-:W-:Y:S04]  /*2d430*/  STL.64 [R1+0x340], R4 ;  /* 0x0003400401007387 */ /* 0x000fe80000100a00 */
[----:B------:R-:W-:Y:S04]  /*2d440*/  STL.64 [R1+0x348], R6 ;  /* 0x0003480601007387 */ /* 0x000fe80000100a00 */
[----:B------:R-:W3:Y:S04]  /*2d450*/  LDL.LU.64 R16, [R1+0x450] ;  /* 0x0004500001107983 */ /* 0x000ee80000300a00 */
[----:B------:R-:W3:Y:S04]  /*2d460*/  LDL.LU.64 R18, [R1+0x458] ;  /* 0x0004580001127983 */ /* 0x000ee80000300a00 */
[----:B0-----:R-:W4:Y:S04]  /*2d470*/  LDL.LU.64 R8, [R1+0x440] ;  /* 0x0004400001087983 */ /* 0x001f280000300a00 */
[----:B-1----:R-:W2:Y:S04]  /*2d480*/  LDL.LU.64 R10, [R1+0x448] ;  /* 0x00044800010a7983 */ /* 0x002ea80000300a00 */
[----:B--2---:R-:W-:Y:S04]  /*2d490*/  STL.64 [R1+0x2468], R10 ;  /* 0x0024680a01007387 */ /* 0x004fe80000100a00 */
[----:B----4-:R0:W-:Y:S04]  /*2d4a0*/  STL.64 [R1+0x2460], R8 ;  /* 0x0024600801007387 */ /* 0x0101e80000100a00 */
[----:B0-----:R-:W3:Y:S04]  /*2d4b0*/  LDL.64 R8, [R1] ;  /* 0x0000000001087983 */ /* 0x001ee80000100a00 */
[----:B------:R-:W2:Y:S04]  /*2d4c0*/  LDL.LU.64 R12, [R1+0x300] ;  /* 0x00030000010c7983 */ /* 0x000ea80000300a00 */
[----:B------:R-:W2:Y:S04]  /*2d4d0*/  LDL.LU.64 R14, [R1+0x308] ;  /* 0x00030800010e7983 */ /* 0x000ea80000300a00 */
[----:B------:R-:W4:Y:S04]  /*2d4e0*/  LDL.LU.64 R4, [R1+0x2f0] ;  /* 0x0002f00001047983 */ /* 0x000f280000300a00 */
[----:B------:R-:W4:Y:S04]  /*2d4f0*/  LDL.LU.64 R6, [R1+0x2f8] ;  /* 0x0002f80001067983 */ /* 0x000f280000300a00 */
[----:B------:R-:W-:Y:S04]  /*2d500*/  STL.64 [R1+0x2410], R26 ;  /* 0x0024101a01007387 */ /* 0x000fe80000100a00 */
[----:B------:R0:W-:Y:S04]  /*2d510*/  STL.64 [R1+0x2408], R24 ;  /* 0x0024081801007387 */ /* 0x0001e80000100a00 */
[----:B0-----:R-:W2:Y:S04]  /*2d520*/  LDL.LU.64 R24, [R1+0x750] ;  /* 0x0007500001187983 */ /* 0x001ea80000300a00 */
[----:B------:R-:W4:Y:S01]  /*2d530*/  LDL.LU.64 R26, [R1+0x758] ;  /* 0x00075800011a7983 */ /* 0x000f220000300a00 */
[----:B---3--:R-:W-:Y:S03]  /*2d540*/  HMMA.16816.F32.BF16 R16, R20, R8, R16 ;  /* 0x000000081410723c */ /* 0x008fe60000041810 */
[----:B----4-:R-:W-:Y:S04]  /*2d550*/  STL.64 [R1+0x2420], R26 ;  /* 0x0024201a01007387 */ /* 0x010fe80000100a00 */
[----:B--2---:R0:W-:Y:S04]  /*2d560*/  STL.64 [R1+0x2418], R24 ;  /* 0x0024181801007387 */ /* 0x0041e80000100a00 */
[----:B0-----:R-:W2:Y:S04]  /*2d570*/  LDL R24, [R1+0xc0] ;  /* 0x0000c00001187983 */ /* 0x001ea80000100800 */
[----:B------:R-:W2:Y:S08]  /*2d580*/  LDL R25, [R1+0xc4] ;  /* 0x0000c40001197983 */ /* 0x000eb00000100800 */
[----:B------:R0:W-:Y:S04]  /*2d590*/  STL.64 [R1+0x330], R16 ;  /* 0x0003301001007387 */ /* 0x0001e80000100a00 */
[----:B------:R1:W-:Y:S04]  /*2d5a0*/  STL.64 [R1+0x338], R18 ;  /* 0x0003381201007387 */ /* 0x0003e80000100a00 */
[----:B0-----:R-:W3:Y:S01]  /*2d5b0*/  LDL.LU.64 R16, [R1+0x2470] ;  /* 0x0024700001107983 */ /* 0x001ee20000300a00 */
[----:B-1----:R-:W-:-:S02]  /*2d5c0*/  IMAD.MOV.U32 R19, RZ, RZ, R8 ;  /* 0x000000ffff137224 */ /* 0x002fc400078e0008 */
[----:B------:R-:W-:Y:S01]  /*2d5d0*/  IMAD.MOV.U32 R18, RZ, RZ, R9 ;  /* 0x000000ffff127224 */ /* 0x000fe200078e0009 */
[----:B------:R-:W3:Y:S04]  /*2d5e0*/  LDL.LU.64 R10, [R1+0x2468] ;  /* 0x00246800010a7983 */ /* 0x000ee80000300a00 */
[----:B------:R-:W3:Y:S02]  /*2d5f0*/  LDL.LU.64 R8, [R1+0x2460] ;  /* 0x0024600001087983 */ /* 0x000ee40000300a00 */
[----:B---3--:R-:W-:-:S15]  /*2d600*/  HMMA.16816.F32.BF16 R8, R20, R16, R8 ;  /* 0x000000101408723c */ /* 0x008fde0000041808 */
[----:B------:R-:W-:-:S08]  /*2d610*/  NOP ;  /* 0x0000000000007918 */ /* 0x000fd00000000000 */
[----:B------:R-:W-:Y:S04]  /*2d620*/  STL.64 [R1+0x320], R8 ;  /* 0x0003200801007387 */ /* 0x000fe80000100a00 */
[----:B------:R0:W-:Y:S04]  /*2d630*/  STL.64 [R1+0x328], R10 ;  /* 0x0003280a01007387 */ /* 0x0001e80000100a00 */
[----:B0-----:R-:W3:Y:S04]  /*2d640*/  LDL.LU.64 R10, [R1+0x2458] ;  /* 0x00245800010a7983 */ /* 0x001ee80000300a00 */
[----:B------:R-:W4:Y:S04]  /*2d650*/  LDL.LU.64 R8, [R1+0x2450] ;  /* 0x0024500001087983 */ /* 0x000f280000300a00 */
[----:B------:R-:W-:Y:S04]  /*2d660*/  STL.64 [R1+0x2430], R18 ;  /* 0x0024301201007387 */ /* 0x000fe80000100a00 */
[----:B------:R0:W-:Y:S04]  /*2d670*/  STL.64 [R1+0x2428], R16 ;  /* 0x0024281001007387 */ /* 0x0001e80000100a00 */
[----:B0-----:R-:W2:Y:S04]  /*2d680*/  LDL.LU.64 R16, [R1+0x780] ;  /* 0x0007800001107983 */ /* 0x001ea80000300a00 */
[----:B------:R-:W2:Y:S01]  /*2d690*/  LDL.LU.64 R18, [R1+0x788] ;  /* 0x0007880001127983 */ /* 0x000ea20000300a00 */
[----:B----4-:R-:W-:-:S15]  /*2d6a0*/  HMMA.16816.F32.BF16 R12, R20, R8, R12 ;  /* 0x00000008140c723c */ /* 0x010fde000004180c */
[----:B------:R-:W-:-:S08]  /*2d6b0*/  NOP ;  /* 0x0000000000007918 */ /* 0x000fd00000000000 */
[----:B------:R0:W-:Y:S04]  /*2d6c0*/  STL.64 [R1+0x310], R12 ;  /* 0x0003100c01007387 */ /* 0x0001e80000100a00 */
[----:B------:R1:W-:Y:S04]  /*2d6d0*/  STL.64 [R1+0x318], R14 ;  /* 0x0003180e01007387 */ /* 0x0003e80000100a00 */
[----:B0-----:R-:W4:Y:S02]  /*2d6e0*/  LDL.LU.64 R12, [R1+0x2448] ;  /* 0x00244800010c7983 */ /* 0x001f240000300a00 */
[----:B----4-:R-:W-:Y:S02]  /*2d6f0*/  HMMA.16816.F32.BF16 R20, R20, R12, R4 ;  /* 0x0000000c1414723c */ /* 0x010fe40000041804 */
[----:B------:R-:W2:Y:S04]  /*2d700*/  LDL.LU.64 R6, [R1+0x2440] ;  /* 0x0024400001067983 */ /* 0x000ea80000300a00 */
[----:B------:R-:W2:-:S15]  /*2d710*/  LDL.LU.64 R4, [R1+0x2438] ;  /* 0x0024380001047983 */ /* 0x000e9e0000300a00 */
[----:B------:R-:W-:-:S02]  /*2d720*/  NOP ;  /* 0x0000000000007918 */ /* 0x000fc40000000000 */
[----:B------:R-:W-:Y:S04]  /*2d730*/  STL.64 [R1+0x210], R20 ;  /* 0x0002101401007387 */ /* 0x000fe80000100a00 */
[----:B------:R-:W-:Y:S01]  /*2d740*/  STL.64 [R1+0x218], R22 ;  /* 0x0002181601007387 */ /* 0x000fe20000100a00 */
[----:B--2---:R-:W-:Y:S03]  /*2d750*/  HMMA.16816.F32.BF16 R24, R4, R24, R16 ;  /* 0x000000180418723c */ /* 0x004fe60000041810 */
[----:B------:R-:W2:Y:S04]  /*2d760*/  LDL.LU.64 R18, [R1+0x2430] ;  /* 0x0024300001127983 */ /* 0x000ea80000300a00 */
[----:B------:R-:W4:-:S15]  /*2d770*/  LDL.LU.64 R16, [R1+0x2428] ;  /* 0x0024280001107983 */ /* 0x000f1e0000300a00 */
[----:B------:R-:W-:-:S01]  /*2d780*/  NOP ;  /* 0x0000000000007918 */ /* 0x000fc20000000000 */
[----:B------:R0:W-:Y:S01]  /*2d790*/  STL.64 [R1+0x200], R24 ;  /* 0x0002001801007387 */ /* 0x0001e20000100a00 */
[----:B-1----:R-:W-:Y:S02]  /*2d7a0*/  IMAD.MOV.U32 R14, RZ, RZ, R26 ;  /* 0x000000ffff0e7224 */ /* 0x002fe400078e001a */
[----:B------:R-:W-:Y:S02]  /*2d7b0*/  IMAD.MOV.U32 R15, RZ, RZ, R27 ;  /* 0x000000ffff0f7224 */ /* 0x000fe400078e001b */
[----:B------:R-:W2:Y:S04]  /*2d7c0*/  LDL.LU.64 R26, [R1+0x2420] ;  /* 0x00242000011a7983 */ /* 0x000ea80000300a00 */
[----:B0-----:R-:W2:Y:S01]  /*2d7d0*/  LDL.LU.64 R24, [R1+0x2418] ;  /* 0x0024180001187983 */ /* 0x001ea20000300a00 */
[----:B---3--:R-:W-:-:S02]  /*2d7e0*/  IMAD.MOV.U32 R21, RZ, RZ, R10 ;  /* 0x000000ffff157224 */ /* 0x008fc400078e000a */
[----:B------:R-:W0:Y:S01]  /*2d7f0*/  S2R R10, SR_TID.X ;  /* 0x00000000000a7919 */ /* 0x000e220000002100 */
[----:B------:R-:W-:Y:S01]  /*2d800*/  IMAD.MOV.U32 R20, RZ, RZ, R11 ;  /* 0x000000ffff147224 */ /* 0x000fe200078e000b */
[----:B------:R-:W-:Y:S04]  /*2d810*/  STL [R1+0x2094], R15 ;  /* 0x0020940f01007387 */ /* 0x000fe80000100800 */
[----:B------:R-:W-:Y:S01]  /*2d820*/  STL [R1+0x2090], R14 ;  /* 0x0020900e01007387 */ /* 0x000fe20000100800 */
[C---:B0-----:R-:W-:Y:S01]  /*2d830*/  LOP3.LUT R11, R10.reuse, 0x7, RZ, 0xc0, !PT ;  /* 0x000000070a0b7812 */ /* 0x041fe200078ec0ff */
[----:B------:R-:W-:-:S04]  /*2d840*/  IMAD.SHL.U32 R29, R10, 0x2, RZ ;  /* 0x000000020a1d7824 */ /* 0x000fc800078e00ff */
[----:B------:R-:W-:Y:S02]  /*2d850*/  IMAD R11, R11, 0x90, RZ ;  /* 0x000000900b0b7824 */ /* 0x000fe400078e02ff */
[----:B------:R-:W-:-:S03]  /*2d860*/  IMAD.SHL.U32 R10, R10, 0x40, RZ ;  /* 0x000000400a0a7824 */ /* 0x000fc600078e00ff */
[----:B------:R-:W-:-:S04]  /*2d870*/  LOP3.LUT R29, R11, 0x10, R29, 0x78, !PT ;  /* 0x000000100b1d7812 */ /* 0x000fc800078e781d */
[----:B------:R-:W-:-:S04]  /*2d880*/  LOP3.LUT R29, R29, 0x400, R10, 0xf8, !PT ;  /* 0x000004001d1d7812 */ /* 0x000fc800078ef80a */
[----:B------:R-:W-:Y:S01]  /*2d890*/  LOP3.LUT R29, R29, 0x40, RZ, 0x3c, !PT ;  /* 0x000000401d1d7812 */ /* 0x000fe200078e3cff */
[----:B--2---:R-:W-:Y:S01]  /*2d8a0*/  HMMA.16816.F32.BF16 R20, R4, R20, R24 ;  /* 0x000000140414723c */ /* 0x004fe20000041818 */
[----:B------:R-:W2:Y:S04]  /*2d8b0*/  LDL.LU.64 R26, [R1+0x2410] ;  /* 0x00241000011a7983 */ /* 0x000ea80000300a00 */
[----:B------:R-:W3:-:S15]  /*2d8c0*/  LDL.LU.64 R24, [R1+0x2408] ;  /* 0x0024080001187983 */ /* 0x000ede0000300a00 */
[----:B------:R-:W-:-:S03]  /*2d8d0*/  NOP ;  /* 0x0000000000007918 */ /* 0x000fc60000000000 */
[----:B------:R-:W-:Y:S01]  /*2d8e0*/  STL.64 [R1+0x1f0], R20 ;  /* 0x0001f01401007387 */ /* 0x000fe20000100a00 */
[----:B------:R-:W-:Y:S02]  /*2d8f0*/  IMAD.MOV.U32 R10, RZ, RZ, R22 ;  /* 0x000000ffff0a7224 */ /* 0x000fe400078e0016 */
[----:B------:R-:W-:Y:S02]  /*2d900*/  IMAD.MOV.U32 R11, RZ, RZ, R23 ;  /* 0x000000ffff0b7224 */ /* 0x000fe400078e0017 */
[----:B------:R-:W0:Y:S04]  /*2d910*/  LDSM.16.MT88.4 R20, [R29+UR4+0x8000] ;  /* 0x008000041d14783b */ /* 0x000e280008004200 */
[----:B------:R-:W-:Y:S04]  /*2d920*/  STL.64 [R1+0x2330], R10 ;  /* 0x0023300a01007387 */ /* 0x000fe80000100a00 */
[----:B------:R1:W-:Y:S02]  /*2d930*/  STL.64 [R1+0x2328], R8 ;  /* 0x0023280801007387 */ /* 0x0003e40000100a00 */
[----:B-1----:R-:W-:-:S02]  /*2d940*/  IMAD.MOV.U32 R8, RZ, RZ, R19 ;  /* 0x000000ffff087224 */ /* 0x002fc400078e0013 */
[----:B------:R-:W-:-:S05]  /*2d950*/  IMAD.MOV.U32 R9, RZ, RZ, R18 ;  /* 0x000000ffff097224 */ /* 0x000fca00078e0012 */
[----:B------:R1:W-:Y:S04]  /*2d960*/  STL.64 [R1+0x2348], R8 ;  /* 0x0023480801007387 */ /* 0x0003e80000100a00 */
[----:B-1----:R-:W4:Y:S04]  /*2d970*/  LDL.LU.64 R8, [R1+0x730] ;  /* 0x0007300001087983 */ /* 0x002f280000300a00 */
[----:B------:R-:W4:Y:S04]  /*2d980*/  LDL.LU.64 R10, [R1+0x738] ;  /* 0x00073800010a7983 */ /* 0x000f280000300a00 */
[----:B0-----:R-:W-:Y:S04]  /*2d990*/  STL [R1+0x2314], R23 ;  /* 0x0023141701007387 */ /* 0x001fe80000100800 */
[----:B------:R-:W-:Y:S04]  /*2d9a0*/  STL [R1+0x23f0], R22 ;  /* 0x0023f01601007387 */ /* 0x000fe80000100800 */
[----:B------:R0:W-:Y:S04]  /*2d9b0*/  STL.64 [R1+0x23e8], R20 ;  /* 0x0023e81401007387 */ /* 0x0001e80000100a00 */
[----:B0-----:R-:W4:Y:S02]  /*2d9c0*/  LDL.64 R20, [R1+0xa0] ;  /* 0x0000a00001147983 */ /* 0x001f240000100a00 */
[----:B----4-:R-:W-:Y:S06]  /*2d9d0*/  HMMA.16816.F32.BF16 R8, R4, R20, R8 ;  /* 0x000000140408723c */ /* 0x010fec0000041808 */
[----:B------:R-:W-:-:S15]  /*2d9e0*/  IMAD.MOV.U32 R29, RZ, RZ, R21 ;  /* 0x000000ffff1d7224 */ /* 0x000fde00078e0015 */
[----:B------:R-:W-:-:S03]  /*2d9f0*/  NOP ;  /* 0x0000000000007918 */ /* 0x000fc60000000000 */
[----:B------:R-:W-:Y:S02]  /*2da00*/  IMAD.MOV.U32 R18, RZ, RZ, R8 ;  /* 0x000000ffff127224 */ /* 0x000fe400078e0008 */
[----:B------:R-:W-:Y:S02]  /*2da10*/  IMAD.MOV.U32 R19, RZ, RZ, R9 ;  /* 0x000000ffff137224 */ /* 0x000fe400078e0009 */
[----:B--2---:R-:W-:Y:S02]  /*2da20*/  IMAD.MOV.U32 R8, RZ, RZ, R26 ;  /* 0x000000ffff087224 */ /* 0x004fe400078e001a */
[----:B------:R-:W-:Y:S01]  /*2da30*/  IMAD.MOV.U32 R9, RZ, RZ, R3 ;  /* 0x000000ffff097224 */ /* 0x000fe200078e0003 */
[----:B------:R-:W-:Y:S04]  /*2da40*/  STL [R1+0x1e8], R10 ;  /* 0x0001e80a01007387 */ /* 0x000fe80000100800 */
[----:B------:R-:W2:Y:S04]  /*2da50*/  LDL.LU R26, [R1+0x2400] ;  /* 0x00240000011a7983 */ /* 0x000ea80000300800 */
[----:B------:R-:W4:Y:S04]  /*2da60*/  LDL.LU.64 R20, [R1+0x6c0] ;  /* 0x0006c00001147983 */ /* 0x000f280000300a00 */
[----:B------:R-:W4:Y:S04]  /*2da70*/  LDL.LU.64 R22, [R1+0x6c8] ;  /* 0x0006c80001167983 */ /* 0x000f280000300a00 */
[----:B------:R0:W-:Y:S04]  /*2da80*/  STL.64 [R1+0x2360], R8 ;  /* 0x0023600801007387 */ /* 0x0001e80000100a00 */
[----:B0-----:R-:W3:Y:S04]  /*2da90*/  LDL.64 R8, [R1+0x20] ;  /* 0x0000200001087983 */ /* 0x001ee80000100a00 */
[----:B---3--:R0:W-:Y:S04]  /*2daa0*/  STL.64 [R1+0x2378], R8 ;  /* 0x0023780801007387 */ /* 0x0081e80000100a00 */
[----:B0-----:R-:W3:Y:S04]  /*2dab0*/  LDL.64 R8, [R1+0x90] ;  /* 0x0000900001087983 */ /* 0x001ee80000100a00 */
[----:B------:R-:W-:Y:S04]  /*2dac0*/  STL.64 [R1+0x2340], R18 ;  /* 0x0023401201007387 */ /* 0x000fe80000100a00 */
[----:B------:R0:W-:Y:S04]  /*2dad0*/  STL.64 [R1+0x2338], R16 ;  /* 0x0023381001007387 */ /* 0x0001e80000100a00 */
[----:B0-----:R-:W3:Y:S04]  /*2dae0*/  LDL.LU.64 R16, [R1+0x700] ;  /* 0x0007000001107983 */ /* 0x001ee80000300a00 */
[----:B------:R-:W3:Y:S01]  /*2daf0*/  LDL.LU.64 R18, [R1+0x708] ;  /* 0x0007080001127983 */ /* 0x000ee20000300a00 */
[----:B------:R-:W-:-:S05]  /*2db00*/  IMAD.MOV.U32 R15, RZ, RZ, R11 ;  /* 0x000000ffff0f7224 */ /* 0x000fca00078e000b */
[----:B------:R-:W-:Y:S01]  /*2db10*/  STL [R1+0x2268], R15 ;  /* 0x0022680f01007387 */ /* 0x000fe20000100800 */
[----:B---3--:R-:W-:Y:S06]  /*2db20*/  HMMA.16816.F32.BF16 R16, R4, R8, R16 ;  /* 0x000000080410723c */ /* 0x008fec0000041810 */
[----:B------:R-:W-:Y:S02]  /*2db30*/  IMAD.MOV.U32 R3, RZ, RZ, R9 ;  /* 0x000000ffff037224 */ /* 0x000fe400078e0009 */
[----:B------:R-:W-:-:S15]  /*2db40*/  IMAD.MOV.U32 R9, RZ, RZ, R25 ;  /* 0x000000ffff097224 */ /* 0x000fde00078e0019 */
[----:B------:R-:W-:Y:S04]  /*2db50*/  STL.64 [R1+0x300], R16 ;  /* 0x0003001001007387 */ /* 0x000fe80000100a00 */
[----:B------:R-:W-:Y:S04]  /*2db60*/  STL.64 [R1+0x308], R18 ;  /* 0x0003081201007387 */ /* 0x000fe80000100a00 */
[----:B------:R-:W4:Y:S01]  /*2db70*/  LDL.LU R25, [R1+0x23fc] ;  /* 0x0023fc0001197983 */ /* 0x000f220000300800 */
[----:B------:R-:W-:Y:S02]  /*2db80*/  IMAD.MOV.U32 R14, RZ, RZ, R8 ;  /* 0x000000ffff0e7224 */ /* 0x000fe400078e0008 */
[----:B------:R-:W-:-:S05]  /*2db90*/  IMAD.MOV.U32 R8, RZ, RZ, R28 ;  /* 0x000000ffff087224 */ /* 0x000fca00078e001c */
[----:B------:R0:W-:Y:S02]  /*2dba0*/  STL.64 [R1+0x2390], R8 ;  /* 0x0023900801007387 */ /* 0x0001e40000100a00 */
[----:B0-----:R-:W-:Y:S02]  /*2dbb0*/  IMAD.MOV.U32 R8, RZ, RZ, R0 ;  /* 0x000000ffff087224 */ /* 0x001fe400078e0000 */
[----:B------:R-:W-:Y:S01]  /*2dbc0*/  IMAD.MOV.U32 R9, RZ, RZ, R2 ;  /* 0x000000ffff097224 */ /* 0x000fe200078e0002 */
[----:B------:R-:W3:Y:S04]  /*2dbd0*/  LDL.LU R0, [R1+0x23f8] ;  /* 0x0023f80001007983 */ /* 0x000ee80000300800 */
[----:B------:R-:W3:Y:S04]  /*2dbe0*/  LDL.LU R2, [R1+0x23f4] ;  /* 0x0023f40001027983 */ /* 0x000ee80000300800 */
[----:B------:R0:W-:Y:S04]  /*2dbf0*/  STL.64 [R1+0x23a8], R8 ;  /* 0x0023a80801007387 */ /* 0x0001e80000100a00 */
[----:B------:R-:W-:Y:S01]  /*2dc00*/  STL [R1+0x2310], R14 ;  /* 0x0023100e01007387 */ /* 0x000fe20000100800 */
[----:B----4-:R-:W-:Y:S06]  /*2dc10*/  HMMA.16816.F32.BF16 R16, R4, R24, R20 ;  /* 0x000000180410723c */ /* 0x010fec0000041814 */
[----:B------:R-:W-:-:S15]  /*2dc20*/  IMAD.MOV.U32 R15, RZ, RZ, R25 ;  /* 0x000000ffff0f7224 */ /* 0x000fde00078e0019 */
[----:B------:R-:W-:-:S02]  /*2dc30*/  NOP ;  /* 0x0000000000007918 */ /* 0x000fc40000000000 */
[----:B------:R-:W-:Y:S04]  /*2dc40*/  STL.64 [R1+0x2f0], R16 ;  /* 0x0002f01001007387 */ /* 0x000fe80000100a00 */
[----:B------:R-:W-:Y:S04]  /*2dc50*/  STL.64 [R1+0x2f8], R18 ;  /* 0x0002f81201007387 */ /* 0x000fe80000100a00 */
[----:B------:R-:W-:Y:S04]  /*2dc60*/  STL [R1+0x23e0], R15 ;  /* 0x0023e00f01007387 */ /* 0x000fe80000100800 */
[----:B------:R1:W-:Y:S04]  /*2dc70*/  STL.64 [R1+0x23d8], R12 ;  /* 0x0023d80c01007387 */ /* 0x0003e80000100a00 */
[----:B0-----:R-:W4:Y:S04]  /*2dc80*/  LDL R8, [R1+0x50] ;  /* 0x0000500001087983 */ /* 0x001f280000100800 */
[----:B------:R-:W4:Y:S04]  /*2dc90*/  LDL R9, [R1+0x54] ;  /* 0x0000540001097983 */ /* 0x000f280000100800 */
[----:B----4-:R-:W-:Y:S04]  /*2dca0*/  STL.64 [R1+0x23c0], R8 ;  /* 0x0023c00801007387 */ /* 0x010fe80000100a00 */
[----:B------:R-:W4:Y:S04]  /*2dcb0*/  LDL.LU.64 R20, [R1+0x680] ;  /* 0x0006800001147983 */ /* 0x000f280000300a00 */
[----:B------:R-:W4:Y:S04]  /*2dcc0*/  LDL.LU.64 R22, [R1+0x688] ;  /* 0x0006880001167983 */ /* 0x000f280000300a00 */
[----:B-1----:R-:W4:Y:S04]  /*2dcd0*/  LDL.LU.64 R12, [R1+0x70] ;  /* 0x00007000010c7983 */ /* 0x002f280000300a00 */
[----:B------:R-:W2:Y:S04]  /*2dce0*/  LDL.LU.64 R16, [R1+0x510] ;  /* 0x0005100001107983 */ /* 0x000ea80000300a00 */
[----:B------:R-:W3:Y:S04]  /*2dcf0*/  LDL.LU.64 R18, [R1+0x518] ;  /* 0x0005180001127983 */ /* 0x000ee80000300a00 */
[----:B---3--:R-:W-:Y:S04]  /*2dd00*/  STL.64 [R1+0x2358], R18 ;  /* 0x0023581201007387 */ /* 0x008fe80000100a00 */
[----:B--2---:R0:W-:Y:S04]  /*2dd10*/  STL.64 [R1+0x2350], R16 ;  /* 0x0023501001007387 */ /* 0x0041e80000100a00 */
[----:B0-----:R-:W2:Y:S04]  /*2dd20*/  LDL.LU.64 R16, [R1+0x520] ;  /* 0x0005200001107983 */ /* 0x001ea80000300a00 */
        /* <DEDUP_REMOVED lines=12> */
[----:B------:R-:W3:Y:S01]  /*2ddf0*/  LDL.LU.64 R18, [R1+0x5d8] ;  /* 0x0005d80001127983 */ /* 0x000ee20000300a00 */
[----:B------:R-:W0:Y:S02]  /*2de00*/  S2R R28, SR_TID.X ;  /* 0x00000000001c7919 */ /* 0x000e240000002100 */
[----:B0-----:R-:W-:Y:S01]  /*2de10*/  IMAD.SHL.U32 R28, R28, 0x2, RZ ;  /* 0x000000021c1c7824 */ /* 0x001fe200078e00ff */
[----:B---3--:R-:W-:Y:S04]  /*2de20*/  STL.64 [R1+0x23b8], R18 ;  /* 0x0023b81201007387 */ /* 0x008fe80000100a00 */
[----:B--2---:R0:W-:Y:S04]  /*2de30*/  STL.64 [R1+0x23b0], R16 ;  /* 0x0023b01001007387 */ /* 0x0041e80000100a00 */
[----:B0-----:R-:W2:Y:S04]  /*2de40*/  LDL.LU.64 R16, [R1+0x610] ;  /* 0x0006100001107983 */ /* 0x001ea80000300a00 */
[----:B------:R-:W3:Y:S01]  /*2de50*/  LDL.LU.64 R18, [R1+0x618] ;  /* 0x0006180001127983 */ /* 0x000ee20000300a00 */
[----:B------:R-:W-:-:S04]  /*2de60*/  LOP3.LUT R10, R26, 0x10, R28, 0x78, !PT ;  /* 0x000000101a0a7812 */ /* 0x000fc800078e781c */
[----:B------:R-:W-:-:S04]  /*2de70*/  LOP3.LUT R10, R10, 0x400, R27, 0xf8, !PT ;  /* 0x000004000a0a7812 */ /* 0x000fc800078ef81b */
[----:B------:R-:W-:Y:S01]  /*2de80*/  LOP3.LUT R10, R10, 0x60, RZ, 0x3c, !PT ;  /* 0x000000600a0a7812 */ /* 0x000fe200078e3cff */
[----:B------:R-:W-:-:S04]  /*2de90*/  IMAD.MOV.U32 R28, RZ, RZ, R24 ;  /* 0x000000ffff1c7224 */ /* 0x000fc800078e0018 */
[----:B------:R-:W0:Y:S01]  /*2dea0*/  LDSM.16.MT88.4 R24, [R10+UR4+0x8000] ;  /* 0x008000040a18783b */ /* 0x000e220008004200 */
[----:B----4-:R-:W-:Y:S03]  /*2deb0*/  HMMA.16816.F32.BF16 R20, R4, R12, R20 ;  /* 0x0000000c0414723c */ /* 0x010fe60000041814 */
[----:B---3--:R-:W-:Y:S04]  /*2dec0*/  STL.64 [R1+0x23d0], R18 ;  /* 0x0023d01201007387 */ /* 0x008fe80000100a00 */
[----:B--2---:R1:W-:Y:S04]  /*2ded0*/  STL.64 [R1+0x23c8], R16 ;  /* 0x0023c81001007387 */ /* 0x0043e80000100a00 */
[----:B-1----:R-:W2:Y:S04]  /*2dee0*/  LDL.LU.64 R16, [R1+0x650] ;  /* 0x0006500001107983 */ /* 0x002ea80000300a00 */
[----:B------:R-:W2:Y:S04]  /*2def0*/  LDL.LU.64 R18, [R1+0x658] ;  /* 0x0006580001127983 */ /* 0x000ea80000300a00 */
[----:B0-----:R-:W-:Y:S04]  /*2df00*/  STL [R1+0x2244], R26 ;  /* 0x0022441a01007387 */ /* 0x001fe80000100800 */
[----:B------:R-:W-:Y:S04]  /*2df10*/  STL [R1+0x2240], R27 ;  /* 0x0022401b01007387 */ /* 0x000fe80000100800 */
[----:B------:R0:W-:Y:S04]  /*2df20*/  STL.64 [R1+0x2308], R24 ;  /* 0x0023081801007387 */ /* 0x0001e80000100a00 */
[----:B0-----:R-:W3:Y:S04]  /*2df30*/  LDL.LU.64 R24, [R1+0x500] ;  /* 0x0005000001187983 */ /* 0x001ee80000300a00 */
[----:B------:R-:W3:Y:S04]  /*2df40*/  LDL.LU.64 R26, [R1+0x508] ;  /* 0x00050800011a7983 */ /* 0x000ee80000300a00 */
[----:B------:R-:W-:Y:S04]  /*2df50*/  STL.64 [R1+0x2e0], R20 ;  /* 0x0002e01401007387 */ /* 0x000fe80000100a00 */
[----:B------:R0:W-:Y:S04]  /*2df60*/  STL.64 [R1+0x2e8], R22 ;  /* 0x0002e81601007387 */ /* 0x0001e80000100a00 */
[----:B0-----:R-:W4:Y:S04]  /*2df70*/  LDL.LU R22, [R1+0x23f0] ;  /* 0x0023f00001167983 */ /* 0x001f280000300800 */
[----:B------:R-:W3:Y:S01]  /*2df80*/  LDL.LU.64 R20, [R1+0x23e8] ;  /* 0x0023e80001147983 */ /* 0x000ee20000300a00 */
[----:B------:R-:W-:-:S02]  /*2df90*/  IMAD.MOV.U32 R8, RZ, RZ, R2 ;  /* 0x000000ffff087224 */ /* 0x000fc400078e0002 */
[----:B------:R-:W-:Y:S02]  /*2dfa0*/  IMAD.MOV.U32 R9, RZ, RZ, R0 ;  /* 0x000000ffff097224 */ /* 0x000fe400078e0000 */
[----:B------:R-:W-:Y:S02]  /*2dfb0*/  IMAD.MOV.U32 R23, RZ, RZ, R12 ;  /* 0x000000ffff177224 */ /* 0x000fe400078e000c */
[----:B------:R-:W-:Y:S01]  /*2dfc0*/  IMAD.MOV.U32 R14, RZ, RZ, R13 ;  /* 0x000000ffff0e7224 */ /* 0x000fe200078e000d */
[----:B------:R-:W3:Y:S04]  /*2dfd0*/  LDL.LU R15, [R1+0x23e0] ;  /* 0x0023e000010f7983 */ /* 0x000ee80000300800 */
[----:B------:R-:W3:Y:S01]  /*2dfe0*/  LDL.LU.64 R12, [R1+0x23d8] ;  /* 0x0023d800010c7983 */ /* 0x000ee20000300a00 */
[C---:B--2---:R-:W-:Y:S03]  /*2dff0*/  HMMA.16816.F32.BF16 R8, R4.reuse, R8, R16 ;  /* 0x000000080408723c */ /* 0x044fe60000041810 */
[----:B----4-:R-:W-:Y:S04]  /*2e000*/  STL.64 [R1+0x2320], R22 ;  /* 0x0023201601007387 */ /* 0x010fe80000100a00 */
[----:B---3--:R0:W-:Y:S04]  /*2e010*/  STL.64 [R1+0x2318], R20 ;  /* 0x0023181401007387 */ /* 0x0081e80000100a00 */
[----:B0-----:R-:W2:Y:S04]  /*2e020*/  LDL.LU.64 R20, [R1+0x4f0] ;  /* 0x0004f00001147983 */ /* 0x001ea80000300a00 */
[----:B------:R-:W2:Y:S04]  /*2e030*/  LDL.LU.64 R22, [R1+0x4f8] ;  /* 0x0004f80001167983 */ /* 0x000ea80000300a00 */
[----:B------:R-:W3:Y:S04]  /*2e040*/  LDL.LU.64 R18, [R1+0x23d0] ;  /* 0x0023d00001127983 */ /* 0x000ee80000300a00 */
[----:B------:R-:W3:Y:S04]  /*2e050*/  LDL.LU.64 R16, [R1+0x23c8] ;  /* 0x0023c80001107983 */ /* 0x000ee80000300a00 */
[----:B------:R0:W-:Y:S04]  /*2e060*/  STL.64 [R1+0x2d0], R8 ;  /* 0x0002d00801007387 */ /* 0x0001e80000100a00 */
[----:B------:R3:W-:Y:S04]  /*2e070*/  STL.64 [R1+0x2d8], R10 ;  /* 0x0002d80a01007387 */ /* 0x0007e80000100a00 */
[----:B0-----:R-:W3:Y:S02]  /*2e080*/  LDL.LU.64 R8, [R1+0x23c0] ;  /* 0x0023c00001087983 */ /* 0x001ee40000300a00 */
[----:B---3--:R-:W-:Y:S02]  /*2e090*/  HMMA.16816.F32.BF16 R8, R4, R8, R16 ;  /* 0x000000080408723c */ /* 0x008fe40000041810 */
[----:B------:R-:W3:Y:S04]  /*2e0a0*/  LDL.LU.64 R18, [R1+0x23b8] ;  /* 0x0023b80001127983 */ /* 0x000ee80000300a00 */
[----:B------:R-:W3:-:S15]  /*2e0b0*/  LDL.LU.64 R16, [R1+0x23b0] ;  /* 0x0023b00001107983 */ /* 0x000ede0000300a00 */
[----:B------:R-:W-:-:S02]  /*2e0c0*/  NOP ;  /* 0x0000000000007918 */ /* 0x000fc40000000000 */
        /* <DEDUP_REMOVED lines=15> */
[----:B------:R-:W-:Y:S04]  /*2e1c0*/  STL.64 [R1+0x2a8], R10 ;  /* 0x0002a80a01007387 */ /* 0x000fe80000100a00 */
[----:B0-----:R-:W3:Y:S02]  /*2e1d0*/  LDL.LU.64 R8, [R1+0x2378] ;  /* 0x0023780001087983 */ /* 0x001ee40000300a00 */
[----:B---3--:R-:W-:Y:S06]  /*2e1e0*/  HMMA.16816.F32.BF16 R16, R4, R8, R16 ;  /* 0x000000080410723c */ /* 0x008fec0000041810 */
[----:B------:R-:W-:-:S02]  /*2e1f0*/  IMAD.MOV.U32 R2, RZ, RZ, R8 ;  /* 0x000000ffff027224 */ /* 0x000fc400078e0008 */
[----:B------:R-:W-:-:S15]  /*2e200*/  IMAD.MOV.U32 R0, RZ, RZ, R9 ;  /* 0x000000ffff007224 */ /* 0x000fde00078e0009 */
[----:B------:R-:W-:Y:S04]  /*2e210*/  STL.64 [R1+0x290], R16 ;  /* 0x0002901001007387 */ /* 0x000fe80000100a00 */
[----:B------:R0:W-:Y:S04]  /*2e220*/  STL.64 [R1+0x298], R18 ;  /* 0x0002981201007387 */ /* 0x0001e80000100a00 */
[----:B0-----:R-:W3:Y:S04]  /*2e230*/  LDL.LU.64 R18, [R1+0x2370] ;  /* 0x0023700001127983 */ /* 0x001ee80000300a00 */
[----:B------:R-:W3:Y:S04]  /*2e240*/  LDL.LU.64 R16, [R1+0x2368] ;  /* 0x0023680001107983 */ /* 0x000ee80000300a00 */
[----:B------:R-:W3:Y:S02]  /*2e250*/  LDL.LU.64 R8, [R1+0x2360] ;  /* 0x0023600001087983 */ /* 0x000ee40000300a00 */
        /* <DEDUP_REMOVED lines=9> */
[----:B------:R-:W4:-:S15]  /*2e2f0*/  LDL.LU.64 R16, [R1+0x2338] ;  /* 0x0023380001107983 */ /* 0x000f1e0000300a00 */
[----:B------:R-:W-:-:S02]  /*2e300*/  NOP ;  /* 0x0000000000007918 */ /* 0x000fc40000000000 */
[----:B------:R-:W-:Y:S04]  /*2e310*/  STL.64 [R1+0x270], R8 ;  /* 0x0002700801007387 */ /* 0x000fe80000100a00 */
[----:B------:R0:W-:Y:S04]  /*2e320*/  STL.64 [R1+0x278], R10 ;  /* 0x0002780a01007387 */ /* 0x0001e80000100a00 */
[----:B0-----:R-:W3:Y:S04]  /*2e330*/  LDL.LU.64 R10, [R1+0x2330] ;  /* 0x00233000010a7983 */ /* 0x001ee80000300a00 */
[----:B------:R-:W2:Y:S01]  /*2e340*/  LDL.LU.64 R8, [R1+0x2328] ;  /* 0x0023280001087983 */ /* 0x000ea20000300a00 */
[C---:B----4-:R-:W-:Y:S06]  /*2e350*/  HMMA.16816.F32.BF16 R24, R4.reuse, R16, R24 ;  /* 0x000000100418723c */ /* 0x050fec0000041818 */
[----:B--2---:R-:W-:-:S15]  /*2e360*/  HMMA.16816.F32.BF16 R20, R4, R8, R20 ;  /* 0x000000080414723c */ /* 0x004fde0000041814 */
[----:B------:R-:W-:-:S02]  /*2e370*/  NOP ;  /* 0x0000000000007918 */ /* 0x000fc40000000000 */
[----:B------:R0:W-:Y:S04]  /*2e380*/  STL.64 [R1+0x260], R24 ;  /* 0x0002601801007387 */ /* 0x0001e80000100a00 */
[----:B------:R1:W-:Y:S04]  /*2e390*/  STL.64 [R1+0x268], R26 ;  /* 0x0002681a01007387 */ /* 0x0003e80000100a00 */
[----:B0-----:R-:W2:Y:S04]  /*2e3a0*/  LDL.LU.64 R24, [R1+0x7a0] ;  /* 0x0007a00001187983 */ /* 0x001ea80000300a00 */
[----:B-1----:R-:W2:Y:S04]  /*2e3b0*/  LDL.LU.64 R26, [R1+0x7a8] ;  /* 0x0007a800011a7983 */ /* 0x002ea80000300a00 */
[----:B---3--:R-:W-:Y:S04]  /*2e3c0*/  STL.64 [R1+0x2288], R18 ;  /* 0x0022881201007387 */ /* 0x008fe80000100a00 */
[----:B------:R0:W-:Y:S04]  /*2e3d0*/  STL.64 [R1+0x2280], R16 ;  /* 0x0022801001007387 */ /* 0x0001e80000100a00 */
[----:B0-----:R-:W3:Y:S04]  /*2e3e0*/  LDL.LU.64 R16, [R1+0x430] ;  /* 0x0004300001107983 */ /* 0x001ee80000300a00 */
[----:B------:R-:W3:Y:S04]  /*2e3f0*/  LDL.LU.64 R18, [R1+0x438] ;  /* 0x0004380001127983 */ /* 0x000ee80000300a00 */
[----:B------:R-:W-:Y:S04]  /*2e400*/  STL.64 [R1+0x250], R20 ;  /* 0x0002501401007387 */ /* 0x000fe80000100a00 */
[----:B------:R0:W-:Y:S04]  /*2e410*/  STL.64 [R1+0x258], R22 ;  /* 0x0002581601007387 */ /* 0x0001e80000100a00 */
[----:B0-----:R-:W4:Y:S04]  /*2e420*/  LDL.LU.64 R22, [R1+0x2320] ;  /* 0x0023200001167983 */ /* 0x001f280000300a00 */
[----:B------:R-:W2:Y:S04]  /*2e430*/  LDL.LU.64 R20, [R1+0x2318] ;  /* 0x0023180001147983 */ /* 0x000ea80000300a00 */
[----:B------:R-:W-:Y:S04]  /*2e440*/  STL.64 [R1+0x2278], R10 ;  /* 0x0022780a01007387 */ /* 0x000fe80000100a00 */
[----:B------:R0:W-:Y:S04]  /*2e450*/  STL.64 [R1+0x2270], R8 ;  /* 0x0022700801007387 */ /* 0x0001e80000100a00 */
[----:B0-----:R-:W2:Y:S01]  /*2e460*/  LDL.64 R8, [R1+0xc0] ;  /* 0x0000c00001087983 */ /* 0x001ea20000100a00 */
[----:B---3--:R-:W-:Y:S07]  /*2e470*/  HMMA.16816.F32.BF16 R16, R4, R12, R16 ;  /* 0x0000000c0410723c */ /* 0x008fee0000041810 */
[----:B----4-:R-:W-:-:S02]  /*2e480*/  IMAD.MOV.U32 R4, RZ, RZ, R23 ;  /* 0x000000ffff047224 */ /* 0x010fc400078e0017 */
[----:B------:R-:W3:Y:S01]  /*2e490*/  LDL.LU R23, [R1+0x2314] ;  /* 0x0023140001177983 */ /* 0x000ee20000300800 */
[----:B------:R-:W-:-:S13]  /*2e4a0*/  IMAD.MOV.U32 R5, RZ, RZ, R14 ;  /* 0x000000ffff057224 */ /* 0x000fda00078e000e */
[----:B------:R0:W-:Y:S04]  /*2e4b0*/  STL.64 [R1+0x1d0], R16 ;  /* 0x0001d01001007387 */ /* 0x0001e80000100a00 */
[----:B------:R-:W-:Y:S04]  /*2e4c0*/  STL.64 [R1+0x1d8], R18 ;  /* 0x0001d81201007387 */ /* 0x000fe80000100a00 */
[----:B------:R-:W4:Y:S04]  /*2e4d0*/  LDL.LU R14, [R1+0x2310] ;  /* 0x00231000010e7983 */ /* 0x000f280000300800 */
[----:B0-----:R-:W4:Y:S04]  /*2e4e0*/  LDL R16, [R1+0xa0] ;  /* 0x0000a00001107983 */ /* 0x001f280000100800 */
[----:B------:R0:W-:Y:S02]  /*2e4f0*/  STL.64 [R1+0x22e8], R4 ;  /* 0x0022e80401007387 */ /* 0x0001e40000100a00 */
[----:B0-----:R-:W-:-:S02]  /*2e500*/  IMAD.MOV.U32 R4, RZ, RZ, R28 ;  /* 0x000000ffff047224 */ /* 0x001fc400078e001c */
[----:B------:R-:W-:Y:S02]  /*2e510*/  IMAD.MOV.U32 R5, RZ, RZ, R15 ;  /* 0x000000ffff057224 */ /* 0x000fe400078e000f */
[----:B--2---:R-:W-:-:S03]  /*2e520*/  IMAD.MOV.U32 R15, RZ, RZ, R9 ;  /* 0x000000ffff0f7224 */ /* 0x004fc600078e0009 */
[----:B------:R0:W-:Y:S04]  /*2e530*/  STL.64 [R1+0x2300], R4 ;  /* 0x0023000401007387 */ /* 0x0001e80000100a00 */
[----:B0-----:R-:W2:Y:S01]  /*2e540*/  LDL.LU.64 R4, [R1+0xb0] ;  /* 0x0000b00001047983 */ /* 0x001ea20000300a00 */
[----:B---3--:R-:W-:-:S15]  /*2e550*/  HMMA.16816.F32.BF16 R24, R20, R8, R24 ;  /* 0x000000081418723c */ /* 0x008fde0000041818 */
[----:B------:R-:W-:-:S08]  /*2e560*/  NOP ;  /* 0x0000000000007918 */ /* 0x000fd00000000000 */
[----:B------:R0:W-:Y:S04]  /*2e570*/  STL.64 [R1+0x1c0], R24 ;  /* 0x0001c01801007387 */ /* 0x0001e80000100a00 */
[----:B------:R-:W-:Y:S04]  /*2e580*/  STL.64 [R1+0x1c8], R26 ;  /* 0x0001c81a01007387 */ /* 0x000fe80000100a00 */
[----:B0-----:R-:W3:Y:S04]  /*2e590*/  LDL.LU.64 R24, [R1+0x2308] ;  /* 0x0023080001187983 */ /* 0x001ee80000300a00 */
[----:B------:R-:W4:Y:S04]  /*2e5a0*/  LDL.LU.64 R8, [R1+0x40] ;  /* 0x0000400001087983 */ /* 0x000f280000300a00 */
[----:B----4-:R0:W-:Y:S04]  /*2e5b0*/  STL.64 [R1+0x22d0], R8 ;  /* 0x0022d00801007387 */ /* 0x0101e80000100a00 */
[----:B0-----:R-:W4:Y:S04]  /*2e5c0*/  LDL.LU.64 R8, [R1+0x60] ;  /* 0x0000600001087983 */ /* 0x001f280000300a00 */
[----:B----4-:R0:W-:Y:S04]  /*2e5d0*/  STL.64 [R1+0x22e0], R8 ;  /* 0x0022e00801007387 */ /* 0x0101e80000100a00 */
[----:B0-----:R-:W4:Y:S04]  /*2e5e0*/  LDL.LU.64 R8, [R1+0x770] ;  /* 0x0007700001087983 */ /* 0x001f280000300a00 */
[----:B------:R-:W4:Y:S04]  /*2e5f0*/  LDL.LU.64 R10, [R1+0x778] ;  /* 0x00077800010a7983 */ /* 0x000f280000300a00 */
[----:B------:R-:W-:Y:S04]  /*2e600*/  STL [R1+0x22b0], R15 ;  /* 0x0022b00f01007387 */ /* 0x000fe80000100800 */
[----:B------:R-:W-:Y:S01]  /*2e610*/  STL.64 [R1+0x22a8], R12 ;  /* 0x0022a80c01007387 */ /* 0x000fe20000100a00 */
[----:B--2---:R-:W-:-:S02]  /*2e620*/  IMAD.MOV.U32 R26, RZ, RZ, R4 ;  /* 0x000000ffff1a7224 */ /* 0x004fc400078e0004 */
[----:B------:R-:W-:Y:S01]  /*2e630*/  IMAD.MOV.U32 R27, RZ, RZ, R5 ;  /* 0x000000ffff1b7224 */ /* 0x000fe200078e0005 */
[----:B----4-:R-:W-:-:S15]  /*2e640*/  HMMA.16816.F32.BF16 R8, R20, R4, R8 ;  /* 0x000000041408723c */ /* 0x010fde0000041808 */
[----:B------:R-:W-:-:S08]  /*2e650*/  NOP ;  /* 0x0000000000007918 */ /* 0x000fd00000000000 */
[----:B------:R0:W-:Y:S04]  /*2e660*/  STL.64 [R1+0x1b0], R8 ;  /* 0x0001b00801007387 */ /* 0x0001e80000100a00 */
[----:B------:R1:W-:Y:S04]  /*2e670*/  STL.64 [R1+0x1b8], R10 ;  /* 0x0001b80a01007387 */ /* 0x0003e80000100a00 */
[----:B------:R-:W2:Y:S04]  /*2e680*/  LDL.LU.64 R4, [R1+0x720] ;  /* 0x0007200001047983 */ /* 0x000ea80000300a00 */
[----:B------:R-:W2:Y:S04]  /*2e690*/  LDL.LU.64 R6, [R1+0x728] ;  /* 0x0007280001067983 */ /* 0x000ea80000300a00 */
[----:B0-----:R-:W4:Y:S04]  /*2e6a0*/  LDL.LU.64 R8, [R1+0x670] ;  /* 0x0006700001087983 */ /* 0x001f280000300a00 */
[----:B-1----:R-:W3:Y:S01]  /*2e6b0*/  LDL.LU.64 R10, [R1+0x678] ;  /* 0x00067800010a7983 */ /* 0x002ee20000300a00 */
[----:B------:R-:W-:-:S03]  /*2e6c0*/  IMAD.MOV.U32 R17, RZ, RZ, R29 ;  /* 0x000000ffff117224 */ /* 0x000fc600078e001d */
[----:B---3--:R-:W-:Y:S04]  /*2e6d0*/  STL.64 [R1+0x22f8], R10 ;  /* 0x0022f80a01007387 */ /* 0x008fe80000100a00 */
[----:B----4-:R0:W-:Y:S04]  /*2e6e0*/  STL.64 [R1+0x22f0], R8 ;  /* 0x0022f00801007387 */ /* 0x0101e80000100a00 */
[----:B0-----:R-:W3:Y:S04]  /*2e6f0*/  LDL.LU.64 R8, [R1+0x6b0] ;  /* 0x0006b00001087983 */ /* 0x001ee80000300a00 */
[----:B------:R-:W3:Y:S04]  /*2e700*/  LDL.LU.64 R10, [R1+0x6b8] ;  /* 0x0006b800010a7983 */ /* 0x000ee80000300a00 */
[----:B------:R-:W-:Y:S04]  /*2e710*/  STL.64 [R1+0x2250], R26 ;  /* 0x0022501a01007387 */ /* 0x000fe80000100a00 */
[----:B------:R0:W-:Y:S02]  /*2e720*/  STL.64 [R1+0x2248], R24 ;  /* 0x0022481801007387 */ /* 0x0001e40000100a00 */
[----:B0-----:R-:W-:-:S02]  /*2e730*/  IMAD.MOV.U32 R24, RZ, RZ, R2 ;  /* 0x000000ffff187224 */ /* 0x001fc400078e0002 */
[----:B------:R-:W-:-:S05]  /*2e740*/  IMAD.MOV.U32 R25, RZ, RZ, R0 ;  /* 0x000000ffff197224 */ /* 0x000fca00078e0000 */
[----:B------:R0:W-:Y:S04]  /*2e750*/  STL.64 [R1+0x22c0], R24 ;  /* 0x0022c01801007387 */ /* 0x0001e80000100a00 */
[----:B0-----:R-:W4:Y:S01]  /*2e760*/  LDL.LU.64 R24, [R1+0x30] ;  /* 0x0000300001187983 */ /* 0x001f220000300a00 */
[----:B--2---:R-:W-:Y:S03]  /*2e770*/  HMMA.16816.F32.BF16 R16, R20, R16, R4 ;  /* 0x000000101410723c */ /* 0x004fe60000041804 */
[----:B----4-:R0:W-:Y:S04]  /*2e780*/  STL.64 [R1+0x22d8], R24 ;  /* 0x0022d81801007387 */ /* 0x0101e80000100a00 */
[----:B0-----:R-:W2:Y:S04]  /*2e790*/  LDL.LU.64 R24, [R1+0x630] ;  /* 0x0006300001187983 */ /* 0x001ea80000300a00 */
[----:B------:R-:W2:Y:S04]  /*2e7a0*/  LDL.LU.64 R26, [R1+0x638] ;  /* 0x00063800011a7983 */ /* 0x000ea80000300a00 */
[----:B------:R-:W3:Y:S08]  /*2e7b0*/  LDL.LU.64 R4, [R1+0x2300] ;  /* 0x0023000001047983 */ /* 0x000ef00000300a00 */
[----:B------:R0:W-:Y:S04]  /*2e7c0*/  STL.64 [R1+0x1a0], R16 ;  /* 0x0001a01001007387 */ /* 0x0001e80000100a00 */
[----:B------:R-:W-:Y:S04]  /*2e7d0*/  STL.64 [R1+0x1a8], R18 ;  /* 0x0001a81201007387 */ /* 0x000fe80000100a00 */
[----:B0-----:R-:W4:Y:S01]  /*2e7e0*/  LDL.LU.64 R16, [R1] ;  /* 0x0000000001107983 */ /* 0x001f220000300a00 */
[----:B------:R-:W-:-:S02]  /*2e7f0*/  IMAD.MOV.U32 R12, RZ, RZ, R14 ;  /* 0x000000ffff0c7224 */ /* 0x000fc400078e000e */
[----:B------:R-:W-:Y:S01]  /*2e800*/  IMAD.MOV.U32 R13, RZ, RZ, R3 ;  /* 0x000000ffff0d7224 */ /* 0x000fe200078e0003 */
[----:B----4-:R0:W-:Y:S04]  /*2e810*/  STL.64 [R1+0x22a0], R16 ;  /* 0x0022a01001007387 */ /* 0x0101e80000100a00 */
[----:B0-----:R-:W4:Y:S04]  /*2e820*/  LDL.LU.64 R16, [R1+0x6f0] ;  /* 0x0006f00001107983 */ /* 0x001f280000300a00 */
[----:B------:R-:W4:Y:S02]  /*2e830*/  LDL.LU.64 R18, [R1+0x6f8] ;  /* 0x0006f80001127983 */ /* 0x000f240000300a00 */
[----:B----4-:R-:W-:Y:S02]  /*2e840*/  HMMA.16816.F32.BF16 R16, R20, R12, R16 ;  /* 0x0000000c1410723c */ /* 0x010fe40000041810 */
[----:B------:R-:W4:Y:S04]  /*2e850*/  LDL.LU.64 R12, [R1+0x5c0] ;  /* 0x0005c000010c7983 */ /* 0x000f280000300a00 */
[----:B------:R-:W4:-:S15]  /*2e860*/  LDL.LU.64 R14, [R1+0x5c8] ;  /* 0x0005c800010e7983 */ /* 0x000f1e0000300a00 */
[----:B------:R-:W-:-:S02]  /*2e870*/  NOP ;  /* 0x0000000000007918 */ /* 0x000fc40000000000 */
[----:B------:R0:W-:Y:S04]  /*2e880*/  STL.64 [R1+0x190], R16 ;  /* 0x0001901001007387 */ /* 0x0001e80000100a00 */
[----:B------:R-:W-:Y:S04]  /*2e890*/  STL.64 [R1+0x198], R18 ;  /* 0x0001981201007387 */ /* 0x000fe80000100a00 */
[----:B0-----:R-:W2:Y:S01]  /*2e8a0*/  LDL.LU.64 R16, [R1+0x10] ;  /* 0x0000100001107983 */ /* 0x001ea20000300a00 */
[C---:B---3--:R-:W-:Y:S03]  /*2e8b0*/  HMMA.16816.F32.BF16 R4, R20.reuse, R4, R8 ;  /* 0x000000041404723c */ /* 0x048fe60000041808 */
[----:B--2---:R0:W-:Y:S04]  /*2e8c0*/  STL.64 [R1+0x22b8], R16 ;  /* 0x0022b81001007387 */ /* 0x0041e80000100a00 */
[----:B0-----:R-:W2:Y:S04]  /*2e8d0*/  LDL.LU.64 R16, [R1+0x50] ;  /* 0x0000500001107983 */ /* 0x001ea80000300a00 */
[----:B------:R-:W3:Y:S04]  /*2e8e0*/  LDL.LU.64 R10, [R1+0x22f8] ;  /* 0x0022f800010a7983 */ /* 0x000ee80000300a00 */
[----:B------:R-:W3:Y:S08]  /*2e8f0*/  LDL.LU.64 R8, [R1+0x22f0] ;  /* 0x0022f00001087983 */ /* 0x000ef00000300a00 */
[----:B------:R0:W-:Y:S04]  /*2e900*/  STL.64 [R1+0x180], R4 ;  /* 0x0001800401007387 */ /* 0x0001e80000100a00 */
[----:B------:R-:W-:Y:S04]  /*2e910*/  STL.64 [R1+0x188], R6 ;  /* 0x0001880601007387 */ /* 0x000fe80000100a00 */
[----:B0-----:R-:W3:Y:S02]  /*2e920*/  LDL.LU.64 R4, [R1+0x22e8] ;  /* 0x0022e80001047983 */ /* 0x001ee40000300a00 */
[----:B---3--:R-:W-:-:S15]  /*2e930*/  HMMA.16816.F32.BF16 R8, R20, R4, R8 ;  /* 0x000000041408723c */ /* 0x008fde0000041808 */
[----:B------:R-:W-:-:S08]  /*2e940*/  NOP ;  /* 0x0000000000007918 */ /* 0x000fd00000000000 */
[----:B------:R0:W-:Y:S04]  /*2e950*/  STL.64 [R1+0x170], R8 ;  /* 0x0001700801007387 */ /* 0x0001e80000100a00 */
[----:B------:R-:W-:Y:S04]  /*2e960*/  STL.64 [R1+0x178], R10 ;  /* 0x0001780a01007387 */ /* 0x000fe80000100a00 */
[----:B0-----:R-:W3:Y:S04]  /*2e970*/  LDL.LU.64 R8, [R1+0x22e0] ;  /* 0x0022e00001087983 */ /* 0x001ee80000300a00 */
[----:B------:R0:W-:Y:S04]  /*2e980*/  STL.64 [R1+0x2200], R4 ;  /* 0x0022000401007387 */ /* 0x0001e80000100a00 */
[----:B0-----:R-:W2:Y:S04]  /*2e990*/  LDL.LU.64 R4, [R1+0x600] ;  /* 0x0006000001047983 */ /* 0x001ea80000300a00 */
[----:B------:R-:W2:Y:S01]  /*2e9a0*/  LDL.LU.64 R6, [R1+0x608] ;  /* 0x0006080001067983 */ /* 0x000ea20000300a00 */
[----:B---3--:R-:W-:Y:S06]  /*2e9b0*/  HMMA.16816.F32.BF16 R24, R20, R8, R24 ;  /* 0x000000081418723c */ /* 0x008fec0000041818 */
[----:B------:R-:W-:-:S02]  /*2e9c0*/  IMAD.MOV.U32 R3, RZ, RZ, R8 ;  /* 0x000000ffff037224 */ /* 0x000fc400078e0008 */
[----:B------:R-:W-:-:S15]  /*2e9d0*/  IMAD.MOV.U32 R28, RZ, RZ, R9 ;  /* 0x000000ffff1c7224 */ /* 0x000fde00078e0009 */
[----:B------:R0:W-:Y:S04]  /*2e9e0*/  STL.64 [R1+0x160], R24 ;  /* 0x0001601801007387 */ /* 0x0001e80000100a00 */
[----:B------:R-:W-:Y:S04]  /*2e9f0*/  STL.64 [R1+0x168], R26 ;  /* 0x0001681a01007387 */ /* 0x000fe80000100a00 */
[----:B0-----:R-:W3:Y:S04]  /*2ea00*/  LDL.LU.64 R24, [R1+0x22d8] ;  /* 0x0022d80001187983 */ /* 0x001ee80000300a00 */
[----:B------:R-:W4:Y:S01]  /*2ea10*/  LDL.LU.64 R8, [R1+0x22d0] ;  /* 0x0022d00001087983 */ /* 0x000f220000300a00 */
[----:B--2---:R-:W-:Y:S03]  /*2ea20*/  HMMA.16816.F32.BF16 R4, R20, R16, R4 ;  /* 0x000000101404723c */ /* 0x004fe60000041804 */
[----:B------:R-:W-:Y:S04]  /*2ea30*/  STL [R1+0x223c], R28 ;  /* 0x00223c1c01007387 */ /* 0x000fe80000100800 */
[----:B------:R-:W-:-:S15]  /*2ea40*/  STL [R1+0x2238], R3 ;  /* 0x0022380301007387 */ /* 0x000fde0000100800 */
[----:B------:R-:W-:-:S01]  /*2ea50*/  NOP ;  /* 0x0000000000007918 */ /* 0x000fc20000000000 */
[----:B------:R0:W-:Y:S04]  /*2ea60*/  STL.64 [R1+0x150], R4 ;  /* 0x0001500401007387 */ /* 0x0001e80000100a00 */
[----:B------:R-:W-:Y:S01]  /*2ea70*/  STL.64 [R1+0x158], R6 ;  /* 0x0001580601007387 */ /* 0x000fe20000100a00 */
[----:B0-----:R-:W-:Y:S02]  /*2ea80*/  IMAD.MOV.U32 R5, RZ, RZ, R16 ;  /* 0x000000ffff057224 */ /* 0x001fe400078e0010 */
[----:B------:R-:W-:-:S05]  /*2ea90*/  IMAD.MOV.U32 R4, RZ, RZ, R17 ;  /* 0x000000ffff047224 */ /* 0x000fca00078e0011 */
[----:B------:R0:W-:Y:S04]  /*2eaa0*/  STL.64 [R1+0x22c8], R4 ;  /* 0x0022c80401007387 */ /* 0x0001e80000100a00 */
[----:B0-----:R-:W3:Y:S04]  /*2eab0*/  LDL.LU.64 R4, [R1+0x580] ;  /* 0x0005800001047983 */ /* 0x001ee80000300a00 */
[----:B------:R-:W3:Y:S04]  /*2eac0*/  LDL.LU.64 R6, [R1+0x588] ;  /* 0x0005880001067983 */ /* 0x000ee80000300a00 */
[----:B------:R-:W2:Y:S04]  /*2ead0*/  LDL.LU.64 R16, [R1+0x540] ;  /* 0x0005400001107983 */ /* 0x000ea80000300a00 */
[----:B------:R-:W2:Y:S01]  /*2eae0*/  LDL.LU.64 R18, [R1+0x548] ;  /* 0x0005480001127983 */ /* 0x000ea20000300a00 */
[----:B----4-:R-:W-:Y:S06]  /*2eaf0*/  HMMA.16816.F32.BF16 R12, R20, R8, R12 ;  /* 0x00000008140c723c */ /* 0x010fec000004180c */
[----:B------:R-:W-:-:S02]  /*2eb00*/  IMAD.MOV.U32 R28, RZ, RZ, R8 ;  /* 0x000000ffff1c7224 */ /* 0x000fc400078e0008 */
[----:B------:R-:W-:-:S15]  /*2eb10*/  IMAD.MOV.U32 R3, RZ, RZ, R9 ;  /* 0x000000ffff037224 */ /* 0x000fde00078e0009 */
[----:B------:R0:W-:Y:S04]  /*2eb20*/  STL.64 [R1+0x140], R12 ;  /* 0x0001400c01007387 */ /* 0x0001e80000100a00 */
[----:B------:R1:W-:Y:S04]  /*2eb30*/  STL.64 [R1+0x148], R14 ;  /* 0x0001480e01007387 */ /* 0x0003e80000100a00 */
[----:B0-----:R-:W4:Y:S04]  /*2eb40*/  LDL.LU.64 R12, [R1+0x460] ;  /* 0x00046000010c7983 */ /* 0x001f280000300a00 */
[----:B-1----:R-:W4:Y:S04]  /*2eb50*/  LDL.LU.64 R14, [R1+0x468] ;  /* 0x00046800010e7983 */ /* 0x002f280000300a00 */
[----:B------:R-:W2:Y:S04]  /*2eb60*/  LDL.LU.64 R8, [R1+0x410] ;  /* 0x0004100001087983 */ /* 0x000ea80000300a00 */
[----:B------:R-:W4:Y:S01]  /*2eb70*/  LDL.LU.64 R10, [R1+0x418] ;  /* 0x00041800010a7983 */ /* 0x000f220000300a00 */
[----:B---3--:R-:W-:Y:S06]  /*2eb80*/  HMMA.16816.F32.BF16 R4, R20, R24, R4 ;  /* 0x000000181404723c */ /* 0x008fec0000041804 */
[----:B------:R-:W-:Y:S01]  /*2eb90*/  IMAD.MOV.U32 R2, RZ, RZ, R25 ;  /* 0x000000ffff027224 */ /* 0x000fe200078e0019 */
[----:B----4-:R-:W-:Y:S04]  /*2eba0*/  STL.64 [R1+0x2298], R10 ;  /* 0x0022980a01007387 */ /* 0x010fe80000100a00 */
[----:B--2---:R0:W-:Y:S04]  /*2ebb0*/  STL.64 [R1+0x2290], R8 ;  /* 0x0022900801007387 */ /* 0x0041e80000100a00 */
[----:B0-----:R-:W2:Y:S04]  /*2ebc0*/  LDL.LU.64 R8, [R1+0x420] ;  /* 0x0004200001087983 */ /* 0x001ea80000300a00 */
[----:B------:R-:W2:Y:S04]  /*2ebd0*/  LDL.LU.64 R10, [R1+0x428] ;  /* 0x00042800010a7983 */ /* 0x000ea80000300a00 */
[----:B------:R0:W-:Y:S04]  /*2ebe0*/  STL.64 [R1+0x130], R4 ;  /* 0x0001300401007387 */ /* 0x0001e80000100a00 */
[----:B------:R1:W-:Y:S04]  /*2ebf0*/  STL.64 [R1+0x138], R6 ;  /* 0x0001380601007387 */ /* 0x0003e80000100a00 */
[----:B0-----:R-:W3:Y:S01]  /*2ec00*/  LDL.LU.64 R4, [R1+0x22c8] ;  /* 0x0022c80001047983 */ /* 0x001ee20000300a00 */
[----:B-1----:R-:W-:-:S03]  /*2ec10*/  IMAD.MOV.U32 R6, RZ, RZ, R24 ;  /* 0x000000ffff067224 */ /* 0x002fc600078e0018 */
[----:B------:R-:W4:Y:S02]  /*2ec20*/  LDL.LU.64 R24, [R1+0x22c0] ;  /* 0x0022c00001187983 */ /* 0x000f240000300a00 */
[----:B----4-:R-:W-:Y:S02]  /*2ec30*/  HMMA.16816.F32.BF16 R24, R20, R24, R16 ;  /* 0x000000181418723c */ /* 0x010fe40000041810 */
[----:B------:R-:W4:-:S15]  /*2ec40*/  LDL.LU.64 R16, [R1+0x22b8] ;  /* 0x0022b80001107983 */ /* 0x000f1e0000300a00 */
[----:B------:R-:W-:-:S06]  /*2ec50*/  NOP ;  /* 0x0000000000007918 */ /* 0x000fcc0000000000 */
[----:B------:R0:W-:Y:S04]  /*2ec60*/  STL.64 [R1+0x120], R24 ;  /* 0x0001201801007387 */ /* 0x0001e80000100a00 */
[----:B------:R1:W-:Y:S04]  /*2ec70*/  STL.64 [R1+0x128], R26 ;  /* 0x0001281a01007387 */ /* 0x0003e80000100a00 */
[----:B0-----:R-:W2:Y:S04]  /*2ec80*/  LDL.LU.64 R24, [R1+0x240] ;  /* 0x0002400001187983 */ /* 0x001ea80000300a00 */
[----:B-1----:R-:W3:Y:S01]  /*2ec90*/  LDL.LU.64 R26, [R1+0x248] ;  /* 0x00024800011a7983 */ /* 0x002ee20000300a00 */
[----:B----4-:R-:W-:Y:S06]  /*2eca0*/  HMMA.16816.F32.BF16 R12, R20, R16, R12 ;  /* 0x00000010140c723c */ /* 0x010fec000004180c */
[----:B------:R-:W-:Y:S01]  /*2ecb0*/  IMAD.MOV.U32 R7, RZ, RZ, R17 ;  /* 0x000000ffff077224 */ /* 0x000fe200078e0011 */
[----:B---3--:R-:W-:Y:S04]  /*2ecc0*/  STL.64 [R1+0x2260], R26 ;  /* 0x0022601a01007387 */ /* 0x008fe80000100a00 */
[----:B--2---:R0:W-:Y:S04]  /*2ecd0*/  STL.64 [R1+0x2258], R24 ;  /* 0x0022581801007387 */ /* 0x0041e80000100a00 */
[----:B0-----:R-:W2:Y:S04]  /*2ece0*/  LDL.LU.64 R24, [R1+0x400] ;  /* 0x0004000001187983 */ /* 0x001ea80000300a00 */
[----:B------:R-:W2:Y:S04]  /*2ecf0*/  LDL.LU.64 R26, [R1+0x408] ;  /* 0x00040800011a7983 */ /* 0x000ea80000300a00 */
[----:B------:R-:W-:Y:S04]  /*2ed00*/  STL.64 [R1+0x110], R12 ;  /* 0x0001100c01007387 */ /* 0x000fe80000100a00 */
[----:B------:R0:W-:Y:S04]  /*2ed10*/  STL.64 [R1+0x118], R14 ;  /* 0x0001180e01007387 */ /* 0x0001e80000100a00 */
[----:B0-----:R-:W3:Y:S04]  /*2ed20*/  LDL.LU R15, [R1+0x22b0] ;  /* 0x0022b000010f7983 */ /* 0x001ee80000300800 */
[----:B------:R-:W4:Y:S01]  /*2ed30*/  LDL.LU.64 R12, [R1+0x22a8] ;  /* 0x0022a800010c7983 */ /* 0x000f220000300a00 */
[----:B------:R-:W-:-:S03]  /*2ed40*/  IMAD.MOV.U32 R14, RZ, RZ, R16 ;  /* 0x000000ffff0e7224 */ /* 0x000fc600078e0010 */
[----:B------:R-:W2:Y:S02]  /*2ed50*/  LDL.LU.64 R16, [R1+0x22a0] ;  /* 0x0022a00001107983 */ /* 0x000ea40000300a00 */
[----:B--2---:R-:W-:Y:S06]  /*2ed60*/  HMMA.16816.F32.BF16 R8, R20, R16, R8 ;  /* 0x000000101408723c */ /* 0x004fec0000041808 */
[----:B------:R-:W-:Y:S02]  /*2ed70*/  IMAD.MOV.U32 R29, RZ, RZ, R16 ;  /* 0x000000ffff1d7224 */ /* 0x000fe400078e0010 */
[----:B------:R-:W-:-:S15]  /*2ed80*/  IMAD.MOV.U32 R0, RZ, RZ, R17 ;  /* 0x000000ffff007224 */ /* 0x000fde00078e0011 */
[----:B------:R-:W-:Y:S04]  /*2ed90*/  STL.64 [R1+0x100], R8 ;  /* 0x0001000801007387 */ /* 0x000fe80000100a00 */
[----:B------:R0:W-:Y:S04]  /*2eda0*/  STL.64 [R1+0x108], R10 ;  /* 0x0001080a01007387 */ /* 0x0001e80000100a00 */
[----:B0-----:R-:W2:Y:S04]  /*2edb0*/  LDL.LU.64 R10, [R1+0x2298] ;  /* 0x00229800010a7983 */ /* 0x001ea80000300a00 */
[----:B------:R-:W2:Y:S04]  /*2edc0*/  LDL.LU.64 R8, [R1+0x2290] ;  /* 0x0022900001087983 */ /* 0x000ea80000300a00 */
[----:B------:R-:W3:Y:S04]  /*2edd0*/  LDL.LU.64 R18, [R1+0x2288] ;  /* 0x0022880001127983 */ /* 0x000ee80000300a00 */
[----:B------:R-:W2:Y:S02]  /*2ede0*/  LDL.LU.64 R16, [R1+0x2280] ;  /* 0x0022800001107983 */ /* 0x000ea40000300a00 */
[----:B--2---:R-:W-:-:S15]  /*2edf0*/  HMMA.16816.F32.BF16 R8, R20, R16, R8 ;  /* 0x000000101408723c */ /* 0x004fde0000041808 */
[----:B------:R-:W-:-:S08]  /*2ee00*/  NOP ;  /* 0x0000000000007918 */ /* 0x000fd00000000000 */
[----:B------:R-:W-:Y:S04]  /*2ee10*/  STL.64 [R1+0xf0], R8 ;  /* 0x0000f00801007387 */ /* 0x000fe80000100a00 */
[----:B------:R0:W-:Y:S04]  /*2ee20*/  STL.64 [R1+0xf8], R10 ;  /* 0x0000f80a01007387 */ /* 0x0001e80000100a00 */
[----:B0-----:R-:W2:Y:S04]  /*2ee30*/  LDL.LU.64 R10, [R1+0x2278] ;  /* 0x00227800010a7983 */ /* 0x001ea80000300a00 */
[----:B------:R-:W4:Y:S04]  /*2ee40*/  LDL.LU.64 R8, [R1+0x2270] ;  /* 0x0022700001087983 */ /* 0x000f280000300a00 */
[----:B---3--:R-:W-:Y:S04]  /*2ee50*/  STL.64 [R1+0x2188], R18 ;  /* 0x0021881201007387 */ /* 0x008fe80000100a00 */
[----:B------:R0:W-:Y:S04]  /*2ee60*/  STL.64 [R1+0x2180], R16 ;  /* 0x0021801001007387 */ /* 0x0001e80000100a00 */
[----:B0-----:R-:W3:Y:S01]  /*2ee70*/  LDL.LU R16, [R1+0xc0] ;  /* 0x0000c00001107983 */ /* 0x001ee20000300800 */
[----:B------:R-:W-:-:S03]  /*2ee80*/  IMAD.MOV.U32 R17, RZ, RZ, R15 ;  /* 0x000000ffff117224 */ /* 0x000fc600078e000f */
[----:B------:R-:W3:Y:S01]  /*2ee90*/  LDL.LU R15, [R1+0x2268] ;  /* 0x00226800010f7983 */ /* 0x000ee20000300800 */
[----:B----4-:R-:W-:-:S15]  /*2eea0*/  HMMA.16816.F32.BF16 R24, R20, R8, R24 ;  /* 0x000000081418723c */ /* 0x010fde0000041818 */
[----:B------:R-:W-:-:S08]  /*2eeb0*/  NOP ;  /* 0x0000000000007918 */ /* 0x000fd00000000000 */
[----:B------:R-:W-:Y:S04]  /*2eec0*/  STL.64 [R1+0xe0], R24 ;  /* 0x0000e01801007387 */ /* 0x000fe80000100a00 */
[----:B------:R0:W-:Y:S04]  /*2eed0*/  STL.64 [R1+0xe8], R26 ;  /* 0x0000e81a01007387 */ /* 0x0001e80000100a00 */
[----:B0-----:R-:W4:Y:S04]  /*2eee0*/  LDL.LU.64 R26, [R1+0x2260] ;  /* 0x00226000011a7983 */ /* 0x001f280000300a00 */
[----:B------:R-:W4:Y:S04]  /*2eef0*/  LDL.LU.64 R24, [R1+0x2258] ;  /* 0x0022580001187983 */ /* 0x000f280000300a00 */
[----:B--2---:R-:W-:Y:S04]  /*2ef00*/  STL.64 [R1+0x2178], R10 ;  /* 0x0021780a01007387 */ /* 0x004fe80000100a00 */
[----:B------:R0:W-:Y:S04]  /*2ef10*/  STL.64 [R1+0x2170], R8 ;  /* 0x0021700801007387 */ /* 0x0001e80000100a00 */
[----:B0-----:R-:W2:Y:S04]  /*2ef20*/  LDL.LU.64 R8, [R1+0x740] ;  /* 0x0007400001087983 */ /* 0x001ea80000300a00 */
[----:B------:R-:W2:Y:S01]  /*2ef30*/  LDL.LU.64 R10, [R1+0x748] ;  /* 0x00074800010a7983 */ /* 0x000ea20000300a00 */
[----:B----4-:R-:W-:Y:S03]  /*2ef40*/  HMMA.16816.F32.BF16 R20, R20, R12, R24 ;  /* 0x0000000c1414723c */ /* 0x010fe60000041818 */
[----:B------:R-:W4:Y:S04]  /*2ef50*/  LDL.LU.64 R26, [R1+0x2250] ;  /* 0x00225000011a7983 */ /* 0x000f280000300a00 */
[----:B------:R-:W2:-:S15]  /*2ef60*/  LDL.LU.64 R24, [R1+0x2248] ;  /* 0x0022480001187983 */ /* 0x000e9e0000300a00 */
[----:B------:R-:W-:-:S01]  /*2ef70*/  NOP ;  /* 0x0000000000007918 */ /* 0x000fc20000000000 */
[----:B------:R4:W-:Y:S04]  /*2ef80*/  STL.64 [R1+0xd0], R20 ;  /* 0x0000d01401007387 */ /* 0x0009e80000100a00 */
[----:B------:R-:W-:Y:S01]  /*2ef90*/  STL.64 [R1+0xd8], R22 ;  /* 0x0000d81601007387 */ /* 0x000fe20000100a00 */
[----:B----4-:R-:W-:Y:S02]  /*2efa0*/  IMAD.MOV.U32 R20, RZ, RZ, R26 ;  /* 0x000000ffff147224 */ /* 0x010fe400078e001a */
[----:B------:R-:W-:Y:S01]  /*2efb0*/  IMAD.MOV.U32 R21, RZ, RZ, R27 ;  /* 0x000000ffff157224 */ /* 0x000fe200078e001b */
[----:B------:R-:W2:Y:S04]  /*2efc0*/  LDL.LU R26, [R1+0x2244] ;  /* 0x00224400011a7983 */ /* 0x000ea80000300800 */
[----:B------:R-:W2:Y:S04]  /*2efd0*/  LDL.LU R27, [R1+0x2240] ;  /* 0x00224000011b7983 */ /* 0x000ea80000300800 */
[----:B---3--:R-:W-:Y:S04]  /*2efe0*/  STL [R1+0x2198], R15 ;  /* 0x0021980f01007387 */ /* 0x008fe80000100800 */
[----:B------:R0:W-:Y:S02]  /*2eff0*/  STL.64 [R1+0x2190], R12 ;  /* 0x0021900c01007387 */ /* 0x0001e40000100a00 */
[----:B0-----:R-:W-:-:S02]  /*2f000*/  IMAD.MOV.U32 R12, RZ, RZ, R28 ;  /* 0x000000ffff0c7224 */ /* 0x001fc400078e001c */
[----:B------:R-:W-:Y:S01]  /*2f010*/  IMAD.MOV.U32 R13, RZ, RZ, R3 ;  /* 0x000000ffff0d7224 */ /* 0x000fe200078e0003 */
[----:B------:R-:W3:Y:S04]  /*2f020*/  LDL.LU R28, [R1+0x223c] ;  /* 0x00223c00011c7983 */ /* 0x000ee80000300800 */
[----:B------:R-:W4:Y:S04]  /*2f030*/  LDL.LU R3, [R1+0x2238] ;  /* 0x0022380001037983 */ /* 0x000f280000300800 */
[----:B------:R0:W-:Y:S02]  /*2f040*/  STL.64 [R1+0x21c8], R12 ;  /* 0x0021c80c01007387 */ /* 0x0001e40000100a00 */
[----:B0-----:R-:W-:-:S02]  /*2f050*/  IMAD.MOV.U32 R12, RZ, RZ, R5 ;  /* 0x000000ffff0c7224 */ /* 0x001fc400078e0005 */
[----:B------:R-:W-:-:S05]  /*2f060*/  IMAD.MOV.U32 R13, RZ, RZ, R4 ;  /* 0x000000ffff0d7224 */ /* 0x000fca00078e0004 */
[----:B------:R-:W-:Y:S01]  /*2f070*/  STL.64 [R1+0x21e0], R12 ;  /* 0x0021e00c01007387 */ /* 0x000fe20000100a00 */
[----:B--2---:R-:W-:Y:S03]  /*2f080*/  HMMA.16816.F32.BF16 R16, R24, R16, R8 ;  /* 0x000000101810723c */ /* 0x004fe60000041808 */
[----:B------:R-:W2:-:S15]  /*2f090*/  LDL.LU R8, [R1+0x80] ;  /* 0x0000800001087983 */ /* 0x000e9e0000300800 */
[----:B------:R-:W-:-:S05]  /*2f0a0*/  NOP ;  /* 0x0000000000007918 */ /* 0x000fca0000000000 */
[----:B------:R-:W-:Y:S04]  /*2f0b0*/  STL.64 [R1+0x240], R16 ;  /* 0x0002401001007387 */ /* 0x000fe80000100a00 */
[----:B------:R-:W-:Y:S04]  /*2f0c0*/  STL.64 [R1+0x248], R18 ;  /* 0x0002481201007387 */ /* 0x000fe80000100a00 */
[----:B------:R-:W2:Y:S01]  /*2f0d0*/  LDL.LU R9, [R1+0x84] ;  /* 0x0000840001097983 */ /* 0x000ea20000300800 */
[----:B------:R-:W0:Y:S03]  /*2f0e0*/  S2R R5, SR_TID.X ;  /* 0x0000000000057919 */ /* 0x000e260000002100 */
[----:B--2---:R1:W-:Y:S04]  /*2f0f0*/  STL.64 [R1+0x2208], R8 ;  /* 0x0022080801007387 */ /* 0x0043e80000100a00 */
[----:B-1----:R-:W2:Y:S04]  /*2f100*/  LDL.LU.64 R8, [R1+0x6e0] ;  /* 0x0006e00001087983 */ /* 0x002ea80000300a00 */
[----:B------:R-:W2:Y:S01]  /*2f110*/  LDL.LU.64 R10, [R1+0x6e8] ;  /* 0x0006e800010a7983 */ /* 0x000ea20000300a00 */
[C---:B0-----:R-:W-:Y:S01]  /*2f120*/  LOP3.LUT R4, R5.reuse, 0x7, RZ, 0xc0, !PT ;  /* 0x0000000705047812 */ /* 0x041fe200078ec0ff */
[----:B------:R-:W-:-:S04]  /*2f130*/  IMAD.SHL.U32 R19, R5, 0x2, RZ ;  /* 0x0000000205137824 */ /* 0x000fc800078e00ff */
[----:B------:R-:W-:Y:S02]  /*2f140*/  IMAD R4, R4, 0x90, RZ ;  /* 0x0000009004047824 */ /* 0x000fe400078e02ff */
[----:B------:R-:W-:-:S03]  /*2f150*/  IMAD.SHL.U32 R5, R5, 0x40, RZ ;  /* 0x0000004005057824 */ /* 0x000fc600078e00ff */
[----:B------:R-:W-:-:S04]  /*2f160*/  LOP3.LUT R19, R4, 0x10, R19, 0x78, !PT ;  /* 0x0000001004137812 */ /* 0x000fc800078e7813 */
[----:B------:R-:W-:Y:S01]  /*2f170*/  LOP3.LUT R19, R19, 0x400, R5, 0xf8, !PT ;  /* 0x0000040013137812 */ /* 0x000fe200078ef805 */
[----:B--2---:R-:W-:Y:S01]  /*2f180*/  HMMA.16816.F32.BF16 R8, R24, R20, R8 ;  /* 0x000000141808723c */ /* 0x004fe20000041808 */
[----:B----4-:R-:W-:Y:S02]  /*2f190*/  IMAD.MOV.U32 R12, RZ, RZ, R3 ;  /* 0x000000ffff0c7224 */ /* 0x010fe400078e0003 */
[----:B---3--:R-:W-:Y:S02]  /*2f1a0*/  IMAD.MOV.U32 R13, RZ, RZ, R28 ;  /* 0x000000ffff0d7224 */ /* 0x008fe400078e001c */
[----:B------:R-:W-:Y:S02]  /*2f1b0*/  IMAD.MOV.U32 R16, RZ, RZ, R29 ;  /* 0x000000ffff107224 */ /* 0x000fe400078e001d */
[----:B------:R-:W-:Y:S01]  /*2f1c0*/  IMAD.MOV.U32 R17, RZ, RZ, R0 ;  /* 0x000000ffff117224 */ /* 0x000fe200078e0000 */
[----:B------:R-:W0:-:S15]  /*2f1d0*/  LDSM.16.MT88.4 R20, [R19+UR4+0x8800] ;  /* 0x008800041314783b */ /* 0x000e1e0008004200 */
[----:B------:R-:W-:Y:S04]  /*2f1e0*/  STL.64 [R1+0x460], R8 ;  /* 0x0004600801007387 */ /* 0x000fe80000100a00 */
[----:B------:R-:W-:Y:S04]  /*2f1f0*/  STL.64 [R1+0x468], R10 ;  /* 0x0004680a01007387 */ /* 0x000fe80000100a00 */
[----:B------:R-:W2:Y:S04]  /*2f200*/  LDL.LU R4, [R1+0x90] ;  /* 0x0000900001047983 */ /* 0x000ea80000300800 */
[----:B------:R-:W2:Y:S04]  /*2f210*/  LDL.LU R5, [R1+0x94] ;  /* 0x0000940001057983 */ /* 0x000ea80000300800 */
[----:B--2---:R1:W-:Y:S04]  /*2f220*/  STL.64 [R1+0x2210], R4 ;  /* 0x0022100401007387 */ /* 0x0043e80000100a00 */
[----:B-1----:R-:W2:Y:S04]  /*2f230*/  LDL.LU R4, [R1+0xa0] ;  /* 0x0000a00001047983 */ /* 0x002ea80000300800 */
[----:B------:R-:W2:Y:S04]  /*2f240*/  LDL.LU R5, [R1+0xa4] ;  /* 0x0000a40001057983 */ /* 0x000ea80000300800 */
[----:B------:R-:W3:Y:S04]  /*2f250*/  LDL.LU R3, [R1+0x2234] ;  /* 0x0022340001037983 */ /* 0x000ee80000300800 */
[----:B------:R-:W4:Y:S04]  /*2f260*/  LDL.LU R28, [R1+0x2230] ;  /* 0x00223000011c7983 */ /* 0x000f280000300800 */
[----:B------:R-:W-:Y:S04]  /*2f270*/  STL.64 [R1+0x21f8], R12 ;  /* 0x0021f80c01007387 */ /* 0x000fe80000100a00 */
[----:B------:R-:W3:Y:S04]  /*2f280*/  LDL.LU R29, [R1+0x222c] ;  /* 0x00222c00011d7983 */ /* 0x000ee80000300800 */
[----:B------:R-:W4:Y:S04]  /*2f290*/  LDL.LU R0, [R1+0x2228] ;  /* 0x0022280001007983 */ /* 0x000f280000300800 */
[----:B------:R1:W-:Y:S04]  /*2f2a0*/  STL.64 [R1+0x21a0], R16 ;  /* 0x0021a01001007387 */ /* 0x0003e80000100a00 */
[----:B------:R-:W2:Y:S04]  /*2f2b0*/  LDL.LU.64 R8, [R1+0x640] ;  /* 0x0006400001087983 */ /* 0x000ea80000300a00 */
[----:B------:R-:W3:Y:S01]  /*2f2c0*/  LDL.LU.64 R10, [R1+0x648] ;  /* 0x00064800010a7983 */ /* 0x000ee20000300a00 */
[----:B-1----:R-:W-:-:S02]  /*2f2d0*/  IMAD.MOV.U32 R16, RZ, RZ, R14 ;  /* 0x000000ffff107224 */ /* 0x002fc400078e000e */
[----:B------:R-:W-:Y:S01]  /*2f2e0*/  IMAD.MOV.U32 R17, RZ, RZ, R7 ;  /* 0x000000ffff117224 */ /* 0x000fe200078e0007 */
[----:B---3--:R-:W-:Y:S04]  /*2f2f0*/  STL.64 [R1+0x2220], R10 ;  /* 0x0022200a01007387 */ /* 0x008fe80000100a00 */
[----:B--2---:R1:W-:Y:S04]  /*2f300*/  STL.64 [R1+0x2218], R8 ;  /* 0x0022180801007387 */ /* 0x0043e80000100a00 */
[----:B-1----:R-:W2:Y:S04]  /*2f310*/  LDL.LU.64 R8, [R1+0x6a0] ;  /* 0x0006a00001087983 */ /* 0x002ea80000300a00 */
[----:B------:R-:W2:Y:S04]  /*2f320*/  LDL.LU.64 R10, [R1+0x6a8] ;  /* 0x0006a800010a7983 */ /* 0x000ea80000300a00 */
[----:B------:R1:W-:Y:S04]  /*2f330*/  STL.64 [R1+0x21b8], R16 ;  /* 0x0021b81001007387 */ /* 0x0003e80000100a00 */
[----:B-1----:R-:W3:Y:S04]  /*2f340*/  LDL.LU.64 R16, [R1+0x5f0] ;  /* 0x0005f00001107983 */ /* 0x002ee80000300a00 */
[----:B------:R-:W3:Y:S04]  /*2f350*/  LDL.LU.64 R18, [R1+0x5f8] ;  /* 0x0005f80001127983 */ /* 0x000ee80000300a00 */
[----:B0-----:R-:W-:Y:S04]  /*2f360*/  STL.64 [R1+0x2168], R22 ;  /* 0x0021681601007387 */ /* 0x001fe80000100a00 */
[----:B------:R0:W-:Y:S04]  /*2f370*/  STL.64 [R1+0x2160], R20 ;  /* 0x0021601401007387 */ /* 0x0001e80000100a00 */
[----:B------:R-:W4:Y:S04]  /*2f380*/  LDL.LU.64 R12, [R1+0x590] ;  /* 0x00059000010c7983 */ /* 0x000f280000300a00 */
[----:B------:R-:W4:Y:S01]  /*2f390*/  LDL.LU.64 R14, [R1+0x598] ;  /* 0x00059800010e7983 */ /* 0x000f220000300a00 */
[----:B0-----:R-:W-:-:S02]  /*2f3a0*/  IMAD.MOV.U32 R20, RZ, RZ, R6 ;  /* 0x000000ffff147224 */ /* 0x001fc400078e0006 */
[----:B------:R-:W-:-:S05]  /*2f3b0*/  IMAD.MOV.U32 R21, RZ, RZ, R2 ;  /* 0x000000ffff157224 */ /* 0x000fca00078e0002 */
[----:B------:R0:W-:Y:S04]  /*2f3c0*/  STL.64 [R1+0x21c0], R20 ;  /* 0x0021c01401007387 */ /* 0x0001e80000100a00 */
[----:B0-----:R-:W2:Y:S04]  /*2f3d0*/  LDL.LU.64 R20, [R1+0x3f0] ;  /* 0x0003f00001147983 */ /* 0x001ea80000300a00 */
[----:B------:R-:W3:Y:S04]  /*2f3e0*/  LDL.LU.64 R22, [R1+0x3f8] ;  /* 0x0003f80001167983 */ /* 0x000ee80000300a00 */
[----:B---3--:R-:W-:Y:S04]  /*2f3f0*/  STL.64 [R1+0x21d8], R22 ;  /* 0x0021d81601007387 */ /* 0x008fe80000100a00 */
[----:B--2---:R0:W-:Y:S04]  /*2f400*/  STL.64 [R1+0x21d0], R20 ;  /* 0x0021d01401007387 */ /* 0x0041e80000100a00 */
[----:B0-----:R-:W2:Y:S04]  /*2f410*/  LDL.LU.64 R20, [R1+0x4d0] ;  /* 0x0004d00001147983 */ /* 0x001ea80000300a00 */
[----:B------:R-:W3:Y:S01]  /*2f420*/  LDL.LU.64 R22, [R1+0x4d8] ;  /* 0x0004d80001167983 */ /* 0x000ee20000300a00 */
[C---:B------:R-:W-:Y:S03]  /*2f430*/  HMMA.16816.F32.BF16 R4, R24.reuse, R4, R8 ;  /* 0x000000041804723c */ /* 0x040fe60000041808 */
[----:B---3--:R-:W-:Y:S04]  /*2f440*/  STL.64 [R1+0x21f0], R22 ;  /* 0x0021f01601007387 */ /* 0x008fe80000100a00 */
[----:B--2---:R0:W-:Y:S04]  /*2f450*/  STL.64 [R1+0x21e8], R20 ;  /* 0x0021e81401007387 */ /* 0x0041e80000100a00 */
        /* <DEDUP_REMOVED lines=8> */
[----:B------:R-:W3:-:S15]  /*2f4e0*/  LDL.LU.64 R8, [R1+0x2208] ;  /* 0x0022080001087983 */ /* 0x000ede0000300a00 */
[----:B------:R-:W-:-:S06]  /*2f4f0*/  NOP ;  /* 0x0000000000007918 */ /* 0x000fcc0000000000 */
[----:B------:R0:W-:Y:S04]  /*2f500*/  STL.64 [R1+0x440], R4 ;  /* 0x0004400401007387 */ /* 0x0001e80000100a00 */
[----:B------:R4:W-:Y:S04]  /*2f510*/  STL.64 [R1+0x448], R6 ;  /* 0x0004480601007387 */ /* 0x0009e80000100a00 */
[----:B0-----:R-:W4:Y:S01]  /*2f520*/  LDL.LU.64 R4, [R1+0x2200] ;  /* 0x0022000001047983 */ /* 0x001f220000300a00 */
[----:B---3--:R-:W-:Y:S03]  /*2f530*/  HMMA.16816.F32.BF16 R8, R24, R8, R16 ;  /* 0x000000081808723c */ /* 0x008fe60000041810 */
[----:B------:R-:W3:Y:S04]  /*2f540*/  LDL.LU.64 R16, [R1+0x3e0] ;  /* 0x0003e00001107983 */ /* 0x000ee80000300a00 */
[----:B------:R-:W3:-:S15]  /*2f550*/  LDL.LU.64 R18, [R1+0x3e8] ;  /* 0x0003e80001127983 */ /* 0x000ede0000300a00 */
[----:B------:R-:W-:-:S01]  /*2f560*/  NOP ;  /* 0x0000000000007918 */ /* 0x000fc20000000000 */
[----:B------:R0:W-:Y:S04]  /*2f570*/  STL.64 [R1+0x430], R8 ;  /* 0x0004300801007387 */ /* 0x0001e80000100a00 */
[----:B------:R1:W-:Y:S01]  /*2f580*/  STL.64 [R1+0x438], R10 ;  /* 0x0004380a01007387 */ /* 0x0003e20000100a00 */
[----:B----4-:R-:W-:Y:S03]  /*2f590*/  HMMA.16816.F32.BF16 R4, R24, R4, R12 ;  /* 0x000000041804723c */ /* 0x010fe6000004180c */
[----:B0-----:R-:W4:Y:S04]  /*2f5a0*/  LDL.LU.64 R8, [R1+0x490] ;  /* 0x0004900001087983 */ /* 0x001f280000300a00 */
[----:B-1----:R-:W4:Y:S04]  /*2f5b0*/  LDL.LU.64 R10, [R1+0x498] ;  /* 0x00049800010a7983 */ /* 0x002f280000300a00 */
[----:B------:R-:W2:-:S12]  /*2f5c0*/  LDL.LU.64 R12, [R1+0x21f8] ;  /* 0x0021f800010c7983 */ /* 0x000e980000300a00 */
[----:B------:R-:W-:Y:S04]  /*2f5d0*/  STL.64 [R1+0x420], R4 ;  /* 0x0004200401007387 */ /* 0x000fe80000100a00 */
[----:B------:R-:W-:Y:S04]  /*2f5e0*/  STL.64 [R1+0x428], R6 ;  /* 0x0004280601007387 */ /* 0x000fe80000100a00 */
[----:B------:R-:W0:Y:S04]  /*2f5f0*/  LDSM.16.MT88.4 R4, [R0+UR4+0x8800] ;  /* 0x008800040004783b */ /* 0x000e280008004200 */
[----:B0-----:R-:W-:Y:S04]  /*2f600*/  STL.64 [R1+0x2068], R6 ;  /* 0x0020680601007387 */ /* 0x001fe80000100a00 */
[----:B------:R0:W-:Y:S04]  /*2f610*/  STL.64 [R1+0x2060], R4 ;  /* 0x0020600401007387 */ /* 0x0001e80000100a00 */
[----:B0-----:R-:W4:Y:S04]  /*2f620*/  LDL.LU.64 R4, [R1+0x20] ;  /* 0x0000200001047983 */ /* 0x001f280000300a00 */
[----:B------:R-:W3:Y:S01]  /*2f630*/  LDL.64 R6, [R1+0x28] ;  /* 0x0000280001067983 */ /* 0x000ee20000100a00 */
[----:B--2---:R-:W-:Y:S03]  /*2f640*/  HMMA.16816.F32.BF16 R12, R24, R12, R20 ;  /* 0x0000000c180c723c */ /* 0x004fe60000041814 */
[----:B------:R-:W2:Y:S04]  /*2f650*/  LDL.LU.64 R22, [R1+0x21f0] ;  /* 0x0021f00001167983 */ /* 0x000ea80000300a00 */
[----:B------:R-:W2:-:S15]  /*2f660*/  LDL.LU.64 R20, [R1+0x21e8] ;  /* 0x0021e80001147983 */ /* 0x000e9e0000300a00 */
[----:B------:R-:W-:-:S01]  /*2f670*/  NOP ;  /* 0x0000000000007918 */ /* 0x000fc20000000000 */
[----:B------:R0:W-:Y:S04]  /*2f680*/  STL.64 [R1+0x410], R12 ;  /* 0x0004100c01007387 */ /* 0x0001e80000100a00 */
[----:B------:R2:W-:Y:S04]  /*2f690*/  STL.64 [R1+0x418], R14 ;  /* 0x0004180e01007387 */ /* 0x0005e80000100a00 */
[----:B0-----:R-:W2:Y:S02]  /*2f6a0*/  LDL.LU.64 R12, [R1+0x21e0] ;  /* 0x0021e000010c7983 */ /* 0x001ea40000300a00 */
[----:B--2---:R-:W-:Y:S02]  /*2f6b0*/  HMMA.16816.F32.BF16 R12, R24, R12, R20 ;  /* 0x0000000c180c723c */ /* 0x004fe40000041814 */
[----:B------:R-:W2:Y:S04]  /*2f6c0*/  LDL.LU.64 R22, [R1+0x21d8] ;  /* 0x0021d80001167983 */ /* 0x000ea80000300a00 */
[----:B------:R-:W2:-:S15]  /*2f6d0*/  LDL.LU.64 R20, [R1+0x21d0] ;  /* 0x0021d00001147983 */ /* 0x000e9e0000300a00 */
[----:B------:R-:W-:-:S02]  /*2f6e0*/  NOP ;  /* 0x0000000000007918 */ /* 0x000fc40000000000 */
[----:B------:R0:W-:Y:S04]  /*2f6f0*/  STL.64 [R1+0x400], R12 ;  /* 0x0004000c01007387 */ /* 0x0001e80000100a00 */
[----:B------:R2:W-:Y:S04]  /*2f700*/  STL.64 [R1+0x408], R14 ;  /* 0x0004080e01007387 */ /* 0x0005e80000100a00 */
[----:B0-----:R-:W2:Y:S02]  /*2f710*/  LDL.LU.64 R12, [R1+0x21c8] ;  /* 0x0021c800010c7983 */ /* 0x001ea40000300a00 */
[----:B--2---:R-:W-:Y:S02]  /*2f720*/  HMMA.16816.F32.BF16 R12, R24, R12, R20 ;  /* 0x0000000c180c723c */ /* 0x004fe40000041814 */
[----:B------:R-:W3:-:S15]  /*2f730*/  LDL.LU.64 R20, [R1+0x21c0] ;  /* 0x0021c00001147983 */ /* 0x000ede0000300a00 */
[----:B------:R-:W-:-:S06]  /*2f740*/  NOP ;  /* 0x0000000000007918 */ /* 0x000fcc0000000000 */
[----:B------:R0:W-:Y:S04]  /*2f750*/  STL.64 [R1+0x3f0], R12 ;  /* 0x0003f00c01007387 */ /* 0x0001e80000100a00 */
[----:B------:R1:W-:Y:S04]  /*2f760*/  STL.64 [R1+0x3f8], R14 ;  /* 0x0003f80e01007387 */ /* 0x0003e80000100a00 */
[----:B0-----:R-:W2:Y:S04]  /*2f770*/  LDL.LU.64 R12, [R1+0x470] ;  /* 0x00047000010c7983 */ /* 0x001ea80000300a00 */
[----:B-1----:R-:W2:Y:S01]  /*2f780*/  LDL.LU.64 R14, [R1+0x478] ;  /* 0x00047800010e7983 */ /* 0x002ea20000300a00 */
[----:B----4-:R-:W-:-:S15]  /*2f790*/  HMMA.16816.F32.BF16 R8, R24, R4, R8 ;  /* 0x000000041808723c */ /* 0x010fde0000041808 */
[----:B------:R-:W-:-:S09]  /*2f7a0*/  NOP ;  /* 0x0000000000007918 */ /* 0x000fd20000000000 */
[----:B------:R-:W-:Y:S02]  /*2f7b0*/  IMAD.MOV.U32 R2, RZ, RZ, R10 ;  /* 0x000000ffff027224 */ /* 0x000fe400078e000a */
[----:B------:R-:W-:Y:S01]  /*2f7c0*/  IMAD.MOV.U32 R0, RZ, RZ, R11 ;  /* 0x000000ffff007224 */ /* 0x000fe200078e000b */
[C---:B---3--:R-:W-:Y:S01]  /*2f7d0*/  HMMA.16816.F32.BF16 R20, R24.reuse, R20, R16 ;  /* 0x000000141814723c */ /* 0x048fe20000041810 */
[----:B--2---:R-:W-:Y:S04]  /*2f7e0*/  STL.64 [R1+0x21b0], R14 ;  /* 0x0021b00e01007387 */ /* 0x004fe80000100a00 */
[----:B------:R0:W-:Y:S04]  /*2f7f0*/  STL.64 [R1+0x21a8], R12 ;  /* 0x0021a80c01007387 */ /* 0x0001e80000100a00 */
[----:B0-----:R-:W2:Y:S04]  /*2f800*/  LDL.LU.64 R12, [R1+0x480] ;  /* 0x00048000010c7983 */ /* 0x001ea80000300a00 */
[----:B------:R-:W2:Y:S04]  /*2f810*/  LDL.LU.64 R14, [R1+0x488] ;  /* 0x00048800010e7983 */ /* 0x000ea80000300a00 */
[----:B------:R-:W2:Y:S06]  /*2f820*/  LDL.LU.64 R16, [R1+0x21b8] ;  /* 0x0021b80001107983 */ /* 0x000eac0000300a00 */
[----:B------:R-:W-:Y:S04]  /*2f830*/  STL.64 [R1+0x3e0], R20 ;  /* 0x0003e01401007387 */ /* 0x000fe80000100a00 */
[----:B------:R-:W-:Y:S04]  /*2f840*/  STL.64 [R1+0x3e8], R22 ;  /* 0x0003e81601007387 */ /* 0x000fe80000100a00 */
[----:B------:R0:W-:Y:S04]  /*2f850*/  STL.64 [R1+0x490], R8 ;  /* 0x0004900801007387 */ /* 0x0001e80000100a00 */
[----:B0-----:R-:W3:Y:S04]  /*2f860*/  LDL.LU.64 R8, [R1+0x4a0] ;  /* 0x0004a00001087983 */ /* 0x001ee80000300a00 */
[----:B------:R-:W3:Y:S04]  /*2f870*/  LDL.LU.64 R10, [R1+0x4a8] ;  /* 0x0004a800010a7983 */ /* 0x000ee80000300a00 */
[----:B------:R0:W-:Y:S04]  /*2f880*/  STL.64 [R1+0x20e0], R6 ;  /* 0x0020e00601007387 */ /* 0x0001e80000100a00 */
[----:B0-----:R-:W4:Y:S04]  /*2f890*/  LDL R6, [R1+0xb8] ;  /* 0x0000b80001067983 */ /* 0x001f280000100800 */
[----:B------:R-:W4:Y:S04]  /*2f8a0*/  LDL R7, [R1+0xbc] ;  /* 0x0000bc0001077983 */ /* 0x000f280000100800 */
[----:B------:R-:W3:Y:S04]  /*2f8b0*/  LDL.LU.64 R20, [R1+0x4c0] ;  /* 0x0004c00001147983 */ /* 0x000ee80000300a00 */
[----:B------:R-:W3:Y:S01]  /*2f8c0*/  LDL.LU.64 R22, [R1+0x4c8] ;  /* 0x0004c80001167983 */ /* 0x000ee20000300a00 */
[C---:B--2---:R-:W-:Y:S03]  /*2f8d0*/  HMMA.16816.F32.BF16 R16, R24.reuse, R16, R12 ;  /* 0x000000101810723c */ /* 0x044fe6000004180c */
[----:B----4-:R0:W-:Y:S04]  /*2f8e0*/  STL.64 [R1+0x2148], R6 ;  /* 0x0021480601007387 */ /* 0x0101e80000100a00 */
[----:B0-----:R-:W2:Y:S04]  /*2f8f0*/  LDL.64 R6, [R1+0xc8] ;  /* 0x0000c80001067983 */ /* 0x001ea80000100a00 */
[----:B------:R-:W-:Y:S04]  /*2f900*/  STL [R1+0x1d34], R0 ;  /* 0x001d340001007387 */ /* 0x000fe80000100800 */
[----:B------:R-:W-:Y:S04]  /*2f910*/  STL [R1+0x1d30], R2 ;  /* 0x001d300201007387 */ /* 0x000fe80000100800 */
[----:B------:R-:W4:Y:S04]  /*2f920*/  LDL.LU.64 R14, [R1+0x21b0] ;  /* 0x0021b000010e7983 */ /* 0x000f280000300a00 */
[----:B------:R-:W4:Y:S04]  /*2f930*/  LDL.LU.64 R12, [R1+0x21a8] ;  /* 0x0021a800010c7983 */ /* 0x000f280000300a00 */
[----:B------:R0:W-:Y:S04]  /*2f940*/  STL.64 [R1+0x480], R16 ;  /* 0x0004801001007387 */ /* 0x0001e80000100a00 */
[----:B------:R4:W-:Y:S04]  /*2f950*/  STL.64 [R1+0x488], R18 ;  /* 0x0004881201007387 */ /* 0x0009e80000100a00 */
[----:B0-----:R-:W4:Y:S02]  /*2f960*/  LDL.LU.64 R16, [R1+0x21a0] ;  /* 0x0021a00001107983 */ /* 0x001f240000300a00 */
[----:B----4-:R-:W-:Y:S02]  /*2f970*/  HMMA.16816.F32.BF16 R16, R24, R16, R12 ;  /* 0x000000101810723c */ /* 0x010fe4000004180c */
[----:B------:R-:W4:Y:S04]  /*2f980*/  LDL.LU R15, [R1+0x2198] ;  /* 0x00219800010f7983 */ /* 0x000f280000300800 */
[----:B------:R-:W2:-:S15]  /*2f990*/  LDL.LU.64 R12, [R1+0x2190] ;  /* 0x00219000010c7983 */ /* 0x000e9e0000300a00 */
[----:B------:R-:W-:-:S02]  /*2f9a0*/  NOP ;  /* 0x0000000000007918 */ /* 0x000fc40000000000 */
[----:B------:R0:W-:Y:S01]  /*2f9b0*/  STL.64 [R1+0x470], R16 ;  /* 0x0004701001007387 */ /* 0x0001e20000100a00 */
[----:B------:R-:W-:Y:S02]  /*2f9c0*/  IMAD.MOV.U32 R0, RZ, RZ, R18 ;  /* 0x000000ffff007224 */ /* 0x000fe400078e0012 */
[----:B------:R-:W-:Y:S02]  /*2f9d0*/  IMAD.MOV.U32 R2, RZ, RZ, R19 ;  /* 0x000000ffff027224 */ /* 0x000fe400078e0013 */
[----:B------:R-:W4:Y:S04]  /*2f9e0*/  LDL.LU.64 R18, [R1+0x2188] ;  /* 0x0021880001127983 */ /* 0x000f280000300a00 */
[----:B0-----:R-:W3:Y:S04]  /*2f9f0*/  LDL.LU.64 R16, [R1+0x2180] ;  /* 0x0021800001107983 */ /* 0x001ee80000300a00 */
[----:B------:R-:W-:Y:S04]  /*2fa00*/  STL [R1+0x1d3c], R0 ;  /* 0x001d3c0001007387 */ /* 0x000fe80000100800 */
[----:B------:R-:W-:Y:S01]  /*2fa10*/  STL [R1+0x1d38], R2 ;  /* 0x001d380201007387 */ /* 0x000fe20000100800 */
[----:B---3--:R-:W-:-:S15]  /*2fa20*/  HMMA.16816.F32.BF16 R8, R24, R16, R8 ;  /* 0x000000101808723c */ /* 0x008fde0000041808 */
[----:B------:R-:W-:-:S08]  /*2fa30*/  NOP ;  /* 0x0000000000007918 */ /* 0x000fd00000000000 */
[----:B------:R-:W-:Y:S04]  /*2fa40*/  STL.64 [R1+0x4a0], R8 ;  /* 0x0004a00801007387 */ /* 0x000fe80000100a00 */
[----:B------:R0:W-:Y:S04]  /*2fa50*/  STL.64 [R1+0x4a8], R10 ;  /* 0x0004a80a01007387 */ /* 0x0001e80000100a00 */
[----:B0-----:R-:W3:Y:S04]  /*2fa60*/  LDL.LU.64 R10, [R1+0x2178] ;  /* 0x00217800010a7983 */ /* 0x001ee80000300a00 */
[----:B------:R-:W2:Y:S01]  /*2fa70*/  LDL.LU.64 R8, [R1+0x2170] ;  /* 0x0021700001087983 */ /* 0x000ea20000300a00 */
[----:B------:R-:W0:Y:S03]  /*2fa80*/  S2R R14, SR_TID.X ;  /* 0x00000000000e7919 */ /* 0x000e260000002100 */
[----:B----4-:R1:W-:Y:S04]  /*2fa90*/  STL.64 [R1+0x2130], R18 ;  /* 0x0021301201007387 */ /* 0x0103e80000100a00 */
[----:B------:R-:W4:Y:S04]  /*2faa0*/  LDL.LU.64 R16, [R1+0x4b0] ;  /* 0x0004b00001107983 */ /* 0x000f280000300a00 */
[----:B-1----:R-:W4:Y:S01]  /*2fab0*/  LDL.LU.64 R18, [R1+0x4b8] ;  /* 0x0004b80001127983 */ /* 0x002f220000300a00 */
[C---:B0-----:R-:W-:Y:S01]  /*2fac0*/  LOP3.LUT R5, R14.reuse, 0x7, RZ, 0xc0, !PT ;  /* 0x000000070e057812 */ /* 0x041fe200078ec0ff */
[----:B------:R-:W-:-:S04]  /*2fad0*/  IMAD.SHL.U32 R4, R14, 0x2, RZ ;  /* 0x000000020e047824 */ /* 0x000fc800078e00ff */
[----:B------:R-:W-:Y:S02]  /*2fae0*/  IMAD R5, R5, 0x90, RZ ;  /* 0x0000009005057824 */ /* 0x000fe400078e02ff */
[----:B------:R-:W-:Y:S01]  /*2faf0*/  IMAD.SHL.U32 R14, R14, 0x40, RZ ;  /* 0x000000400e0e7824 */ /* 0x000fe200078e00ff */
[----:B--2---:R-:W-:Y:S07]  /*2fb00*/  HMMA.16816.F32.BF16 R20, R24, R8, R20 ;  /* 0x000000081814723c */ /* 0x004fee0000041814 */
[----:B------:R-:W-:-:S04]  /*2fb10*/  LOP3.LUT R9, R5, 0x10, R4, 0x78, !PT ;  /* 0x0000001005097812 */ /* 0x000fc800078e7804 */
[----:B------:R-:W-:-:S04]  /*2fb20*/  LOP3.LUT R9, R9, 0x400, R14, 0xf8, !PT ;  /* 0x0000040009097812 */ /* 0x000fc800078ef80e */
[----:B------:R-:W-:-:S08]  /*2fb30*/  LOP3.LUT R9, R9, 0x40, RZ, 0x3c, !PT ;  /* 0x0000004009097812 */ /* 0x000fd000078e3cff */
[----:B------:R-:W-:Y:S04]  /*2fb40*/  STL.64 [R1+0x4c0], R20 ;  /* 0x0004c01401007387 */ /* 0x000fe80000100a00 */
[----:B------:R0:W-:Y:S04]  /*2fb50*/  STL.64 [R1+0x4c8], R22 ;  /* 0x0004c81601007387 */ /* 0x0001e80000100a00 */
[----:B0-----:R-:W2:Y:S04]  /*2fb60*/  LDL.LU.64 R22, [R1+0x2168] ;  /* 0x0021680001167983 */ /* 0x001ea80000300a00 */
[----:B------:R-:W2:Y:S04]  /*2fb70*/  LDL.LU.64 R20, [R1+0x2160] ;  /* 0x0021600001147983 */ /* 0x000ea80000300a00 */
[----:B---3--:R-:W-:Y:S04]  /*2fb80*/  STL.64 [R1+0x2158], R10 ;  /* 0x0021580a01007387 */ /* 0x008fe80000100a00 */
[----:B------:R0:W-:Y:S04]  /*2fb90*/  STL [R1+0x2150], R9 ;  /* 0x0021500901007387 */ /* 0x0001e80000100800 */
[----:B------:R-:W2:Y:S04]  /*2fba0*/  LDL.LU R8, [R1+0x230] ;  /* 0x0002300001087983 */ /* 0x000ea80000300800 */
[----:B0-----:R-:W2:Y:S04]  /*2fbb0*/  LDL.LU R9, [R1+0x234] ;  /* 0x0002340001097983 */ /* 0x001ea80000300800 */
[----:B------:R-:W2:Y:S04]  /*2fbc0*/  LDL.LU R10, [R1+0x238] ;  /* 0x00023800010a7983 */ /* 0x000ea80000300800 */
[----:B------:R-:W2:Y:S01]  /*2fbd0*/  LDL.LU R11, [R1+0x23c] ;  /* 0x00023c00010b7983 */ /* 0x000ea20000300800 */
[----:B----4-:R-:W-:Y:S01]  /*2fbe0*/  HMMA.16816.F32.BF16 R16, R24, R12, R16 ;  /* 0x0000000c1810723c */ /* 0x010fe20000041810 */
[----:B------:R-:W-:-:S15]  /*2fbf0*/  IMAD.MOV.U32 R14, RZ, RZ, R6 ;  /* 0x000000ffff0e7224 */ /* 0x000fde00078e0006 */
[----:B------:R-:W-:-:S07]  /*2fc00*/  NOP ;  /* 0x0000000000007918 */ /* 0x000fce0000000000 */
[----:B------:R0:W-:Y:S04]  /*2fc10*/  STL [R1+0x4b0], R16 ;  /* 0x0004b01001007387 */ /* 0x0001e80000100800 */
[----:B------:R1:W-:Y:S04]  /*2fc20*/  STL [R1+0x4bc], R19 ;  /* 0x0004bc1301007387 */ /* 0x0003e80000100800 */
[----:B------:R-:W3:Y:S04]  /*2fc30*/  LDL.LU R24, [R1+0x220] ;  /* 0x0002200001187983 */ /* 0x000ee80000300800 */
[----:B------:R-:W3:Y:S04]  /*2fc40*/  LDL.LU R25, [R1+0x224] ;  /* 0x0002240001197983 */ /* 0x000ee80000300800 */
[----:B------:R-:W3:Y:S01]  /*2fc50*/  LDL.LU R26, [R1+0x228] ;  /* 0x00022800011a7983 */ /* 0x000ee20000300800 */
[----:B------:R-:W-:-:S03]  /*2fc60*/  IMAD.MOV.U32 R2, RZ, RZ, R18 ;  /* 0x000000ffff027224 */ /* 0x000fc600078e0012 */
[----:B------:R-:W3:Y:S01]  /*2fc70*/  LDL.LU R27, [R1+0x22c] ;  /* 0x00022c00011b7983 */ /* 0x000ee20000300800 */
[----:B------:R-:W-:-:S03]  /*2fc80*/  IMAD.MOV.U32 R0, RZ, RZ, R17 ;  /* 0x000000ffff007224 */ /* 0x000fc600078e0011 */
[----:B0-----:R-:W4:Y:S04]  /*2fc90*/  LDL.LU R16, [R1+0x3d0] ;  /* 0x0003d00001107983 */ /* 0x001f280000300800 */
[----:B------:R-:W4:Y:S04]  /*2fca0*/  LDL.LU R17, [R1+0x3d4] ;  /* 0x0003d40001117983 */ /* 0x000f280000300800 */
[----:B------:R-:W4:Y:S04]  /*2fcb0*/  LDL.LU R18, [R1+0x3d8] ;  /* 0x0003d80001127983 */ /* 0x000f280000300800 */
[----:B-1----:R-:W4:Y:S04]  /*2fcc0*/  LDL.LU R19, [R1+0x3dc] ;  /* 0x0003dc0001137983 */ /* 0x002f280000300800 */
[----:B------:R0:W-:Y:S04]  /*2fcd0*/  STL [R1+0x1dac], R2 ;  /* 0x001dac0201007387 */ /* 0x0001e80000100800 */
[----:B------:R-:W-:Y:S01]  /*2fce0*/  STL [R1+0x1da8], R0 ;  /* 0x001da80001007387 */ /* 0x000fe20000100800 */
[----:B0-----:R-:W-:Y:S01]  /*2fcf0*/  IMAD.MOV.U32 R2, RZ, RZ, R7 ;  /* 0x000000ffff027224 */ /* 0x001fe200078e0007 */
[----:B--2---:R-:W-:-:S15]  /*2fd00*/  HMMA.16816.F32.BF16 R8, R20, R6, R8 ;  /* 0x000000061408723c */ /* 0x004fde0000041808 */
[----:B------:R-:W-:-:S08]  /*2fd10*/  NOP ;  /* 0x0000000000007918 */ /* 0x000fd00000000000 */
[----:B------:R-:W-:Y:S04]  /*2fd20*/  STL.64 [R1+0x230], R8 ;  /* 0x0002300801007387 */ /* 0x000fe80000100a00 */
[----:B------:R0:W-:Y:S04]  /*2fd30*/  STL.64 [R1+0x238], R10 ;  /* 0x0002380a01007387 */ /* 0x0001e80000100a00 */
[----:B0-----:R-:W2:Y:S04]  /*2fd40*/  LDL.LU.64 R10, [R1+0x2158] ;  /* 0x00215800010a7983 */ /* 0x001ea80000300a00 */
[----:B------:R-:W4:Y:S04]  /*2fd50*/  LDL.LU R9, [R1+0x2150] ;  /* 0x0021500001097983 */ /* 0x000f280000300800 */
[----:B------:R-:W3:Y:S02]  /*2fd60*/  LDL.LU.64 R6, [R1+0x2148] ;  /* 0x0021480001067983 */ /* 0x000ee40000300a00 */
[----:B---3--:R-:W-:Y:S02]  /*2fd70*/  HMMA.16816.F32.BF16 R4, R20, R6, R24 ;  /* 0x000000061404723c */ /* 0x008fe40000041818 */
[----:B----4-:R-:W0:-:S15]  /*2fd80*/  LDSM.16.MT88.4 R24, [R9+UR4+0x8800] ;  /* 0x008800040918783b */ /* 0x010e1e0008004200 */
[----:B------:R-:W-:-:S06]  /*2fd90*/  NOP ;  /* 0x0000000000007918 */ /* 0x000fcc0000000000 */
[----:B------:R1:W-:Y:S01]  /*2fda0*/  STL.64 [R1+0x220], R4 ;  /* 0x0002200401007387 */ /* 0x0003e20000100a00 */
[----:B------:R-:W-:Y:S02]  /*2fdb0*/  IMAD.MOV.U32 R13, RZ, RZ, R6 ;  /* 0x000000ffff0d7224 */ /* 0x000fe400078e0006 */
[----:B------:R-:W-:Y:S01]  /*2fdc0*/  IMAD.MOV.U32 R12, RZ, RZ, R7 ;  /* 0x000000ffff0c7224 */ /* 0x000fe200078e0007 */
[----:B------:R-:W3:Y:S04]  /*2fdd0*/  LDL R6, [R1+0x78] ;  /* 0x0000780001067983 */ /* 0x000ee80000100800 */
[----:B------:R-:W3:Y:S04]  /*2fde0*/  LDL R7, [R1+0x7c] ;  /* 0x00007c0001077983 */ /* 0x000ee80000100800 */
[----:B---3--:R3:W-:Y:S04]  /*2fdf0*/  STL.64 [R1+0x2108], R6 ;  /* 0x0021080601007387 */ /* 0x0087e80000100a00 */
[----:B-1----:R-:W4:Y:S04]  /*2fe00*/  LDL.LU R4, [R1+0x3b0] ;  /* 0x0003b00001047983 */ /* 0x002f280000300800 */
[----:B------:R-:W4:Y:S04]  /*2fe10*/  LDL.LU R5, [R1+0x3b4] ;  /* 0x0003b40001057983 */ /* 0x000f280000300800 */
[----:B---3--:R-:W3:Y:S04]  /*2fe20*/  LDL.LU R6, [R1+0x3b8] ;  /* 0x0003b80001067983 */ /* 0x008ee80000300800 */
[----:B------:R-:W3:Y:S04]  /*2fe30*/  LDL.LU R7, [R1+0x3bc] ;  /* 0x0003bc0001077983 */ /* 0x000ee80000300800 */
[----:B---3--:R-:W-:Y:S04]  /*2fe40*/  STL.64 [R1+0x2128], R6 ;  /* 0x0021280601007387 */ /* 0x008fe80000100a00 */
[----:B----4-:R1:W-:Y:S04]  /*2fe50*/  STL.64 [R1+0x2120], R4 ;  /* 0x0021200401007387 */ /* 0x0103e80000100a00 */
[----:B-1----:R-:W3:Y:S04]  /*2fe60*/  LDL.LU R4, [R1+0x3c0] ;  /* 0x0003c00001047983 */ /* 0x002ee80000300800 */
[----:B------:R-:W3:Y:S04]  /*2fe70*/  LDL.LU R5, [R1+0x3c4] ;  /* 0x0003c40001057983 */ /* 0x000ee80000300800 */
[----:B------:R-:W4:Y:S04]  /*2fe80*/  LDL.LU R6, [R1+0x3c8] ;  /* 0x0003c80001067983 */ /* 0x000f280000300800 */
[----:B------:R-:W4:Y:S04]  /*2fe90*/  LDL.LU R7, [R1+0x3cc] ;  /* 0x0003cc0001077983 */ /* 0x000f280000300800 */
[----:B----4-:R1:W-:Y:S04]  /*2fea0*/  STL.64 [R1+0x2140], R6 ;  /* 0x0021400601007387 */ /* 0x0103e80000100a00 */
[----:B---3--:R-:W-:Y:S04]  /*2feb0*/  STL.64 [R1+0x2138], R4 ;  /* 0x0021380401007387 */ /* 0x008fe80000100a00 */
[----:B-1----:R-:W3:Y:S04]  /*2fec0*/  LDL.64 R6, [R1+0xa8] ;  /* 0x0000a80001067983 */ /* 0x002ee80000100a00 */
[----:B------:R-:W-:Y:S04]  /*2fed0*/  STL [R1+0x1c6c], R12 ;  /* 0x001c6c0c01007387 */ /* 0x000fe80000100800 */
[----:B------:R-:W-:Y:S04]  /*2fee0*/  STL [R1+0x1c68], R13 ;  /* 0x001c680d01007387 */ /* 0x000fe80000100800 */
[----:B0-----:R0:W-:Y:S04]  /*2fef0*/  STL.64 [R1+0x1f10], R26 ;  /* 0x001f101a01007387 */ /* 0x0011e80000100a00 */
[----:B------:R-:W-:Y:S04]  /*2ff00*/  STL.64 [R1+0x1f08], R24 ;  /* 0x001f081801007387 */ /* 0x000fe80000100a00 */
[----:B0-----:R-:W4:Y:S04]  /*2ff10*/  LDL R26, [R1+0x98] ;  /* 0x00009800011a7983 */ /* 0x001f280000100800 */
[----:B------:R-:W4:Y:S01]  /*2ff20*/  LDL R27, [R1+0x9c] ;  /* 0x00009c00011b7983 */ /* 0x000f220000100800 */
[----:B---3--:R-:W-:Y:S06]  /*2ff30*/  HMMA.16816.F32.BF16 R16, R20, R6, R16 ;  /* 0x000000061410723c */ /* 0x008fec0000041810 */
[----:B------:R-:W-:-:S02]  /*2ff40*/  IMAD.MOV.U32 R0, RZ, RZ, R7 ;  /* 0x000000ffff007224 */ /* 0x000fc400078e0007 */
[----:B------:R-:W4:Y:S04]  /*2ff50*/  LDL.LU.64 R6, [R1+0x2140] ;  /* 0x0021400001067983 */ /* 0x000f280000300a00 */
[----:B------:R-:W4:Y:S11]  /*2ff60*/  LDL.LU.64 R4, [R1+0x2138] ;  /* 0x0021380001047983 */ /* 0x000f360000300a00 */
[----:B------:R-:W-:Y:S04]  /*2ff70*/  STL [R1+0x3d4], R17 ;  /* 0x0003d41101007387 */ /* 0x000fe80000100800 */
[----:B------:R0:W-:Y:S04]  /*2ff80*/  STL.64 [R1+0x3d8], R18 ;  /* 0x0003d81201007387 */ /* 0x0001e80000100a00 */
[----:B0-----:R-:W3:Y:S01]  /*2ff90*/  LDL.LU.64 R18, [R1+0x2130] ;  /* 0x0021300001127983 */ /* 0x001ee20000300a00 */
[----:B------:R-:W-:-:S05]  /*2ffa0*/  IMAD.MOV.U32 R17, RZ, RZ, R16 ;  /* 0x000000ffff117224 */ /* 0x000fca00078e0010 */
[----:B------:R0:W-:Y:S04]  /*2ffb0*/  STL [R1+0x1c70], R17 ;  /* 0x001c701101007387 */ /* 0x0001e80000100800 */
[----:B---3--:R1:W-:Y:S04]  /*2ffc0*/  STL.64 [R1+0x2100], R18 ;  /* 0x0021001201007387 */ /* 0x0083e80000100a00 */
[----:B------:R-:W3:Y:S04]  /*2ffd0*/  LDL.LU R16, [R1+0x3a0] ;  /* 0x0003a00001107983 */ /* 0x000ee80000300800 */
[----:B0-----:R-:W3:Y:S04]  /*2ffe0*/  LDL.LU R17, [R1+0x3a4] ;  /* 0x0003a40001117983 */ /* 0x001ee80000300800 */
[----:B-1----:R-:W2:Y:S04]  /*2fff0*/  LDL.LU R18, [R1+0x3a8] ;  /* 0x0003a80001127983 */ /* 0x002ea80000300800 */
[----:B------:R-:W2:Y:S01]  /*30000*/  LDL.LU R19, [R1+0x3ac] ;  /* 0x0003ac0001137983 */ /* 0x000ea20000300800 */
[----:B----4-:R-:W-:Y:S03]  /*30010*/  HMMA.16816.F32.BF16 R24, R20, R26, R4 ;  /* 0x0000001a1418723c */ /* 0x010fe60000041804 */
[----:B--2---:R0:W-:Y:S04]  /*30020*/  STL.64 [R1+0x2118], R18 ;  /* 0x0021181201007387 */ /* 0x0041e80000100a00 */
[----:B---3--:R-:W-:Y:S04]  /*30030*/  STL.64 [R1+0x2110], R16 ;  /* 0x0021101001007387 */ /* 0x008fe80000100a00 */
[----:B0-----:R-:W2:Y:S04]  /*30040*/  LDL.64 R18, [R1+0x88] ;  /* 0x0000880001127983 */ /* 0x001ea80000100a00 */
[----:B------:R-:W2:Y:S04]  /*30050*/  LDL.LU.64 R6, [R1+0x2128] ;  /* 0x0021280001067983 */ /* 0x000ea80000300a00 */
[----:B------:R-:W2:Y:S05]  /*30060*/  LDL.LU.64 R4, [R1+0x2120] ;  /* 0x0021200001047983 */ /* 0x000eaa0000300a00 */
[----:B------:R-:W-:-:S02]  /*30070*/  IMAD.MOV.U32 R13, RZ, RZ, R25 ;  /* 0x000000ffff0d7224 */ /* 0x000fc400078e0019 */
[----:B------:R-:W-:Y:S01]  /*30080*/  IMAD.MOV.U32 R8, RZ, RZ, R24 ;  /* 0x000000ffff087224 */ /* 0x000fe200078e0018 */
[----:B------:R0:W-:Y:S04]  /*30090*/  STL.64 [R1+0x3c8], R26 ;  /* 0x0003c81a01007387 */ /* 0x0001e80000100a00 */
[----:B------:R-:W3:Y:S04]  /*300a0*/  LDL.LU R24, [R1+0x380] ;  /* 0x0003800001187983 */ /* 0x000ee80000300800 */
[----:B------:R-:W-:Y:S04]  /*300b0*/  STL [R1+0x1c78], R13 ;  /* 0x001c780d01007387 */ /* 0x000fe80000100800 */
[----:B------:R-:W-:Y:S04]  /*300c0*/  STL [R1+0x1c74], R8 ;  /* 0x001c740801007387 */ /* 0x000fe80000100800 */
[----:B------:R1:W-:Y:S04]  /*300d0*/  STL.64 [R1+0x2088], R10 ;  /* 0x0020880a01007387 */ /* 0x0003e80000100a00 */
[----:B------:R-:W-:Y:S01]  /*300e0*/  STL [R1+0x2080], R9 ;  /* 0x0020800901007387 */ /* 0x000fe20000100800 */
[----:B0-----:R-:W-:-:S02]  /*300f0*/  IMAD.MOV.U32 R26, RZ, RZ, R28 ;  /* 0x000000ffff1a7224 */ /* 0x001fc400078e001c */
[----:B------:R-:W-:Y:S01]  /*30100*/  IMAD.MOV.U32 R27, RZ, RZ, R3 ;  /* 0x000000ffff1b7224 */ /* 0x000fe200078e0003 */
[----:B-1----:R-:W3:Y:S01]  /*30110*/  LDL.64 R10, [R1+0x58] ;  /* 0x00005800010a7983 */ /* 0x002ee20000100a00 */
[----:B--2---:R-:W-:Y:S06]  /*30120*/  HMMA.16816.F32.BF16 R4, R20, R18, R4 ;  /* 0x000000121404723c */ /* 0x004fec0000041804 */
[----:B------:R-:W-:Y:S02]  /*30130*/  IMAD.MOV.U32 R13, RZ, RZ, R18 ;  /* 0x000000ffff0d7224 */ /* 0x000fe400078e0012 */
[----:B------:R-:W-:-:S02]  /*30140*/  IMAD.MOV.U32 R12, RZ, RZ, R19 ;  /* 0x000000ffff0c7224 */ /* 0x000fc400078e0013 */
[----:B------:R-:W2:Y:S04]  /*30150*/  LDL.LU.64 R18, [R1+0x2118] ;  /* 0x0021180001127983 */ /* 0x000ea80000300a00 */
[----:B------:R-:W2:Y:S09]  /*30160*/  LDL.LU.64 R16, [R1+0x2110] ;  /* 0x0021100001107983 */ /* 0x000eb20000300a00 */
[----:B------:R-:W-:Y:S01]  /*30170*/  STL [R1+0x3b0], R4 ;  /* 0x0003b00401007387 */ /* 0x000fe20000100800 */
[----:B------:R-:W-:-:S02]  /*30180*/  IMAD.MOV.U32 R28, RZ, RZ, R6 ;  /* 0x000000ffff1c7224 */ /* 0x000fc400078e0006 */
[----:B------:R-:W-:Y:S02]  /*30190*/  IMAD.MOV.U32 R3, RZ, RZ, R7 ;  /* 0x000000ffff037224 */ /* 0x000fe400078e0007 */
[----:B------:R-:W2:Y:S01]  /*301a0*/  LDL.LU.64 R6, [R1+0x2108] ;  /* 0x0021080001067983 */ /* 0x000ea20000300a00 */
[----:B------:R-:W-:Y:S02]  /*301b0*/  IMAD.MOV.U32 R25, RZ, RZ, R29 ;  /* 0x000000ffff197224 */ /* 0x000fe400078e001d */
[----:B------:R-:W-:Y:S01]  /*301c0*/  IMAD.MOV.U32 R29, RZ, RZ, R5 ;  /* 0x000000ffff1d7224 */ /* 0x000fe200078e0005 */
[----:B------:R-:W-:Y:S04]  /*301d0*/  STL [R1+0x200c], R12 ;  /* 0x00200c0c01007387 */ /* 0x000fe80000100800 */
[----:B------:R-:W-:Y:S04]  /*301e0*/  STL [R1+0x2008], R13 ;  /* 0x0020080d01007387 */ /* 0x000fe80000100800 */
[----:B------:R0:W-:Y:S04]  /*301f0*/  STL.64 [R1+0x20d8], R14 ;  /* 0x0020d80e01007387 */ /* 0x0001e80000100a00 */
[----:B0-----:R-:W4:Y:S04]  /*30200*/  LDL.64 R14, [R1+0x68] ;  /* 0x00006800010e7983 */ /* 0x001f280000100a00 */
[----:B------:R-:W-:Y:S04]  /*30210*/  STL [R1+0x1db8], R3 ;  /* 0x001db80301007387 */ /* 0x000fe80000100800 */
[----:B------:R-:W-:Y:S04]  /*30220*/  STL [R1+0x1db4], R28 ;  /* 0x001db41c01007387 */ /* 0x000fe80000100800 */
[----:B------:R-:W-:Y:S01]  /*30230*/  STL [R1+0x1db0], R29 ;  /* 0x001db01d01007387 */ /* 0x000fe20000100800 */
[----:B--2---:R-:W-:Y:S03]  /*30240*/  HMMA.16816.F32.BF16 R4, R20, R6, R16 ;  /* 0x000000061404723c */ /* 0x004fe60000041810 */
[----:B------:R-:W2:-:S15]  /*30250*/  LDL.LU.64 R18, [R1+0x2100] ;  /* 0x0021000001127983 */ /* 0x000e9e0000300a00 */
[----:B------:R-:W-:-:S05]  /*30260*/  NOP ;  /* 0x0000000000007918 */ /* 0x000fca0000000000 */
[----:B------:R-:W-:Y:S04]  /*30270*/  STL.64 [R1+0x5f0], R4 ;  /* 0x0005f00401007387 */ /* 0x000fe80000100a00 */
[----:B------:R0:W-:Y:S04]  /*30280*/  STL.64 [R1+0x5f8], R6 ;  /* 0x0005f80601007387 */ /* 0x0001e80000100a00 */
[----:B0-----:R-:W3:Y:S04]  /*30290*/  LDL.64 R6, [R1+0x38] ;  /* 0x0000380001067983 */ /* 0x001ee80000100a00 */
[----:B---3--:R0:W-:Y:S04]  /*302a0*/  STL.64 [R1+0x20f8], R6 ;  /* 0x0020f80601007387 */ /* 0x0081e80000100a00 */
[----:B------:R-:W3:Y:S04]  /*302b0*/  LDL.LU R4, [R1+0x390] ;  /* 0x0003900001047983 */ /* 0x000ee80000300800 */
[----:B------:R-:W3:Y:S04]  /*302c0*/  LDL.LU R5, [R1+0x394] ;  /* 0x0003940001057983 */ /* 0x000ee80000300800 */
[----:B0-----:R-:W3:Y:S04]  /*302d0*/  LDL.LU R6, [R1+0x398] ;  /* 0x0003980001067983 */ /* 0x001ee80000300800 */
[----:B------:R-:W3:Y:S01]  /*302e0*/  LDL.LU R7, [R1+0x39c] ;  /* 0x00039c0001077983 */ /* 0x000ee20000300800 */
[----:B----4-:R-:W-:-:S02]  /*302f0*/  IMAD.MOV.U32 R16, RZ, RZ, R14 ;  /* 0x000000ffff107224 */ /* 0x010fc400078e000e */
[----:B------:R-:W-:Y:S01]  /*30300*/  IMAD.MOV.U32 R3, RZ, RZ, R15 ;  /* 0x000000ffff037224 */ /* 0x000fe200078e000f */
[----:B---3--:R-:W-:-:S15]  /*30310*/  HMMA.16816.F32.BF16 R4, R20, R14, R4 ;  /* 0x0000000e1404723c */ /* 0x008fde0000041804 */
[----:B------:R-:W-:-:S08]  /*30320*/  NOP ;  /* 0x0000000000007918 */ /* 0x000fd00000000000 */
[----:B------:R-:W-:Y:S04]  /*30330*/  STL.64 [R1+0x5e0], R4 ;  /* 0x0005e00401007387 */ /* 0x000fe80000100a00 */
[----:B------:R0:W-:Y:S04]  /*30340*/  STL.64 [R1+0x5e8], R6 ;  /* 0x0005e80601007387 */ /* 0x0001e80000100a00 */
[----:B0-----:R-:W3:Y:S04]  /*30350*/  LDL.64 R6, [R1+0x48] ;  /* 0x0000480001067983 */ /* 0x001ee80000100a00 */
[----:B------:R-:W4:Y:S04]  /*30360*/  LDL.LU R12, [R1+0x350] ;  /* 0x00035000010c7983 */ /* 0x000f280000300800 */
[----:B------:R-:W4:Y:S04]  /*30370*/  LDL.LU R13, [R1+0x354] ;  /* 0x00035400010d7983 */ /* 0x000f280000300800 */
[----:B------:R-:W2:Y:S04]  /*30380*/  LDL.LU R14, [R1+0x358] ;  /* 0x00035800010e7983 */ /* 0x000ea80000300800 */
[----:B------:R-:W2:Y:S01]  /*30390*/  LDL.LU R15, [R1+0x35c] ;  /* 0x00035c00010f7983 */ /* 0x000ea20000300800 */
[----:B------:R-:W-:Y:S06]  /*303a0*/  HMMA.16816.F32.BF16 R24, R20, R10, R24 ;  /* 0x0000000a1418723c */ /* 0x000fec0000041818 */
[----:B------:R-:W-:Y:S01]  /*303b0*/  IMAD.MOV.U32 R17, RZ, RZ, R11 ;  /* 0x000000ffff117224 */ /* 0x000fe200078e000b */
[----:B--2---:R-:W-:Y:S04]  /*303c0*/  STL.64 [R1+0x20f0], R14 ;  /* 0x0020f00e01007387 */ /* 0x004fe80000100a00 */
[----:B----4-:R0:W-:Y:S04]  /*303d0*/  STL.64 [R1+0x20e8], R12 ;  /* 0x0020e80c01007387 */ /* 0x0101e80000100a00 */
[----:B0-----:R-:W2:Y:S04]  /*303e0*/  LDL.LU R12, [R1+0x360] ;  /* 0x00036000010c7983 */ /* 0x001ea80000300800 */
[----:B------:R-:W2:Y:S04]  /*303f0*/  LDL.LU R13, [R1+0x364] ;  /* 0x00036400010d7983 */ /* 0x000ea80000300800 */
[----:B------:R-:W2:Y:S04]  /*30400*/  LDL.LU R14, [R1+0x368] ;  /* 0x00036800010e7983 */ /* 0x000ea80000300800 */
[----:B------:R-:W2:Y:S04]  /*30410*/  LDL.LU R15, [R1+0x36c] ;  /* 0x00036c00010f7983 */ /* 0x000ea80000300800 */
[----:B------:R-:W-:Y:S04]  /*30420*/  STL [R1+0x2014], R3 ;  /* 0x0020140301007387 */ /* 0x000fe80000100800 */
[----:B------:R0:W-:Y:S04]  /*30430*/  STL [R1+0x2010], R16 ;  /* 0x0020101001007387 */ /* 0x0001e80000100800 */
[----:B------:R-:W-:Y:S04]  /*30440*/  STL.64 [R1+0x5d0], R24 ;  /* 0x0005d01801007387 */ /* 0x000fe80000100a00 */
[----:B------:R-:W-:Y:S04]  /*30450*/  STL.64 [R1+0x5d8], R26 ;  /* 0x0005d81a01007387 */ /* 0x000fe80000100a00 */
[----:B------:R-:W-:Y:S04]  /*30460*/  STL.64 [R1+0x20d0], R18 ;  /* 0x0020d01201007387 */ /* 0x000fe80000100a00 */
[----:B------:R1:W-:Y:S04]  /*30470*/  STL [R1+0x20c8], R17 ;  /* 0x0020c81101007387 */ /* 0x0003e80000100800 */
[----:B0-----:R-:W4:Y:S04]  /*30480*/  LDL.LU R16, [R1+0x340] ;  /* 0x0003400001107983 */ /* 0x001f280000300800 */
[----:B-1----:R-:W4:Y:S04]  /*30490*/  LDL.LU R17, [R1+0x344] ;  /* 0x0003440001117983 */ /* 0x002f280000300800 */
[----:B------:R-:W4:Y:S04]  /*304a0*/  LDL.LU R18, [R1+0x348] ;  /* 0x0003480001127983 */ /* 0x000f280000300800 */
[----:B------:R-:W4:Y:S04]  /*304b0*/  LDL.LU R19, [R1+0x34c] ;  /* 0x00034c0001137983 */ /* 0x000f280000300800 */
[----:B------:R-:W3:Y:S01]  /*304c0*/  LDL.LU R8, [R1+0x320] ;  /* 0x0003200001087983 */ /* 0x000ee20000300800 */
[----:B------:R-:W-:-:S03]  /*304d0*/  IMAD.MOV.U32 R24, RZ, RZ, R10 ;  /* 0x000000ffff187224 */ /* 0x000fc600078e000a */
[----:B------:R-:W3:Y:S04]  /*304e0*/  LDL.LU R9, [R1+0x324] ;  /* 0x0003240001097983 */ /* 0x000ee80000300800 */
[----:B------:R-:W2:Y:S04]  /*304f0*/  LDL.LU R10, [R1+0x328] ;  /* 0x00032800010a7983 */ /* 0x000ea80000300800 */
[----:B------:R-:W2:Y:S04]  /*30500*/  LDL.LU R11, [R1+0x32c] ;  /* 0x00032c00010b7983 */ /* 0x000ea80000300800 */
[----:B--2---:R0:W-:Y:S04]  /*30510*/  STL.64 [R1+0x20a8], R10 ;  /* 0x0020a80a01007387 */ /* 0x0041e80000100a00 */
[----:B---3--:R-:W-:Y:S04]  /*30520*/  STL.64 [R1+0x20a0], R8 ;  /* 0x0020a00801007387 */ /* 0x008fe80000100a00 */
[----:B0-----:R-:W2:Y:S04]  /*30530*/  LDL.64 R10, [R1+0x8] ;  /* 0x00000800010a7983 */ /* 0x001ea80000100a00 */
[----:B--2---:R0:W-:Y:S04]  /*30540*/  STL.64 [R1+0x20c0], R10 ;  /* 0x0020c00a01007387 */ /* 0x0041e80000100a00 */
[----:B0-----:R-:W4:Y:S04]  /*30550*/  LDL.64 R10, [R1+0x18] ;  /* 0x00001800010a7983 */ /* 0x001f280000100a00 */
[----:B------:R0:W-:Y:S04]  /*30560*/  STL [R1+0x2018], R24 ;  /* 0x0020181801007387 */ /* 0x0001e80000100800 */
[----:B0-----:R-:W2:Y:S04]  /*30570*/  LDL.LU R24, [R1+0x370] ;  /* 0x0003700001187983 */ /* 0x001ea80000300800 */
[----:B------:R-:W2:Y:S04]  /*30580*/  LDL.LU R25, [R1+0x374] ;  /* 0x0003740001197983 */ /* 0x000ea80000300800 */
[----:B------:R-:W2:Y:S04]  /*30590*/  LDL.LU R26, [R1+0x378] ;  /* 0x00037800011a7983 */ /* 0x000ea80000300800 */
[----:B------:R-:W2:Y:S02]  /*305a0*/  LDL.LU R27, [R1+0x37c] ;  /* 0x00037c00011b7983 */ /* 0x000ea40000300800 */
[----:B--2---:R-:W-:-:S15]  /*305b0*/  HMMA.16816.F32.BF16 R24, R20, R6, R24 ;  /* 0x000000061418723c */ /* 0x004fde0000041818 */
[----:B------:R-:W-:-:S08]  /*305c0*/  NOP ;  /* 0x0000000000007918 */ /* 0x000fd00000000000 */
[----:B------:R0:W-:Y:S04]  /*305d0*/  STL.64 [R1+0x5c0], R24 ;  /* 0x0005c01801007387 */ /* 0x0001e80000100a00 */
[----:B------:R1:W-:Y:S01]  /*305e0*/  STL.64 [R1+0x5c8], R26 ;  /* 0x0005c81a01007387 */ /* 0x0003e20000100a00 */
[----:B0-----:R-:W-:Y:S02]  /*305f0*/  IMAD.MOV.U32 R25, RZ, RZ, R7 ;  /* 0x000000ffff197224 */ /* 0x001fe400078e0007 */
[----:B-1----:R-:W-:Y:S02]  /*30600*/  IMAD.MOV.U32 R26, RZ, RZ, R6 ;  /* 0x000000ffff1a7224 */ /* 0x002fe400078e0006 */
[----:B------:R-:W2:Y:S02]  /*30610*/  LDL.LU.64 R6, [R1+0x20f8] ;  /* 0x0020f80001067983 */ /* 0x000ea40000300a00 */
[----:B--2---:R-:W-:Y:S06]  /*30620*/  HMMA.16816.F32.BF16 R12, R20, R6, R12 ;  /* 0x00000006140c723c */ /* 0x004fec000004180c */
[----:B------:R-:W-:-:S02]  /*30630*/  IMAD.MOV.U32 R28, RZ, RZ, R6 ;  /* 0x000000ffff1c7224 */ /* 0x000fc400078e0006 */
[----:B------:R-:W-:-:S15]  /*30640*/  IMAD.MOV.U32 R27, RZ, RZ, R7 ;  /* 0x000000ffff1b7224 */ /* 0x000fde00078e0007 */
[----:B------:R-:W-:Y:S04]  /*30650*/  STL.64 [R1+0x5b0], R12 ;  /* 0x0005b00c01007387 */ /* 0x000fe80000100a00 */
[----:B------:R0:W-:Y:S04]  /*30660*/  STL.64 [R1+0x5b8], R14 ;  /* 0x0005b80e01007387 */ /* 0x0001e80000100a00 */
[----:B0-----:R-:W2:Y:S04]  /*30670*/  LDL.LU.64 R14, [R1+0x20f0] ;  /* 0x0020f000010e7983 */ /* 0x001ea80000300a00 */
[----:B------:R-:W2:Y:S04]  /*30680*/  LDL.LU.64 R12, [R1+0x20e8] ;  /* 0x0020e800010c7983 */ /* 0x000ea80000300a00 */
[----:B------:R-:W2:Y:S01]  /*30690*/  LDL.LU.64 R6, [R1+0x20e0] ;  /* 0x0020e00001067983 */ /* 0x000ea20000300a00 */
[C---:B----4-:R-:W-:Y:S03]  /*306a0*/  HMMA.16816.F32.BF16 R16, R20.reuse, R10, R16 ;  /* 0x0000000a1410723c */ /* 0x050fe60000041810 */
[----:B------:R-:W-:Y:S04]  /*306b0*/  STL.64 [R1+0x20b8], R26 ;  /* 0x0020b81a01007387 */ /* 0x000fe80000100a00 */
[----:B------:R0:W-:Y:S04]  /*306c0*/  STL [R1+0x20b0], R25 ;  /* 0x0020b01901007387 */ /* 0x0001e80000100800 */
[----:B------:R-:W3:Y:S04]  /*306d0*/  LDL.LU R24, [R1+0x330] ;  /* 0x0003300001187983 */ /* 0x000ee80000300800 */
[----:B0-----:R-:W3:Y:S04]  /*306e0*/  LDL.LU R25, [R1+0x334] ;  /* 0x0003340001197983 */ /* 0x001ee80000300800 */
[----:B------:R-:W3:Y:S04]  /*306f0*/  LDL.LU R26, [R1+0x338] ;  /* 0x00033800011a7983 */ /* 0x000ee80000300800 */
[----:B------:R-:W3:Y:S01]  /*30700*/  LDL.LU R27, [R1+0x33c] ;  /* 0x00033c00011b7983 */ /* 0x000ee20000300800 */
[----:B--2---:R-:W-:Y:S06]  /*30710*/  HMMA.16816.F32.BF16 R12, R20, R6, R12 ;  /* 0x00000006140c723c */ /* 0x004fec000004180c */
[----:B------:R-:W-:-:S15]  /*30720*/  IMAD.MOV.U32 R29, RZ, RZ, R7 ;  /* 0x000000ffff1d7224 */ /* 0x000fde00078e0007 */
[----:B------:R-:W-:-:S02]  /*30730*/  NOP ;  /* 0x0000000000007918 */ /* 0x000fc40000000000 */
[----:B------:R-:W-:Y:S04]  /*30740*/  STL.64 [R1+0x5a0], R12 ;  /* 0x0005a00c01007387 */ /* 0x000fe80000100a00 */
[----:B------:R0:W-:Y:S04]  /*30750*/  STL.64 [R1+0x5a8], R14 ;  /* 0x0005a80e01007387 */ /* 0x0001e80000100a00 */
[----:B0-----:R-:W2:Y:S04]  /*30760*/  LDL.LU.64 R14, [R1+0x20d8] ;  /* 0x0020d800010e7983 */ /* 0x001ea80000300a00 */
[----:B------:R-:W4:Y:S01]  /*30770*/  LDL.LU R4, [R1+0x310] ;  /* 0x0003100001047983 */ /* 0x000f220000300800 */
[----:B------:R-:W-:-:S03]  /*30780*/  IMAD.MOV.U32 R13, RZ, RZ, R6 ;  /* 0x000000ffff0d7224 */ /* 0x000fc600078e0006 */
[----:B------:R-:W4:Y:S04]  /*30790*/  LDL.LU R5, [R1+0x314] ;  /* 0x0003140001057983 */ /* 0x000f280000300800 */
[----:B------:R-:W4:Y:S04]  /*307a0*/  LDL.LU R6, [R1+0x318] ;  /* 0x0003180001067983 */ /* 0x000f280000300800 */
[----:B------:R-:W4:Y:S04]  /*307b0*/  LDL.LU R7, [R1+0x31c] ;  /* 0x00031c0001077983 */ /* 0x000f280000300800 */
[----:B------:R0:W-:Y:S04]  /*307c0*/  STL.64 [R1+0x590], R16 ;  /* 0x0005901001007387 */ /* 0x0001e80000100a00 */
[----:B------:R1:W-:Y:S01]  /*307d0*/  STL.64 [R1+0x598], R18 ;  /* 0x0005981201007387 */ /* 0x0003e20000100a00 */
[----:B------:R-:W-:-:S02]  /*307e0*/  IMAD.MOV.U32 R12, RZ, RZ, R11 ;  /* 0x000000ffff0c7224 */ /* 0x000fc400078e000b */
[----:B0-----:R-:W-:Y:S01]  /*307f0*/  IMAD.MOV.U32 R16, RZ, RZ, R10 ;  /* 0x000000ffff107224 */ /* 0x001fe200078e000a */
[----:B-1----:R-:W2:Y:S04]  /*30800*/  LDL.LU.64 R18, [R1+0x20d0] ;  /* 0x0020d00001127983 */ /* 0x002ea80000300a00 */
[----:B------:R-:W4:Y:S04]  /*30810*/  LDL.LU R17, [R1+0x20c8] ;  /* 0x0020c80001117983 */ /* 0x000f280000300800 */
[----:B------:R-:W3:Y:S02]  /*30820*/  LDL.LU.64 R10, [R1+0x20c0] ;  /* 0x0020c000010a7983 */ /* 0x000ee40000300a00 */
[----:B---3--:R-:W-:-:S15]  /*30830*/  HMMA.16816.F32.BF16 R24, R20, R10, R24 ;  /* 0x0000000a1418723c */ /* 0x008fde0000041818 */
[----:B------:R-:W-:-:S08]  /*30840*/  NOP ;  /* 0x0000000000007918 */ /* 0x000fd00000000000 */
[----:B------:R-:W-:Y:S04]  /*30850*/  STL.64 [R1+0x580], R24 ;  /* 0x0005801801007387 */ /* 0x000fe80000100a00 */
[----:B------:R0:W-:Y:S04]  /*30860*/  STL.64 [R1+0x588], R26 ;  /* 0x0005881a01007387 */ /* 0x0001e80000100a00 */
[----:B0-----:R-:W3:Y:S04]  /*30870*/  LDL.LU.64 R26, [R1+0x20b8] ;  /* 0x0020b800011a7983 */ /* 0x001ee80000300a00 */
[----:B------:R-:W2:Y:S01]  /*30880*/  LDL.LU R25, [R1+0x20b0] ;  /* 0x0020b00001197983 */ /* 0x000ea20000300800 */
[----:B------:R-:W-:-:S02]  /*30890*/  IMAD.MOV.U32 R24, RZ, RZ, R10 ;  /* 0x000000ffff187224 */ /* 0x000fc400078e000a */
[----:B------:R-:W-:Y:S02]  /*308a0*/  IMAD.MOV.U32 R3, RZ, RZ, R11 ;  /* 0x000000ffff037224 */ /* 0x000fe400078e000b */
[----:B------:R-:W4:Y:S04]  /*308b0*/  LDL.LU.64 R10, [R1+0x20a8] ;  /* 0x0020a800010a7983 */ /* 0x000f280000300a00 */
[----:B------:R-:W4:Y:S04]  /*308c0*/  LDL.LU.64 R8, [R1+0x20a0] ;  /* 0x0020a00001087983 */ /* 0x000f280000300a00 */
[----:B---3--:R-:W-:Y:S04]  /*308d0*/  STL.64 [R1+0x2028], R26 ;  /* 0x0020281a01007387 */ /* 0x008fe80000100a00 */
[----:B--2---:R0:W-:Y:S02]  /*308e0*/  STL.64 [R1+0x2020], R24 ;  /* 0x0020201801007387 */ /* 0x0041e40000100a00 */
[----:B0-----:R-:W-:-:S02]  /*308f0*/  IMAD.MOV.U32 R24, RZ, RZ, R18 ;  /* 0x000000ffff187224 */ /* 0x001fc400078e0012 */
[----:B------:R-:W-:Y:S01]  /*30900*/  IMAD.MOV.U32 R25, RZ, RZ, R19 ;  /* 0x000000ffff197224 */ /* 0x000fe200078e0013 */
[----:B------:R-:W4:Y:S04]  /*30910*/  LDL.LU R18, [R1+0x209c] ;  /* 0x00209c0001127983 */ /* 0x000f280000300800 */
[----:B------:R-:W4:Y:S04]  /*30920*/  LDL.LU R19, [R1+0x2098] ;  /* 0x0020980001137983 */ /* 0x000f280000300800 */
[----:B------:R-:W2:Y:S01]  /*30930*/  LDL.LU R26, [R1+0x1e8] ;  /* 0x0001e800011a7983 */ /* 0x000ea20000300800 */
[----:B------:R-:W-:-:S03]  /*30940*/  IMAD.MOV.U32 R27, RZ, RZ, R15 ;  /* 0x000000ffff1b7224 */ /* 0x000fc600078e000f */
[----:B------:R-:W3:Y:S04]  /*30950*/  LDL.LU R15, [R1+0x2094] ;  /* 0x00209400010f7983 */ /* 0x000ee80000300800 */
[----:B--2---:R0:W-:Y:S04]  /*30960*/  STL.64 [R1+0x2038], R26 ;  /* 0x0020381a01007387 */ /* 0x0041e80000100a00 */
[----:B------:R-:W-:Y:S04]  /*30970*/  STL.64 [R1+0x2030], R24 ;  /* 0x0020301801007387 */ /* 0x000fe80000100a00 */
[----:B0-----:R-:W2:Y:S01]  /*30980*/  LDL.64 R26, [R1+0xb8] ;  /* 0x0000b800011a7983 */ /* 0x001ea20000100a00 */
[----:B----4-:R-:W-:Y:S03]  /*30990*/  HMMA.16816.F32.BF16 R8, R20, R18, R8 ;  /* 0x000000121408723c */ /* 0x010fe60000041808 */
[----:B--2---:R0:W-:Y:S02]  /*309a0*/  STL.64 [R1+0x2048], R26 ;  /* 0x0020481a01007387 */ /* 0x0041e40000100a00 */
[----:B0-----:R-:W-:-:S02]  /*309b0*/  IMAD.MOV.U32 R26, RZ, RZ, R14 ;  /* 0x000000ffff1a7224 */ /* 0x001fc400078e000e */
[----:B------:R-:W2:-:S15]  /*309c0*/  LDL.LU R14, [R1+0x2090] ;  /* 0x00209000010e7983 */ /* 0x000e9e0000300800 */
[----:B------:R-:W-:-:S01]  /*309d0*/  NOP ;  /* 0x0000000000007918 */ /* 0x000fc20000000000 */
[----:B------:R-:W-:Y:S04]  /*309e0*/  STL.64 [R1+0x4d0], R8 ;  /* 0x0004d00801007387 */ /* 0x000fe80000100a00 */
[----:B------:R0:W-:Y:S04]  /*309f0*/  STL.64 [R1+0x4d8], R10 ;  /* 0x0004d80a01007387 */ /* 0x0001e80000100a00 */
[----:B0-----:R-:W4:Y:S04]  /*30a00*/  LDL.LU.64 R10, [R1+0x2088] ;  /* 0x00208800010a7983 */ /* 0x001f280000300a00 */
[----:B------:R-:W3:Y:S04]  /*30a10*/  LDL.LU R9, [R1+0x2080] ;  /* 0x0020800001097983 */ /* 0x000ee80000300800 */
[----:B------:R-:W-:Y:S04]  /*30a20*/  STL.64 [R1+0x1f30], R18 ;  /* 0x001f301201007387 */ /* 0x000fe80000100a00 */
[----:B------:R0:W-:Y:S04]  /*30a30*/  STL.64 [R1+0x2040], R16 ;  /* 0x0020401001007387 */ /* 0x0001e80000100a00 */
[----:B0-----:R-:W2:Y:S04]  /*30a40*/  LDL.LU R16, [R1+0x1f0] ;  /* 0x0001f00001107983 */ /* 0x001ea80000300800 */
[----:B------:R-:W2:Y:S01]  /*30a50*/  LDL.LU R17, [R1+0x1f4] ;  /* 0x0001f40001117983 */ /* 0x000ea20000300800 */
[----:B----4-:R-:W-:-:S02]  /*30a60*/  IMAD.MOV.U32 R18, RZ, RZ, R10 ;  /* 0x000000ffff127224 */ /* 0x010fc400078e000a */
[----:B------:R-:W-:Y:S01]  /*30a70*/  IMAD.MOV.U32 R19, RZ, RZ, R11 ;  /* 0x000000ffff137224 */ /* 0x000fe200078e000b */
[----:B------:R-:W4:Y:S04]  /*30a80*/  LDL.LU R10, [R1+0x207c] ;  /* 0x00207c00010a7983 */ /* 0x000f280000300800 */
[----:B------:R-:W4:Y:S04]  /*30a90*/  LDL.LU R11, [R1+0x2078] ;  /* 0x00207800010b7983 */ /* 0x000f280000300800 */
[----:B------:R0:W-:Y:S04]  /*30aa0*/  STL.64 [R1+0x2058], R18 ;  /* 0x0020581201007387 */ /* 0x0001e80000100a00 */
[----:B--2---:R1:W-:Y:S01]  /*30ab0*/  STL.64 [R1+0x2050], R16 ;  /* 0x0020501001007387 */ /* 0x0043e20000100a00 */
[----:B0-----:R-:W-:-:S02]  /*30ac0*/  IMAD.MOV.U32 R18, RZ, RZ, R14 ;  /* 0x000000ffff127224 */ /* 0x001fc400078e000e */
[----:B---3--:R-:W-:Y:S01]  /*30ad0*/  IMAD.MOV.U32 R19, RZ, RZ, R15 ;  /* 0x000000ffff137224 */ /* 0x008fe200078e000f */
[----:B-1----:R-:W2:Y:S04]  /*30ae0*/  LDL.LU R16, [R1+0x200] ;  /* 0x0002000001107983 */ /* 0x002ea80000300800 */
[----:B------:R-:W2:Y:S04]  /*30af0*/  LDL.LU R17, [R1+0x204] ;  /* 0x0002040001117983 */ /* 0x000ea80000300800 */
[----:B------:R-:W3:Y:S04]  /*30b00*/  LDL.LU R14, [R1+0x2074] ;  /* 0x00207400010e7983 */ /* 0x000ee80000300800 */
[----:B------:R-:W3:Y:S01]  /*30b10*/  LDL.LU R15, [R1+0x2070] ;  /* 0x00207000010f7983 */ /* 0x000ee20000300800 */
[----:B----4-:R-:W-:-:S15]  /*30b20*/  HMMA.16816.F32.BF16 R4, R20, R10, R4 ;  /* 0x0000000a1404723c */ /* 0x010fde0000041804 */
[----:B------:R-:W-:-:S08]  /*30b30*/  NOP ;  /* 0x0000000000007918 */ /* 0x000fd00000000000 */
[----:B------:R-:W-:Y:S04]  /*30b40*/  STL.64 [R1+0x570], R4 ;  /* 0x0005700401007387 */ /* 0x000fe80000100a00 */
[----:B------:R0:W-:Y:S04]  /*30b50*/  STL.64 [R1+0x578], R6 ;  /* 0x0005780601007387 */ /* 0x0001e80000100a00 */
[----:B0-----:R-:W2:Y:S04]  /*30b60*/  LDL.LU.64 R6, [R1+0x2068] ;  /* 0x0020680001067983 */ /* 0x001ea80000300a00 */
[----:B------:R-:W2:Y:S04]  /*30b70*/  LDL.LU.64 R4, [R1+0x2060] ;  /* 0x0020600001047983 */ /* 0x000ea80000300a00 */
[----:B------:R-:W-:Y:S04]  /*30b80*/  STL.64 [R1+0x1f28], R10 ;  /* 0x001f280a01007387 */ /* 0x000fe80000100a00 */
[----:B------:R0:W-:Y:S04]  /*30b90*/  STL [R1+0x1f20], R9 ;  /* 0x001f200901007387 */ /* 0x0001e80000100800 */
[----:B------:R-:W3:Y:S04]  /*30ba0*/  LDL.LU R8, [R1+0x210] ;  /* 0x0002100001087983 */ /* 0x000ee80000300800 */
[----:B0-----:R-:W3:Y:S04]  /*30bb0*/  LDL.LU R9, [R1+0x214] ;  /* 0x0002140001097983 */ /* 0x001ee80000300800 */
[----:B------:R-:W3:Y:S04]  /*30bc0*/  LDL.LU R10, [R1+0x218] ;  /* 0x00021800010a7983 */ /* 0x000ee80000300800 */
[----:B------:R-:W3:Y:S01]  /*30bd0*/  LDL.LU R11, [R1+0x21c] ;  /* 0x00021c00010b7983 */ /* 0x000ee20000300800 */
[----:B------:R-:W-:-:S07]  /*30be0*/  IMAD.MOV.U32 R27, RZ, RZ, R2 ;  /* 0x000000ffff1b7224 */ /* 0x000fce00078e0002 */
[----:B--2---:R-:W-:Y:S06]  /*30bf0*/  HMMA.16816.F32.BF16 R24, R4, R26, R16 ;  /* 0x0000001a0418723c */ /* 0x004fec0000041810 */
[----:B---3--:R-:W-:Y:S01]  /*30c00*/  HMMA.16816.F32.BF16 R8, R20, R14, R8 ;  /* 0x0000000e1408723c */ /* 0x008fe20000041808 */
[----:B------:R-:W2:-:S15]  /*30c10*/  LDL R22, [R1+0xa8] ;  /* 0x0000a80001167983 */ /* 0x000e9e0000100800 */
[----:B------:R-:W-:-:S07]  /*30c20*/  NOP ;  /* 0x0000000000007918 */ /* 0x000fce0000000000 */
[----:B------:R-:W-:Y:S04]  /*30c30*/  STL.64 [R1+0x3a0], R8 ;  /* 0x0003a00801007387 */ /* 0x000fe80000100a00 */
[----:B------:R-:W-:Y:S04]  /*30c40*/  STL.64 [R1+0x3a8], R10 ;  /* 0x0003a80a01007387 */ /* 0x000fe80000100a00 */
[----:B------:R-:W-:Y:S04]  /*30c50*/  STL.64 [R1+0x1f18], R14 ;  /* 0x001f180e01007387 */ /* 0x000fe80000100a00 */
[----:B------:R-:W3:Y:S04]  /*30c60*/  LDL.LU.64 R18, [R1+0x2058] ;  /* 0x0020580001127983 */ /* 0x000ee80000300a00 */
[----:B------:R-:W3:Y:S04]  /*30c70*/  LDL.LU.64 R16, [R1+0x2050] ;  /* 0x0020500001107983 */ /* 0x000ee80000300a00 */
[----:B------:R-:W-:Y:S04]  /*30c80*/  STL.64 [R1+0x390], R24 ;  /* 0x0003901801007387 */ /* 0x000fe80000100a00 */
[----:B------:R0:W-:Y:S04]  /*30c90*/  STL.64 [R1+0x398], R26 ;  /* 0x0003981a01007387 */ /* 0x0001e80000100a00 */
[----:B0-----:R-:W3:Y:S01]  /*30ca0*/  LDL.LU.64 R26, [R1+0x2048] ;  /* 0x00204800011a7983 */ /* 0x001ee20000300a00 */
[----:B------:R-:W0:Y:S01]  /*30cb0*/  S2R R2, SR_TID.X ;  /* 0x0000000000027919 */ /* 0x000e220000002100 */
[----:B------:R-:W-:Y:S01]  /*30cc0*/  IMAD.MOV.U32 R23, RZ, RZ, R0 ;  /* 0x000000ffff177224 */ /* 0x000fe200078e0000 */
[C---:B0-----:R-:W-:Y:S01]  /*30cd0*/  LOP3.LUT R0, R2.reuse, 0x7, RZ, 0xc0, !PT ;  /* 0x0000000702007812 */ /* 0x041fe200078ec0ff */
[----:B------:R-:W-:-:S04]  /*30ce0*/  IMAD.SHL.U32 R8, R2, 0x2, RZ ;  /* 0x0000000202087824 */ /* 0x000fc800078e00ff */
[----:B------:R-:W-:Y:S02]  /*30cf0*/  IMAD R0, R0, 0x90, RZ ;  /* 0x0000009000007824 */ /* 0x000fe400078e02ff */
[----:B------:R-:W-:-:S03]  /*30d00*/  IMAD.SHL.U32 R2, R2, 0x40, RZ ;  /* 0x0000004002027824 */ /* 0x000fc600078e00ff */
[----:B------:R-:W-:-:S04]  /*30d10*/  LOP3.LUT R8, R0, 0x10, R8, 0x78, !PT ;  /* 0x0000001000087812 */ /* 0x000fc800078e7808 */
[----:B------:R-:W-:Y:S01]  /*30d20*/  LOP3.LUT R8, R8, 0x400, R2, 0xf8, !PT ;  /* 0x0000040008087812 */ /* 0x000fe200078ef802 */
[----:B---3--:R-:W-:Y:S06]  /*30d30*/  HMMA.16816.F32.BF16 R16, R4, R26, R16 ;  /* 0x0000001a0410723c */ /* 0x008fec0000041810 */
[----:B------:R-:W-:Y:S02]  /*30d40*/  IMAD.MOV.U32 R2, RZ, RZ, R26 ;  /* 0x000000ffff027224 */ /* 0x000fe400078e001a */
[----:B------:R-:W-:-:S15]  /*30d50*/  IMAD.MOV.U32 R0, RZ, RZ, R27 ;  /* 0x000000ffff007224 */ /* 0x000fde00078e001b */
[----:B------:R0:W-:Y:S04]  /*30d60*/  STL.64 [R1+0x380], R16 ;  /* 0x0003801001007387 */ /* 0x0001e80000100a00 */
[----:B------:R-:W-:Y:S04]  /*30d70*/  STL.64 [R1+0x388], R18 ;  /* 0x0003881201007387 */ /* 0x000fe80000100a00 */
[----:B0-----:R-:W3:Y:S04]  /*30d80*/  LDL.LU.64 R16, [R1+0x2040] ;  /* 0x0020400001107983 */ /* 0x001ee80000300a00 */
[----:B------:R-:W2:Y:S04]  /*30d90*/  LDL.LU.64 R26, [R1+0x2038] ;  /* 0x00203800011a7983 */ /* 0x000ea80000300a00 */
[----:B------:R-:W2:Y:S01]  /*30da0*/  LDL.LU.64 R24, [R1+0x2030] ;  /* 0x0020300001187983 */ /* 0x000ea20000300a00 */
[----:B------:R-:W-:Y:S01]  /*30db0*/  LOP3.LUT R8, R8, 0x60, RZ, 0x3c, !PT ;  /* 0x0000006008087812 */ /* 0x000fe200078e3cff */
[----:B--2---:R-:W-:Y:S02]  /*30dc0*/  HMMA.16816.F32.BF16 R20, R4, R22, R24 ;  /* 0x000000160414723c */ /* 0x004fe40000041818 */
[----:B------:R-:W2:Y:S04]  /*30dd0*/  LDL.LU.64 R26, [R1+0x2028] ;  /* 0x00202800011a7983 */ /* 0x000ea80000300a00 */
[----:B------:R-:W4:-:S15]  /*30de0*/  LDL.LU.64 R24, [R1+0x2020] ;  /* 0x0020200001187983 */ /* 0x000f1e0000300a00 */
[----:B------:R-:W-:-:S02]  /*30df0*/  NOP ;  /* 0x0000000000007918 */ /* 0x000fc40000000000 */
[----:B------:R-:W-:Y:S04]  /*30e00*/  STL.64 [R1+0x370], R20 ;  /* 0x0003701401007387 */ /* 0x000fe80000100a00 */
[----:B------:R-:W-:Y:S04]  /*30e10*/  STL.64 [R1+0x378], R22 ;  /* 0x0003781601007387 */ /* 0x000fe80000100a00 */
[----:B------:R0:W1:Y:S04]  /*30e20*/  LDSM.16.MT88.4 R20, [R8+UR4+0x8800] ;  /* 0x008800040814783b */ /* 0x0000680008004200 */
[----:B0-----:R-:W3:Y:S04]  /*30e30*/  LDL.LU R8, [R1+0x260] ;  /* 0x0002600001087983 */ /* 0x001ee80000300800 */
[----:B------:R-:W3:Y:S04]  /*30e40*/  LDL.LU R9, [R1+0x264] ;  /* 0x0002640001097983 */ /* 0x000ee80000300800 */
[----:B------:R-:W2:Y:S04]  /*30e50*/  LDL.LU R10, [R1+0x268] ;  /* 0x00026800010a7983 */ /* 0x000ea80000300800 */
[----:B------:R-:W2:Y:S01]  /*30e60*/  LDL.LU R11, [R1+0x26c] ;  /* 0x00026c00010b7983 */ /* 0x000ea20000300800 */
[----:B------:R-:W-:-:S02]  /*30e70*/  IMAD.MOV.U32 R19, RZ, RZ, R3 ;  /* 0x000000ffff137224 */ /* 0x000fc400078e0003 */
[----:B----4-:R-:W-:Y:S01]  /*30e80*/  IMAD.MOV.U32 R18, RZ, RZ, R24 ;  /* 0x000000ffff127224 */ /* 0x010fe200078e0018 */
[----:B--2---:R-:W-:Y:S04]  /*30e90*/  STL.64 [R1+0x1f40], R10 ;  /* 0x001f400a01007387 */ /* 0x004fe80000100a00 */
[----:B---3--:R-:W-:Y:S04]  /*30ea0*/  STL.64 [R1+0x1f38], R8 ;  /* 0x001f380801007387 */ /* 0x008fe80000100a00 */
[----:B------:R-:W2:Y:S04]  /*30eb0*/  LDL.LU R24, [R1+0x2018] ;  /* 0x0020180001187983 */ /* 0x000ea80000300800 */
[----:B------:R-:W3:Y:S04]  /*30ec0*/  LDL.LU R3, [R1+0x2014] ;  /* 0x0020140001037983 */ /* 0x000ee80000300800 */
[----:B------:R0:W-:Y:S02]  /*30ed0*/  STL.64 [R1+0x1f48], R18 ;  /* 0x001f481201007387 */ /* 0x0001e40000100a00 */
[----:B0-----:R-:W-:-:S02]  /*30ee0*/  IMAD.MOV.U32 R18, RZ, RZ, R16 ;  /* 0x000000ffff127224 */ /* 0x001fc400078e0010 */
[----:B------:R-:W-:Y:S01]  /*30ef0*/  IMAD.MOV.U32 R19, RZ, RZ, R12 ;  /* 0x000000ffff137224 */ /* 0x000fe200078e000c */
[----:B------:R-:W4:Y:S04]  /*30f00*/  LDL.LU R16, [R1+0x2010] ;  /* 0x0020100001107983 */ /* 0x000f280000300800 */
[----:B------:R-:W3:Y:S04]  /*30f10*/  LDL.LU R12, [R1+0x200c] ;  /* 0x00200c00010c7983 */ /* 0x000ee80000300800 */
[----:B------:R0:W-:Y:S04]  /*30f20*/  STL.64 [R1+0x1f60], R18 ;  /* 0x001f601201007387 */ /* 0x0001e80000100a00 */
[----:B------:R-:W2:Y:S04]  /*30f30*/  LDL.LU R8, [R1+0x270] ;  /* 0x0002700001087983 */ /* 0x000ea80000300800 */
[----:B------:R-:W2:Y:S04]  /*30f40*/  LDL.LU R9, [R1+0x274] ;  /* 0x0002740001097983 */ /* 0x000ea80000300800 */
[----:B------:R-:W4:Y:S04]  /*30f50*/  LDL.LU R10, [R1+0x278] ;  /* 0x00027800010a7983 */ /* 0x000f280000300800 */
[----:B------:R-:W4:Y:S01]  /*30f60*/  LDL.LU R11, [R1+0x27c] ;  /* 0x00027c00010b7983 */ /* 0x000f220000300800 */
[----:B0-----:R-:W-:-:S02]  /*30f70*/  IMAD.MOV.U32 R18, RZ, RZ, R13 ;  /* 0x000000ffff127224 */ /* 0x001fc400078e000d */
[----:B------:R-:W-:Y:S01]  /*30f80*/  IMAD.MOV.U32 R19, RZ, RZ, R29 ;  /* 0x000000ffff137224 */ /* 0x000fe200078e001d */
[----:B------:R-:W3:Y:S04]  /*30f90*/  LDL.LU R13, [R1+0x2008] ;  /* 0x00200800010d7983 */ /* 0x000ee80000300800 */
[----:B------:R-:W-:Y:S04]  /*30fa0*/  STL.64 [R1+0x1f78], R18 ;  /* 0x001f781201007387 */ /* 0x000fe80000100a00 */
[----:B----4-:R-:W-:Y:S04]  /*30fb0*/  STL.64 [R1+0x1f58], R10 ;  /* 0x001f580a01007387 */ /* 0x010fe80000100a00 */
[----:B--2---:R0:W-:Y:S04]  /*30fc0*/  STL.64 [R1+0x1f50], R8 ;  /* 0x001f500801007387 */ /* 0x0041e80000100a00 */
[----:B0-----:R-:W2:Y:S04]  /*30fd0*/  LDL.LU R8, [R1+0x280] ;  /* 0x0002800001087983 */ /* 0x001ea80000300800 */
[----:B------:R-:W2:Y:S04]  /*30fe0*/  LDL.LU R9, [R1+0x284] ;  /* 0x0002840001097983 */ /* 0x000ea80000300800 */
[----:B------:R-:W4:Y:S04]  /*30ff0*/  LDL.LU R10, [R1+0x288] ;  /* 0x00028800010a7983 */ /* 0x000f280000300800 */
[----:B------:R-:W4:Y:S01]  /*31000*/  LDL.LU R11, [R1+0x28c] ;  /* 0x00028c00010b7983 */ /* 0x000f220000300800 */
[----:B------:R-:W-:-:S02]  /*31010*/  IMAD.MOV.U32 R18, RZ, RZ, R28 ;  /* 0x000000ffff127224 */ /* 0x000fc400078e001c */
[----:B------:R-:W-:-:S05]  /*31020*/  IMAD.MOV.U32 R19, RZ, RZ, R27 ;  /* 0x000000ffff137224 */ /* 0x000fca00078e001b */
        /* <DEDUP_REMOVED lines=18> */
[----:B------:R0:W-:Y:S02]  /*31150*/  STL.64 [R1+0x1fc0], R18 ;  /* 0x001fc01201007387 */ /* 0x0001e40000100a00 */
[----:B0-----:R-:W-:Y:S02]  /*31160*/  IMAD.MOV.U32 R18, RZ, RZ, R16 ;  /* 0x000000ffff127224 */ /* 0x001fe400078e0010 */
[----:B---3--:R-:W-:Y:S01]  /*31170*/  IMAD.MOV.U32 R19, RZ, RZ, R3 ;  /* 0x000000ffff137224 */ /* 0x008fe200078e0003 */
[----:B----4-:R-:W-:Y:S04]  /*31180*/  STL.64 [R1+0x1fa0], R10 ;  /* 0x001fa00a01007387 */ /* 0x010fe80000100a00 */
[----:B--2---:R0:W-:Y:S04]  /*31190*/  STL.64 [R1+0x1f98], R8 ;  /* 0x001f980801007387 */ /* 0x0041e80000100a00 */
[----:B0-----:R-:W2:Y:S04]  /*311a0*/  LDL.LU R8, [R1+0x2b0] ;  /* 0x0002b00001087983 */ /* 0x001ea80000300800 */
[----:B------:R-:W2:Y:S04]  /*311b0*/  LDL.LU R9, [R1+0x2b4] ;  /* 0x0002b40001097983 */ /* 0x000ea80000300800 */
[----:B------:R-:W3:Y:S04]  /*311c0*/  LDL.LU R10, [R1+0x2b8] ;  /* 0x0002b800010a7983 */ /* 0x000ee80000300800 */
[----:B------:R-:W3:Y:S04]  /*311d0*/  LDL.LU R11, [R1+0x2bc] ;  /* 0x0002bc00010b7983 */ /* 0x000ee80000300800 */
[----:B------:R-:W4:Y:S04]  /*311e0*/  LDL.LU R24, [R1+0x300] ;  /* 0x0003000001187983 */ /* 0x000f280000300800 */
[----:B------:R-:W4:Y:S04]  /*311f0*/  LDL.LU R25, [R1+0x304] ;  /* 0x0003040001197983 */ /* 0x000f280000300800 */
[----:B------:R-:W4:Y:S04]  /*31200*/  LDL.LU R26, [R1+0x308] ;  /* 0x00030800011a7983 */ /* 0x000f280000300800 */
[----:B------:R-:W4:Y:S04]  /*31210*/  LDL.LU R27, [R1+0x30c] ;  /* 0x00030c00011b7983 */ /* 0x000f280000300800 */
[----:B------:R0:W-:Y:S04]  /*31220*/  STL.64 [R1+0x1fd8], R18 ;  /* 0x001fd81201007387 */ /* 0x0001e80000100a00 */
[----:B0-----:R-:W2:Y:S04]  /*31230*/  LDL.64 R18, [R1+0x78] ;  /* 0x0000780001127983 */ /* 0x001ea80000100a00 */
[----:B--2---:R-:W-:Y:S04]  /*31240*/  STL.64 [R1+0x1ff0], R18 ;  /* 0x001ff01201007387 */ /* 0x004fe80000100a00 */
[----:B---3--:R-:W-:Y:S04]  /*31250*/  STL.64 [R1+0x1fb8], R10 ;  /* 0x001fb80a01007387 */ /* 0x008fe80000100a00 */
[----:B------:R0:W-:Y:S04]  /*31260*/  STL.64 [R1+0x1fb0], R8 ;  /* 0x001fb00801007387 */ /* 0x0001e80000100a00 */
[----:B0-----:R-:W2:Y:S04]  /*31270*/  LDL.LU R8, [R1+0x2c0] ;  /* 0x0002c00001087983 */ /* 0x001ea80000300800 */
[----:B------:R-:W2:Y:S04]  /*31280*/  LDL.LU R9, [R1+0x2c4] ;  /* 0x0002c40001097983 */ /* 0x000ea80000300800 */
[----:B------:R-:W3:Y:S04]  /*31290*/  LDL.LU R10, [R1+0x2c8] ;  /* 0x0002c800010a7983 */ /* 0x000ee80000300800 */
[----:B------:R-:W3:Y:S04]  /*312a0*/  LDL.LU R11, [R1+0x2cc] ;  /* 0x0002cc00010b7983 */ /* 0x000ee80000300800 */
[----:B---3--:R-:W-:Y:S04]  /*312b0*/  STL.64 [R1+0x1fd0], R10 ;  /* 0x001fd00a01007387 */ /* 0x008fe80000100a00 */
[----:B--2---:R0:W-:Y:S04]  /*312c0*/  STL.64 [R1+0x1fc8], R8 ;  /* 0x001fc80801007387 */ /* 0x0041e80000100a00 */
        /* <DEDUP_REMOVED lines=9> */
[----:B------:R-:W3:Y:S01]  /*31360*/  LDL.LU R11, [R1+0x2ec] ;  /* 0x0002ec00010b7983 */ /* 0x000ee20000300800 */
[----:B------:R-:W-:-:S02]  /*31370*/  IMAD.MOV.U32 R19, RZ, RZ, R12 ;  /* 0x000000ffff137224 */ /* 0x000fc400078e000c */
[----:B------:R-:W-:Y:S01]  /*31380*/  IMAD.MOV.U32 R18, RZ, RZ, R13 ;  /* 0x000000ffff127224 */ /* 0x000fe200078e000d */
[----:B---3--:R-:W-:Y:S04]  /*31390*/  STL.64 [R1+0x2000], R10 ;  /* 0x0020000a01007387 */ /* 0x008fe80000100a00 */
[----:B--2---:R0:W-:Y:S04]  /*313a0*/  STL.64 [R1+0x1ff8], R8 ;  /* 0x001ff80801007387 */ /* 0x0041e80000100a00 */
[----:B0-----:R-:W2:Y:S04]  /*313b0*/  LDL.LU R8, [R1+0x2f0] ;  /* 0x0002f00001087983 */ /* 0x001ea80000300800 */
[----:B------:R-:W2:Y:S04]  /*313c0*/  LDL.LU R9, [R1+0x2f4] ;  /* 0x0002f40001097983 */ /* 0x000ea80000300800 */
[----:B------:R-:W2:Y:S04]  /*313d0*/  LDL.LU R10, [R1+0x2f8] ;  /* 0x0002f800010a7983 */ /* 0x000ea80000300800 */
[----:B------:R-:W2:Y:S04]  /*313e0*/  LDL.LU R11, [R1+0x2fc] ;  /* 0x0002fc00010b7983 */ /* 0x000ea80000300800 */
[----:B------:R-:W3:Y:S04]  /*313f0*/  LDL.LU R12, [R1+0x250] ;  /* 0x00025000010c7983 */ /* 0x000ee80000300800 */
[----:B------:R-:W3:Y:S04]  /*31400*/  LDL.LU R13, [R1+0x254] ;  /* 0x00025400010d7983 */ /* 0x000ee80000300800 */
[----:B------:R-:W3:Y:S04]  /*31410*/  LDL.LU R14, [R1+0x258] ;  /* 0x00025800010e7983 */ /* 0x000ee80000300800 */
[----:B------:R-:W3:Y:S04]  /*31420*/  LDL.LU R15, [R1+0x25c] ;  /* 0x00025c00010f7983 */ /* 0x000ee80000300800 */
[----:B-1----:R-:W-:Y:S04]  /*31430*/  STL [R1+0x1de4], R22 ;  /* 0x001de41601007387 */ /* 0x002fe80000100800 */
[----:B------:R0:W-:Y:S04]  /*31440*/  STL [R1+0x1de0], R23 ;  /* 0x001de01701007387 */ /* 0x0001e80000100800 */
[----:B------:R-:W-:Y:S04]  /*31450*/  STL.64 [R1+0x1e10], R20 ;  /* 0x001e101401007387 */ /* 0x000fe80000100a00 */
[----:B0-----:R-:W4:Y:S02]  /*31460*/  LDL.LU.64 R22, [R1+0x98] ;  /* 0x0000980001167983 */ /* 0x001f240000300a00 */
[----:B----4-:R-:W-:-:S15]  /*31470*/  HMMA.16816.F32.BF16 R24, R4, R22, R24 ;  /* 0x000000160418723c */ /* 0x010fde0000041818 */
[----:B------:R-:W-:-:S08]  /*31480*/  NOP ;  /* 0x0000000000007918 */ /* 0x000fd00000000000 */
[----:B------:R0:W-:Y:S04]  /*31490*/  STL.64 [R1+0x360], R24 ;  /* 0x0003601801007387 */ /* 0x0001e80000100a00 */
[----:B------:R1:W-:Y:S04]  /*314a0*/  STL.64 [R1+0x368], R26 ;  /* 0x0003681a01007387 */ /* 0x0003e80000100a00 */
[----:B0-----:R-:W4:Y:S04]  /*314b0*/  LDL.LU R24, [R1+0x1d0] ;  /* 0x0001d00001187983 */ /* 0x001f280000300800 */
[----:B------:R-:W4:Y:S04]  /*314c0*/  LDL.LU R25, [R1+0x1d4] ;  /* 0x0001d40001197983 */ /* 0x000f280000300800 */
[----:B-1----:R-:W4:Y:S04]  /*314d0*/  LDL.LU R26, [R1+0x1d8] ;  /* 0x0001d800011a7983 */ /* 0x002f280000300800 */
[----:B------:R-:W4:Y:S04]  /*314e0*/  LDL.LU R27, [R1+0x1dc] ;  /* 0x0001dc00011b7983 */ /* 0x000f280000300800 */
[----:B------:R0:W-:Y:S04]  /*314f0*/  STL.64 [R1+0x1ed8], R22 ;  /* 0x001ed81601007387 */ /* 0x0001e80000100a00 */
[----:B0-----:R-:W3:Y:S01]  /*31500*/  LDL.LU.64 R22, [R1+0xa8] ;  /* 0x0000a80001167983 */ /* 0x001ee20000300a00 */
[----:B--2---:R-:W-:Y:S03]  /*31510*/  HMMA.16816.F32.BF16 R16, R4, R18, R8 ;  /* 0x000000120410723c */ /* 0x004fe60000041808 */
[----:B---3--:R0:W-:Y:S02]  /*31520*/  STL.64 [R1+0x1ef0], R22 ;  /* 0x001ef01601007387 */ /* 0x0081e40000100a00 */
[----:B0-----:R-:W-:-:S02]  /*31530*/  IMAD.MOV.U32 R22, RZ, RZ, R2 ;  /* 0x000000ffff167224 */ /* 0x001fc400078e0002 */
[----:B------:R-:W-:-:S05]  /*31540*/  IMAD.MOV.U32 R23, RZ, RZ, R0 ;  /* 0x000000ffff177224 */ /* 0x000fca00078e0000 */
[----:B------:R0:W-:Y:S04]  /*31550*/  STL.64 [R1+0x1f00], R22 ;  /* 0x001f001601007387 */ /* 0x0001e80000100a00 */
[----:B0-----:R-:W2:Y:S04]  /*31560*/  LDL.LU.64 R22, [R1+0xc8] ;  /* 0x0000c80001167983 */ /* 0x001ea80000300a00 */
[----:B------:R-:W3:Y:S04]  /*31570*/  LDL.LU.64 R10, [R1+0x2000] ;  /* 0x00200000010a7983 */ /* 0x000ee80000300a00 */
[----:B------:R-:W3:Y:S04]  /*31580*/  LDL.LU.64 R8, [R1+0x1ff8] ;  /* 0x001ff80001087983 */ /* 0x000ee80000300a00 */
[----:B------:R-:W-:Y:S04]  /*31590*/  STL.64 [R1+0x350], R16 ;  /* 0x0003501001007387 */ /* 0x000fe80000100a00 */
[----:B------:R0:W-:Y:S04]  /*315a0*/  STL.64 [R1+0x358], R18 ;  /* 0x0003581201007387 */ /* 0x0001e80000100a00 */
        /* <DEDUP_REMOVED lines=13> */
[----:B------:R-:W-:Y:S04]  /*31680*/  STL.64 [R1+0x330], R16 ;  /* 0x0003301001007387 */ /* 0x000fe80000100a00 */
[----:B------:R0:W-:Y:S04]  /*31690*/  STL.64 [R1+0x338], R18 ;  /* 0x0003381201007387 */ /* 0x0001e80000100a00 */
[----:B0-----:R-:W3:Y:S02]  /*316a0*/  LDL.LU.64 R18, [R1+0x1fc0] ;  /* 0x001fc00001127983 */ /* 0x001ee40000300a00 */
        /* <DEDUP_REMOVED lines=42> */
[----:B---3--:R-:W-:-:S15]  /*31950*/  HMMA.16816.F32.BF16 R8, R4, R18, R8 ;  /* 0x000000120408723c */ /* 0x008fde0000041808 */
[----:B------:R-:W-:-:S08]  /*31960*/  NOP ;  /* 0x0000000000007918 */ /* 0x000fd00000000000 */
[----:B------:R-:W-:Y:S04]  /*31970*/  STL.64 [R1+0x2a0], R8 ;  /* 0x0002a00801007387 */ /* 0x000fe80000100a00 */
[----:B------:R0:W-:Y:S04]  /*31980*/  STL.64 [R1+0x2a8], R10 ;  /* 0x0002a80a01007387 */ /* 0x0001e80000100a00 */
[----:B0-----:R-:W3:Y:S04]  /*31990*/  LDL.LU.64 R10, [R1+0x1f28] ;  /* 0x001f2800010a7983 */ /* 0x001ee80000300a00 */
[----:B------:R-:W4:Y:S04]  /*319a0*/  LDL.LU R9, [R1+0x1f20] ;  /* 0x001f200001097983 */ /* 0x000f280000300800 */
[----:B------:R0:W-:Y:S04]  /*319b0*/  STL.64 [R1+0x1ef8], R18 ;  /* 0x001ef81201007387 */ /* 0x0001e80000100a00 */
[----:B------:R-:W2:Y:S04]  /*319c0*/  LDL.LU R16, [R1+0x1b0] ;  /* 0x0001b00001107983 */ /* 0x000ea80000300800 */
[----:B------:R-:W2:Y:S04]  /*319d0*/  LDL.LU R17, [R1+0x1b4] ;  /* 0x0001b40001117983 */ /* 0x000ea80000300800 */
[----:B0-----:R-:W2:Y:S04]  /*319e0*/  LDL.LU R18, [R1+0x1b8] ;  /* 0x0001b80001127983 */ /* 0x001ea80000300800 */
[----:B------:R-:W2:Y:S01]  /*319f0*/  LDL.LU R19, [R1+0x1bc] ;  /* 0x0001bc0001137983 */ /* 0x000ea20000300800 */
[----:B---3--:R-:W-:-:S15]  /*31a00*/  HMMA.16816.F32.BF16 R12, R4, R10, R12 ;  /* 0x0000000a040c723c */ /* 0x008fde000004180c */
[----:B------:R-:W-:-:S08]  /*31a10*/  NOP ;  /* 0x0000000000007918 */ /* 0x000fd00000000000 */
[----:B------:R-:W-:Y:S04]  /*31a20*/  STL.64 [R1+0x290], R12 ;  /* 0x0002900c01007387 */ /* 0x000fe80000100a00 */
[----:B------:R0:W-:Y:S04]  /*31a30*/  STL.64 [R1+0x298], R14 ;  /* 0x0002980e01007387 */ /* 0x0001e80000100a00 */
[----:B0-----:R-:W3:Y:S04]  /*31a40*/  LDL.LU.64 R14, [R1+0x1f18] ;  /* 0x001f1800010e7983 */ /* 0x001ee80000300a00 */
[----:B------:R-:W-:Y:S04]  /*31a50*/  STL.64 [R1+0x1ee8], R10 ;  /* 0x001ee80a01007387 */ /* 0x000fe80000100a00 */
[----:B----4-:R0:W-:Y:S04]  /*31a60*/  STL [R1+0x1ee0], R9 ;  /* 0x001ee00901007387 */ /* 0x0101e80000100800 */
[----:B------:R-:W4:Y:S04]  /*31a70*/  LDL.LU R8, [R1+0x1a0] ;  /* 0x0001a00001087983 */ /* 0x000f280000300800 */
[----:B0-----:R-:W4:Y:S04]  /*31a80*/  LDL.LU R9, [R1+0x1a4] ;  /* 0x0001a40001097983 */ /* 0x001f280000300800 */
[----:B------:R-:W4:Y:S04]  /*31a90*/  LDL.LU R10, [R1+0x1a8] ;  /* 0x0001a800010a7983 */ /* 0x000f280000300800 */
[----:B------:R-:W4:Y:S01]  /*31aa0*/  LDL.LU R11, [R1+0x1ac] ;  /* 0x0001ac00010b7983 */ /* 0x000f220000300800 */
[----:B---3--:R-:W-:Y:S03]  /*31ab0*/  HMMA.16816.F32.BF16 R4, R4, R14, R24 ;  /* 0x0000000e0404723c */ /* 0x008fe60000041818 */
[----:B------:R-:W2:Y:S04]  /*31ac0*/  LDL.LU.64 R26, [R1+0x1f10] ;  /* 0x001f1000011a7983 */ /* 0x000ea80000300a00 */
[----:B------:R-:W2:-:S15]  /*31ad0*/  LDL.LU.64 R24, [R1+0x1f08] ;  /* 0x001f080001187983 */ /* 0x000e9e0000300a00 */
[----:B------:R-:W-:-:S01]  /*31ae0*/  NOP ;  /* 0x0000000000007918 */ /* 0x000fc20000000000 */
[----:B------:R0:W-:Y:S04]  /*31af0*/  STL.64 [R1+0x280], R4 ;  /* 0x0002800401007387 */ /* 0x0001e80000100a00 */
[----:B------:R1:W-:Y:S04]  /*31b00*/  STL.64 [R1+0x288], R6 ;  /* 0x0002880601007387 */ /* 0x0003e80000100a00 */
[----:B0-----:R-:W2:Y:S04]  /*31b10*/  LDL.LU R4, [R1+0x1c0] ;  /* 0x0001c00001047983 */ /* 0x001ea80000300800 */
[----:B------:R-:W2:Y:S04]  /*31b20*/  LDL.LU R5, [R1+0x1c4] ;  /* 0x0001c40001057983 */ /* 0x000ea80000300800 */
[----:B-1----:R-:W2:Y:S04]  /*31b30*/  LDL.LU R6, [R1+0x1c8] ;  /* 0x0001c80001067983 */ /* 0x002ea80000300800 */
[----:B------:R-:W2:Y:S02]  /*31b40*/  LDL.LU R7, [R1+0x1cc] ;  /* 0x0001cc0001077983 */ /* 0x000ea40000300800 */
[----:B--2---:R-:W-:-:S15]  /*31b50*/  HMMA.16816.F32.BF16 R4, R24, R22, R4 ;  /* 0x000000161804723c */ /* 0x004fde0000041804 */
[----:B------:R-:W-:-:S08]  /*31b60*/  NOP ;  /* 0x0000000000007918 */ /* 0x000fd00000000000 */
[----:B------:R0:W-:Y:S04]  /*31b70*/  STL.64 [R1+0x270], R4 ;  /* 0x0002700401007387 */ /* 0x0001e80000100a00 */
[----:B------:R-:W-:Y:S01]  /*31b80*/  STL.64 [R1+0x278], R6 ;  /* 0x0002780601007387 */ /* 0x000fe20000100a00 */
[----:B0-----:R-:W-:Y:S02]  /*31b90*/  IMAD.MOV.U32 R5, RZ, RZ, R22 ;  /* 0x000000ffff057224 */ /* 0x001fe400078e0016 */
[----:B------:R-:W-:Y:S02]  /*31ba0*/  IMAD.MOV.U32 R4, RZ, RZ, R23 ;  /* 0x000000ffff047224 */ /* 0x000fe400078e0017 */
[----:B------:R-:W2:Y:S04]  /*31bb0*/  LDL.LU.64 R22, [R1+0x1f00] ;  /* 0x001f000001167983 */ /* 0x000ea80000300a00 */
[----:B------:R0:W-:Y:S04]  /*31bc0*/  STL.64 [R1+0x1de8], R4 ;  /* 0x001de80401007387 */ /* 0x0001e80000100a00 */
[----:B0-----:R-:W3:Y:S04]  /*31bd0*/  LDL.LU R4, [R1+0x190] ;  /* 0x0001900001047983 */ /* 0x001ee80000300800 */
[----:B------:R-:W3:Y:S04]  /*31be0*/  LDL.LU R5, [R1+0x194] ;  /* 0x0001940001057983 */ /* 0x000ee80000300800 */
[----:B------:R-:W3:Y:S04]  /*31bf0*/  LDL.LU R6, [R1+0x198] ;  /* 0x0001980001067983 */ /* 0x000ee80000300800 */
[----:B------:R-:W3:Y:S01]  /*31c00*/  LDL.LU R7, [R1+0x19c] ;  /* 0x00019c0001077983 */ /* 0x000ee20000300800 */
[----:B--2---:R-:W-:Y:S03]  /*31c10*/  HMMA.16816.F32.BF16 R20, R24, R22, R16 ;  /* 0x000000161814723c */ /* 0x004fe60000041810 */
[----:B------:R-:W2:-:S15]  /*31c20*/  LDL.LU.64 R18, [R1+0x1ef8] ;  /* 0x001ef80001127983 */ /* 0x000e9e0000300a00 */
[----:B------:R-:W-:-:S05]  /*31c30*/  NOP ;  /* 0x0000000000007918 */ /* 0x000fca0000000000 */
[----:B------:R-:W-:Y:S04]  /*31c40*/  STL.64 [R1+0x260], R20 ;  /* 0x0002601401007387 */ /* 0x000fe80000100a00 */
[----:B------:R0:W-:Y:S04]  /*31c50*/  STL.64 [R1+0x268], R22 ;  /* 0x0002681601007387 */ /* 0x0001e80000100a00 */
[----:B0-----:R-:W4:Y:S04]  /*31c60*/  LDL.LU.64 R22, [R1+0x1ef0] ;  /* 0x001ef00001167983 */ /* 0x001f280000300a00 */
[----:B------:R-:W3:Y:S01]  /*31c70*/  LDL R16, [R1+0x4e8] ;  /* 0x0004e80001107983 */ /* 0x000ee20000100800 */
[----:B----4-:R-:W-:Y:S06]  /*31c80*/  HMMA.16816.F32.BF16 R8, R24, R22, R8 ;  /* 0x000000161808723c */ /* 0x010fec0000041808 */
[----:B------:R-:W-:-:S02]  /*31c90*/  IMAD.MOV.U32 R17, RZ, RZ, R22 ;  /* 0x000000ffff117224 */ /* 0x000fc400078e0016 */
[----:B------:R-:W-:-:S15]  /*31ca0*/  IMAD.MOV.U32 R12, RZ, RZ, R23 ;  /* 0x000000ffff0c7224 */ /* 0x000fde00078e0017 */
[----:B------:R-:W-:Y:S04]  /*31cb0*/  STL.64 [R1+0x250], R8 ;  /* 0x0002500801007387 */ /* 0x000fe80000100a00 */
[----:B------:R0:W-:Y:S04]  /*31cc0*/  STL.64 [R1+0x258], R10 ;  /* 0x0002580a01007387 */ /* 0x0001e80000100a00 */
[----:B0-----:R-:W4:Y:S04]  /*31cd0*/  LDL.LU.64 R10, [R1+0x1ee8] ;  /* 0x001ee800010a7983 */ /* 0x001f280000300a00 */
[----:B------:R-:W4:Y:S04]  /*31ce0*/  LDL.LU R9, [R1+0x1ee0] ;  /* 0x001ee00001097983 */ /* 0x000f280000300800 */
[----:B------:R-:W4:Y:S04]  /*31cf0*/  LDL.LU.64 R22, [R1+0x1ed8] ;  /* 0x001ed80001167983 */ /* 0x000f280000300a00 */
[----:B------:R-:W-:Y:S04]  /*31d00*/  STL [R1+0x1dd8], R12 ;  /* 0x001dd80c01007387 */ /* 0x000fe80000100800 */
[----:B------:R-:W-:Y:S04]  /*31d10*/  STL.64 [R1+0x1e88], R14 ;  /* 0x001e880e01007387 */ /* 0x000fe80000100a00 */
[----:B------:R-:W-:Y:S04]  /*31d20*/  STL [R1+0x1dd4], R17 ;  /* 0x001dd41101007387 */ /* 0x000fe80000100800 */
[----:B--2---:R-:W-:Y:S04]  /*31d30*/  STL.64 [R1+0x1e80], R18 ;  /* 0x001e801201007387 */ /* 0x004fe80000100a00 */
[----:B---3--:R-:W-:Y:S01]  /*31d40*/  STL [R1+0x1e78], R16 ;  /* 0x001e781001007387 */ /* 0x008fe20000100800 */
[----:B----4-:R-:W-:Y:S06]  /*31d50*/  HMMA.16816.F32.BF16 R4, R24, R22, R4 ;  /* 0x000000161804723c */ /* 0x010fec0000041804 */
[----:B------:R-:W-:-:S02]  /*31d60*/  IMAD.MOV.U32 R2, RZ, RZ, R22 ;  /* 0x000000ffff027224 */ /* 0x000fc400078e0016 */
[----:B------:R-:W-:-:S15]  /*31d70*/  IMAD.MOV.U32 R8, RZ, RZ, R23 ;  /* 0x000000ffff087224 */ /* 0x000fde00078e0017 */
[----:B------:R0:W-:Y:S04]  /*31d80*/  STL.64 [R1+0x210], R4 ;  /* 0x0002100401007387 */ /* 0x0001e80000100a00 */
[----:B------:R1:W-:Y:S04]  /*31d90*/  STL.64 [R1+0x218], R6 ;  /* 0x0002180601007387 */ /* 0x0003e80000100a00 */
[----:B0-----:R-:W2:Y:S04]  /*31da0*/  LDL.LU R4, [R1+0xe0] ;  /* 0x0000e00001047983 */ /* 0x001ea80000300800 */
[----:B------:R-:W2:Y:S04]  /*31db0*/  LDL.LU R5, [R1+0xe4] ;  /* 0x0000e40001057983 */ /* 0x000ea80000300800 */
[----:B-1----:R-:W3:Y:S04]  /*31dc0*/  LDL.LU R6, [R1+0xe8] ;  /* 0x0000e80001067983 */ /* 0x002ee80000300800 */
[----:B------:R-:W3:Y:S04]  /*31dd0*/  LDL.LU R7, [R1+0xec] ;  /* 0x0000ec0001077983 */ /* 0x000ee80000300800 */
[----:B------:R-:W4:Y:S04]  /*31de0*/  LDL.LU R20, [R1+0x100] ;  /* 0x0001000001147983 */ /* 0x000f280000300800 */
[----:B------:R-:W4:Y:S04]  /*31df0*/  LDL.LU R21, [R1+0x104] ;  /* 0x0001040001157983 */ /* 0x000f280000300800 */
[----:B------:R-:W2:Y:S04]  /*31e00*/  LDL.LU R22, [R1+0x108] ;  /* 0x0001080001167983 */ /* 0x000ea80000300800 */
[----:B------:R-:W2:Y:S04]  /*31e10*/  LDL.LU R23, [R1+0x10c] ;  /* 0x00010c0001177983 */ /* 0x000ea80000300800 */
[----:B--2---:R0:W-:Y:S04]  /*31e20*/  STL.64 [R1+0x1e20], R22 ;  /* 0x001e201601007387 */ /* 0x0041e80000100a00 */
[----:B----4-:R-:W-:Y:S04]  /*31e30*/  STL.64 [R1+0x1e18], R20 ;  /* 0x001e181401007387 */ /* 0x010fe80000100a00 */
[----:B0-----:R-:W2:Y:S04]  /*31e40*/  LDL.LU.64 R22, [R1+0x18] ;  /* 0x0000180001167983 */ /* 0x001ea80000300a00 */
[----:B--2---:R0:W-:Y:S04]  /*31e50*/  STL.64 [R1+0x1e30], R22 ;  /* 0x001e301601007387 */ /* 0x0041e80000100a00 */
[----:B0-----:R-:W2:Y:S04]  /*31e60*/  LDL.LU.64 R22, [R1+0x28] ;  /* 0x0000280001167983 */ /* 0x001ea80000300a00 */
[----:B--2---:R-:W-:Y:S04]  /*31e70*/  STL.64 [R1+0x1e48], R22 ;  /* 0x001e481601007387 */ /* 0x004fe80000100a00 */
[----:B---3--:R-:W-:Y:S04]  /*31e80*/  STL.64 [R1+0x1df8], R6 ;  /* 0x001df80601007387 */ /* 0x008fe80000100a00 */
[----:B------:R0:W-:Y:S04]  /*31e90*/  STL.64 [R1+0x1df0], R4 ;  /* 0x001df00401007387 */ /* 0x0001e80000100a00 */
[----:B0-----:R-:W2:Y:S04]  /*31ea0*/  LDL.LU R4, [R1+0xf0] ;  /* 0x0000f00001047983 */ /* 0x001ea80000300800 */
[----:B------:R-:W2:Y:S04]  /*31eb0*/  LDL.LU R5, [R1+0xf4] ;  /* 0x0000f40001057983 */ /* 0x000ea80000300800 */
[----:B------:R-:W3:Y:S04]  /*31ec0*/  LDL.LU R6, [R1+0xf8] ;  /* 0x0000f80001067983 */ /* 0x000ee80000300800 */
[----:B------:R-:W3:Y:S04]  /*31ed0*/  LDL.LU R7, [R1+0xfc] ;  /* 0x0000fc0001077983 */ /* 0x000ee80000300800 */
[----:B------:R-:W4:Y:S04]  /*31ee0*/  LDL.LU R12, [R1+0x150] ;  /* 0x00015000010c7983 */ /* 0x000f280000300800 */
[----:B------:R-:W4:Y:S04]  /*31ef0*/  LDL.LU R13, [R1+0x154] ;  /* 0x00015400010d7983 */ /* 0x000f280000300800 */
[----:B------:R-:W2:Y:S04]  /*31f00*/  LDL.LU R14, [R1+0x158] ;  /* 0x00015800010e7983 */ /* 0x000ea80000300800 */
[----:B------:R-:W2:Y:S04]  /*31f10*/  LDL.LU R15, [R1+0x15c] ;  /* 0x00015c00010f7983 */ /* 0x000ea80000300800 */
[----:B--2---:R0:W-:Y:S04]  /*31f20*/  STL.64 [R1+0x1e98], R14 ;  /* 0x001e980e01007387 */ /* 0x0041e80000100a00 */
[----:B----4-:R-:W-:Y:S04]  /*31f30*/  STL.64 [R1+0x1e90], R12 ;  /* 0x001e900c01007387 */ /* 0x010fe80000100a00 */
[----:B0-----:R-:W2:Y:S04]  /*31f40*/  LDL.64 R14, [R1+0x68] ;  /* 0x00006800010e7983 */ /* 0x001ea80000100a00 */
[----:B--2---:R-:W-:Y:S04]  /*31f50*/  STL.64 [R1+0x1ea8], R14 ;  /* 0x001ea80e01007387 */ /* 0x004fe80000100a00 */
[----:B------:R-:W2:Y:S04]  /*31f60*/  LDL.LU.64 R18, [R1+0x58] ;  /* 0x0000580001127983 */ /* 0x000ea80000300a00 */
[----:B--2---:R0:W-:Y:S04]  /*31f70*/  STL.64 [R1+0x1ea0], R18 ;  /* 0x001ea01201007387 */ /* 0x0041e80000100a00 */
[----:B------:R-:W2:Y:S04]  /*31f80*/  LDL.LU R16, [R1+0x160] ;  /* 0x0001600001107983 */ /* 0x000ea80000300800 */
[----:B------:R-:W2:Y:S04]  /*31f90*/  LDL.LU R17, [R1+0x164] ;  /* 0x0001640001117983 */ /* 0x000ea80000300800 */
[----:B0-----:R-:W4:Y:S04]  /*31fa0*/  LDL.LU R18, [R1+0x168] ;  /* 0x0001680001127983 */ /* 0x001f280000300800 */
[----:B------:R-:W4:Y:S01]  /*31fb0*/  LDL.LU R19, [R1+0x16c] ;  /* 0x00016c0001137983 */ /* 0x000f220000300800 */
[----:B------:R-:W-:-:S02]  /*31fc0*/  IMAD.MOV.U32 R14, RZ, RZ, R3 ;  /* 0x000000ffff0e7224 */ /* 0x000fc400078e0003 */
[----:B------:R-:W-:Y:S01]  /*31fd0*/  IMAD.MOV.U32 R15, RZ, RZ, R0 ;  /* 0x000000ffff0f7224 */ /* 0x000fe200078e0000 */
[----:B----4-:R-:W-:Y:S04]  /*31fe0*/  STL.64 [R1+0x1eb8], R18 ;  /* 0x001eb81201007387 */ /* 0x010fe80000100a00 */
[----:B--2---:R0:W-:Y:S04]  /*31ff0*/  STL.64 [R1+0x1eb0], R16 ;  /* 0x001eb01001007387 */ /* 0x0041e80000100a00 */
[----:B------:R-:W-:Y:S04]  /*32000*/  STL.64 [R1+0x1ec0], R14 ;  /* 0x001ec00e01007387 */ /* 0x000fe80000100a00 */
[----:B0-----:R-:W2:Y:S04]  /*32010*/  LDL.LU R16, [R1+0x170] ;  /* 0x0001700001107983 */ /* 0x001ea80000300800 */
[----:B------:R-:W2:Y:S04]  /*32020*/  LDL.LU R17, [R1+0x174] ;  /* 0x0001740001117983 */ /* 0x000ea80000300800 */
[----:B------:R-:W4:Y:S04]  /*32030*/  LDL.LU R18, [R1+0x178] ;  /* 0x0001780001127983 */ /* 0x000f280000300800 */
[----:B------:R-:W4:Y:S04]  /*32040*/  LDL.LU R19, [R1+0x17c] ;  /* 0x00017c0001137983 */ /* 0x000f280000300800 */
[----:B----4-:R-:W-:Y:S04]  /*32050*/  STL.64 [R1+0x1ed0], R18 ;  /* 0x001ed01201007387 */ /* 0x010fe80000100a00 */
[----:B--2---:R0:W-:Y:S04]  /*32060*/  STL.64 [R1+0x1ec8], R16 ;  /* 0x001ec81001007387 */ /* 0x0041e80000100a00 */
[----:B0-----:R-:W2:Y:S04]  /*32070*/  LDL.LU R16, [R1+0x180] ;  /* 0x0001800001107983 */ /* 0x001ea80000300800 */
[----:B------:R-:W2:Y:S04]  /*32080*/  LDL.LU R17, [R1+0x184] ;  /* 0x0001840001117983 */ /* 0x000ea80000300800 */
[----:B------:R-:W2:Y:S04]  /*32090*/  LDL.LU R18, [R1+0x188] ;  /* 0x0001880001127983 */ /* 0x000ea80000300800 */
[----:B------:R-:W2:Y:S04]  /*320a0*/  LDL.LU R19, [R1+0x18c] ;  /* 0x00018c0001137983 */ /* 0x000ea80000300800 */
[----:B------:R-:W2:Y:S04]  /*320b0*/  LDL.64 R14, [R1+0x88] ;  /* 0x00008800010e7983 */ /* 0x000ea80000100a00 */
[----:B------:R-:W4:Y:S04]  /*320c0*/  LDL.LU.64 R22, [R1+0x38] ;  /* 0x0000380001167983 */ /* 0x000f280000300a00 */
[----:B----4-:R0:W-:Y:S04]  /*320d0*/  STL.64 [R1+0x1e60], R22 ;  /* 0x001e601601007387 */ /* 0x0101e80000100a00 */
[----:B0-----:R-:W4:Y:S04]  /*320e0*/  LDL.LU.64 R22, [R1+0x48] ;  /* 0x0000480001167983 */ /* 0x001f280000300a00 */
[----:B---3--:R0:W-:Y:S04]  /*320f0*/  STL.64 [R1+0x1e08], R6 ;  /* 0x001e080601007387 */ /* 0x0081e80000100a00 */
[----:B------:R1:W-:Y:S04]  /*32100*/  STL.64 [R1+0x1e00], R4 ;  /* 0x001e000401007387 */ /* 0x0003e80000100a00 */
[----:B0-----:R-:W3:Y:S04]  /*32110*/  LDL.LU.64 R6, [R1+0x8] ;  /* 0x0000080001067983 */ /* 0x001ee80000300a00 */
[----:B---3--:R0:W-:Y:S04]  /*32120*/  STL.64 [R1+0x1e28], R6 ;  /* 0x001e280601007387 */ /* 0x0081e80000100a00 */
[----:B-1----:R-:W3:Y:S04]  /*32130*/  LDL.LU R4, [R1+0x110] ;  /* 0x0001100001047983 */ /* 0x002ee80000300800 */
[----:B------:R-:W3:Y:S04]  /*32140*/  LDL.LU R5, [R1+0x114] ;  /* 0x0001140001057983 */ /* 0x000ee80000300800 */
[----:B0-----:R-:W2:Y:S04]  /*32150*/  LDL.LU R6, [R1+0x118] ;  /* 0x0001180001067983 */ /* 0x001ea80000300800 */
[----:B------:R-:W2:Y:S04]  /*32160*/  LDL.LU R7, [R1+0x11c] ;  /* 0x00011c0001077983 */ /* 0x000ea80000300800 */
[----:B--2---:R-:W-:Y:S04]  /*32170*/  STL.64 [R1+0x1e40], R6 ;  /* 0x001e400601007387 */ /* 0x004fe80000100a00 */
[----:B---3--:R0:W-:Y:S04]  /*32180*/  STL.64 [R1+0x1e38], R4 ;  /* 0x001e380401007387 */ /* 0x0081e80000100a00 */
[----:B0-----:R-:W2:Y:S04]  /*32190*/  LDL.LU R4, [R1+0x120] ;  /* 0x0001200001047983 */ /* 0x001ea80000300800 */
[----:B------:R-:W2:Y:S04]  /*321a0*/  LDL.LU R5, [R1+0x124] ;  /* 0x0001240001057983 */ /* 0x000ea80000300800 */
[----:B------:R-:W3:Y:S04]  /*321b0*/  LDL.LU R6, [R1+0x128] ;  /* 0x0001280001067983 */ /* 0x000ee80000300800 */
[----:B------:R-:W3:Y:S01]  /*321c0*/  LDL.LU R7, [R1+0x12c] ;  /* 0x00012c0001077983 */ /* 0x000ee20000300800 */
[----:B------:R-:W-:Y:S03]  /*321d0*/  HMMA.16816.F32.BF16 R16, R24, R14, R16 ;  /* 0x0000000e1810723c */ /* 0x000fe60000041810 */
[----:B---3--:R-:W-:Y:S04]  /*321e0*/  STL.64 [R1+0x1e58], R6 ;  /* 0x001e580601007387 */ /* 0x008fe80000100a00 */
[----:B--2---:R0:W-:Y:S04]  /*321f0*/  STL.64 [R1+0x1e50], R4 ;  /* 0x001e500401007387 */ /* 0x0041e80000100a00 */
[----:B0-----:R-:W2:Y:S04]  /*32200*/  LDL.LU R4, [R1+0x130] ;  /* 0x0001300001047983 */ /* 0x001ea80000300800 */
[----:B------:R-:W2:Y:S04]  /*32210*/  LDL.LU R5, [R1+0x134] ;  /* 0x0001340001057983 */ /* 0x000ea80000300800 */
[----:B------:R-:W3:Y:S04]  /*32220*/  LDL.LU R6, [R1+0x138] ;  /* 0x0001380001067983 */ /* 0x000ee80000300800 */
[----:B------:R-:W3:Y:S01]  /*32230*/  LDL.LU R7, [R1+0x13c] ;  /* 0x00013c0001077983 */ /* 0x000ee20000300800 */
[----:B------:R-:W-:-:S03]  /*32240*/  IMAD.MOV.U32 R3, RZ, RZ, R15 ;  /* 0x000000ffff037224 */ /* 0x000fc600078e000f */
[----:B---3--:R-:W-:Y:S04]  /*32250*/  STL.64 [R1+0x1e70], R6 ;  /* 0x001e700601007387 */ /* 0x008fe80000100a00 */
[----:B--2---:R0:W-:Y:S04]  /*32260*/  STL.64 [R1+0x1e68], R4 ;  /* 0x001e680401007387 */ /* 0x0041e80000100a00 */
[----:B0-----:R-:W4:Y:S04]  /*32270*/  LDL.LU R4, [R1+0x140] ;  /* 0x0001400001047983 */ /* 0x001f280000300800 */
[----:B------:R-:W4:Y:S04]  /*32280*/  LDL.LU R5, [R1+0x144] ;  /* 0x0001440001057983 */ /* 0x000f280000300800 */
[----:B------:R-:W4:Y:S04]  /*32290*/  LDL.LU R6, [R1+0x148] ;  /* 0x0001480001067983 */ /* 0x000f280000300800 */
[----:B------:R-:W4:Y:S04]  /*322a0*/  LDL.LU R7, [R1+0x14c] ;  /* 0x00014c0001077983 */ /* 0x000f280000300800 */
[----:B------:R-:W-:Y:S04]  /*322b0*/  STL [R1+0x1dc0], R8 ;  /* 0x001dc00801007387 */ /* 0x000fe80000100800 */
[----:B------:R-:W-:Y:S04]  /*322c0*/  STL [R1+0x1dbc], R2 ;  /* 0x001dbc0201007387 */ /* 0x000fe80000100800 */
[----:B------:R-:W-:Y:S04]  /*322d0*/  STL.64 [R1+0x200], R16 ;  /* 0x0002001001007387 */ /* 0x000fe80000100a00 */
[----:B------:R0:W-:Y:S04]  /*322e0*/  STL.64 [R1+0x208], R18 ;  /* 0x0002081201007387 */ /* 0x0001e80000100a00 */
[----:B0-----:R-:W2:Y:S04]  /*322f0*/  LDL.LU.64 R18, [R1+0x1ed0] ;  /* 0x001ed00001127983 */ /* 0x001ea80000300a00 */
[----:B------:R-:W2:Y:S04]  /*32300*/  LDL.LU.64 R16, [R1+0x1ec8] ;  /* 0x001ec80001107983 */ /* 0x000ea80000300a00 */
[----:B------:R-:W2:Y:S04]  /*32310*/  LDL.LU.64 R14, [R1+0x1ec0] ;  /* 0x001ec000010e7983 */ /* 0x000ea80000300a00 */
[----:B------:R-:W-:Y:S01]  /*32320*/  STL [R1+0x1dc8], R3 ;  /* 0x001dc80301007387 */ /* 0x000fe20000100800 */
[----:B--2---:R-:W-:Y:S03]  /*32330*/  HMMA.16816.F32.BF16 R12, R24, R14, R16 ;  /* 0x0000000e180c723c */ /* 0x004fe60000041810 */
[----:B------:R-:W2:Y:S04]  /*32340*/  LDL.LU.64 R18, [R1+0x1eb8] ;  /* 0x001eb80001127983 */ /* 0x000ea80000300a00 */
[----:B------:R-:W2:-:S15]  /*32350*/  LDL.LU.64 R16, [R1+0x1eb0] ;  /* 0x001eb00001107983 */ /* 0x000e9e0000300a00 */
[----:B------:R-:W-:-:S01]  /*32360*/  NOP ;  /* 0x0000000000007918 */ /* 0x000fc20000000000 */
[----:B------:R-:W-:Y:S04]  /*32370*/  STL.64 [R1+0x1f0], R12 ;  /* 0x0001f00c01007387 */ /* 0x000fe80000100a00 */
[----:B------:R0:W-:Y:S04]  /*32380*/  STL.64 [R1+0x1f8], R14 ;  /* 0x0001f80e01007387 */ /* 0x0001e80000100a00 */
[----:B0-----:R-:W2:Y:S02]  /*32390*/  LDL.LU.64 R14, [R1+0x1ea8] ;  /* 0x001ea800010e7983 */ /* 0x001ea40000300a00 */
[----:B--2---:R-:W-:Y:S06]  /*323a0*/  HMMA.16816.F32.BF16 R16, R24, R14, R16 ;  /* 0x0000000e1810723c */ /* 0x004fec0000041810 */
[----:B------:R-:W-:-:S15]  /*323b0*/  IMAD.MOV.U32 R3, RZ, RZ, R15 ;  /* 0x000000ffff037224 */ /* 0x000fde00078e000f */
[----:B------:R-:W-:-:S02]  /*323c0*/  NOP ;  /* 0x0000000000007918 */ /* 0x000fc40000000000 */
[----:B------:R-:W-:Y:S04]  /*323d0*/  STL.64 [R1+0x1e0], R16 ;  /* 0x0001e01001007387 */ /* 0x000fe80000100a00 */
[----:B------:R0:W-:Y:S04]  /*323e0*/  STL.64 [R1+0x1e8], R18 ;  /* 0x0001e81201007387 */ /* 0x0001e80000100a00 */
[----:B0-----:R-:W2:Y:S04]  /*323f0*/  LDL.LU.64 R18, [R1+0x1ea0] ;  /* 0x001ea00001127983 */ /* 0x001ea80000300a00 */
[----:B------:R-:W2:Y:S04]  /*32400*/  LDL.LU.64 R14, [R1+0x1e98] ;  /* 0x001e9800010e7983 */ /* 0x000ea80000300a00 */
[----:B------:R-:W2:Y:S01]  /*32410*/  LDL.LU.64 R12, [R1+0x1e90] ;  /* 0x001e9000010c7983 */ /* 0x000ea20000300a00 */
[C---:B----4-:R-:W-:Y:S03]  /*32420*/  HMMA.16816.F32.BF16 R4, R24.reuse, R22, R4 ;  /* 0x000000161804723c */ /* 0x050fe60000041804 */
[----:B------:R-:W-:Y:S03]  /*32430*/  STL [R1+0x1ddc], R3 ;  /* 0x001ddc0301007387 */ /* 0x000fe60000100800 */
[----:B------:R-:W-:Y:S01]  /*32440*/  IMAD.MOV.U32 R0, RZ, RZ, R22 ;  /* 0x000000ffff007224 */ /* 0x000fe200078e0016 */
[----:B--2---:R-:W-:Y:S06]  /*32450*/  HMMA.16816.F32.BF16 R12, R24, R18, R12 ;  /* 0x00000012180c723c */ /* 0x004fec000004180c */
[----:B------:R-:W-:-:S15]  /*32460*/  IMAD.MOV.U32 R17, RZ, RZ, R19 ;  /* 0x000000ffff117224 */ /* 0x000fde00078e0013 */
[----:B------:R-:W-:-:S02]  /*32470*/  NOP ;  /* 0x0000000000007918 */ /* 0x000fc40000000000 */
[----:B------:R0:W-:Y:S04]  /*32480*/  STL.64 [R1+0x560], R12 ;  /* 0x0005600c01007387 */ /* 0x0001e80000100a00 */
[----:B------:R1:W-:Y:S01]  /*32490*/  STL.64 [R1+0x568], R14 ;  /* 0x0005680e01007387 */ /* 0x0003e20000100a00 */
[----:B0-----:R-:W-:-:S03]  /*324a0*/  IMAD.MOV.U32 R12, RZ, RZ, R18 ;  /* 0x000000ffff0c7224 */ /* 0x001fc600078e0012 */
[----:B-1----:R-:W2:Y:S04]  /*324b0*/  LDL.LU.64 R14, [R1+0x1e88] ;  /* 0x001e8800010e7983 */ /* 0x002ea80000300a00 */
[----:B------:R-:W3:Y:S04]  /*324c0*/  LDL.LU.64 R18, [R1+0x1e80] ;  /* 0x001e800001127983 */ /* 0x000ee80000300a00 */
[----:B------:R-:W4:Y:S04]  /*324d0*/  LDL.LU R16, [R1+0x1e78] ;  /* 0x001e780001107983 */ /* 0x000f280000300800 */
[----:B------:R-:W-:Y:S04]  /*324e0*/  STL.64 [R1+0x550], R4 ;  /* 0x0005500401007387 */ /* 0x000fe80000100a00 */
[----:B------:R0:W-:Y:S01]  /*324f0*/  STL.64 [R1+0x558], R6 ;  /* 0x0005580601007387 */ /* 0x0001e20000100a00 */
[----:B------:R-:W-:-:S03]  /*32500*/  IMAD.MOV.U32 R13, RZ, RZ, R23 ;  /* 0x000000ffff0d7224 */ /* 0x000fc600078e0017 */
[----:B0-----:R-:W2:Y:S04]  /*32510*/  LDL.LU.64 R6, [R1+0x1e70] ;  /* 0x001e700001067983 */ /* 0x001ea80000300a00 */
[----:B------:R-:W2:Y:S04]  /*32520*/  LDL.LU.64 R4, [R1+0x1e68] ;  /* 0x001e680001047983 */ /* 0x000ea80000300a00 */
[----:B------:R-:W2:Y:S04]  /*32530*/  LDL.LU.64 R22, [R1+0x1e60] ;  /* 0x001e600001167983 */ /* 0x000ea80000300a00 */
[----:B------:R-:W-:Y:S04]  /*32540*/  STL [R1+0x1dd0], R13 ;  /* 0x001dd00d01007387 */ /* 0x000fe80000100800 */
[----:B------:R-:W-:Y:S01]  /*32550*/  STL [R1+0x1dcc], R0 ;  /* 0x001dcc0001007387 */ /* 0x000fe20000100800 */
[----:B--2---:R-:W-:Y:S06]  /*32560*/  HMMA.16816.F32.BF16 R4, R24, R22, R4 ;  /* 0x000000161804723c */ /* 0x004fec0000041804 */
[----:B------:R-:W-:-:S02]  /*32570*/  IMAD.MOV.U32 R28, RZ, RZ, R22 ;  /* 0x000000ffff1c7224 */ /* 0x000fc400078e0016 */
[----:B------:R-:W-:-:S15]  /*32580*/  IMAD.MOV.U32 R29, RZ, RZ, R23 ;  /* 0x000000ffff1d7224 */ /* 0x000fde00078e0017 */
[----:B------:R-:W-:Y:S04]  /*32590*/  STL.64 [R1+0x540], R4 ;  /* 0x0005400401007387 */ /* 0x000fe80000100a00 */
[----:B------:R0:W-:Y:S04]  /*325a0*/  STL.64 [R1+0x548], R6 ;  /* 0x0005480601007387 */ /* 0x0001e80000100a00 */
[----:B0-----:R-:W2:Y:S04]  /*325b0*/  LDL.LU.64 R6, [R1+0x1e58] ;  /* 0x001e580001067983 */ /* 0x001ea80000300a00 */
[----:B------:R-:W2:Y:S04]  /*325c0*/  LDL.LU.64 R4, [R1+0x1e50] ;  /* 0x001e500001047983 */ /* 0x000ea80000300a00 */
        /* <DEDUP_REMOVED lines=18> */
[----:B------:R-:W-:-:S15]  /*326f0*/  IMAD.MOV.U32 R3, RZ, RZ, R7 ;  /* 0x000000ffff037224 */ /* 0x000fde00078e0007 */
[----:B------:R-:W-:-:S02]  /*32700*/  NOP ;  /* 0x0000000000007918 */ /* 0x000fc40000000000 */
[----:B------:R0:W-:Y:S04]  /*32710*/  STL.64 [R1+0x510], R20 ;  /* 0x0005101401007387 */ /* 0x0001e80000100a00 */
[----:B------:R1:W-:Y:S04]  /*32720*/  STL.64 [R1+0x518], R22 ;  /* 0x0005181601007387 */ /* 0x0003e80000100a00 */
[----:B0-----:R-:W2:Y:S01]  /*32730*/  LDL.LU.64 R20, [R1+0x1e10] ;  /* 0x001e100001147983 */ /* 0x001ea20000300a00 */
[----:B-1----:R-:W-:-:S03]  /*32740*/  IMAD.MOV.U32 R23, RZ, RZ, R6 ;  /* 0x000000ffff177224 */ /* 0x002fc600078e0006 */
[----:B------:R-:W3:Y:S04]  /*32750*/  LDL.LU.64 R6, [R1+0x1e08] ;  /* 0x001e080001067983 */ /* 0x000ee80000300a00 */
[----:B------:R-:W3:Y:S02]  /*32760*/  LDL.LU.64 R4, [R1+0x1e00] ;  /* 0x001e000001047983 */ /* 0x000ee40000300a00 */
[----:B---3--:R-:W-:-:S15]  /*32770*/  HMMA.16816.F32.BF16 R4, R24, R18, R4 ;  /* 0x000000121804723c */ /* 0x008fde0000041804 */
[----:B------:R-:W-:-:S08]  /*32780*/  NOP ;  /* 0x0000000000007918 */ /* 0x000fd00000000000 */
[----:B------:R-:W-:Y:S04]  /*32790*/  STL.64 [R1+0x500], R4 ;  /* 0x0005000401007387 */ /* 0x000fe80000100a00 */
[----:B------:R0:W-:Y:S04]  /*327a0*/  STL.64 [R1+0x508], R6 ;  /* 0x0005080601007387 */ /* 0x0001e80000100a00 */
[----:B0-----:R-:W3:Y:S04]  /*327b0*/  LDL.LU.64 R6, [R1+0x1df8] ;  /* 0x001df80001067983 */ /* 0x001ee80000300a00 */
[----:B------:R-:W3:Y:S02]  /*327c0*/  LDL.LU.64 R4, [R1+0x1df0] ;  /* 0x001df00001047983 */ /* 0x000ee40000300a00 */
[----:B---3--:R-:W-:-:S15]  /*327d0*/  HMMA.16816.F32.BF16 R4, R24, R10, R4 ;  /* 0x0000000a1804723c */ /* 0x008fde0000041804 */
[----:B------:R-:W-:-:S08]  /*327e0*/  NOP ;  /* 0x0000000000007918 */ /* 0x000fd00000000000 */
[----:B------:R0:W-:Y:S04]  /*327f0*/  STL.64 [R1+0x4f0], R4 ;  /* 0x0004f00401007387 */ /* 0x0001e80000100a00 */
[----:B------:R-:W-:Y:S04]  /*32800*/  STL.64 [R1+0x4f8], R6 ;  /* 0x0004f80601007387 */ /* 0x000fe80000100a00 */
[----:B0-----:R-:W3:Y:S04]  /*32810*/  LDL.LU.64 R4, [R1+0x1de8] ;  /* 0x001de80001047983 */ /* 0x001ee80000300a00 */
[----:B------:R-:W-:Y:S04]  /*32820*/  STL.64 [R1+0x1d00], R10 ;  /* 0x001d000a01007387 */ /* 0x000fe80000100a00 */
[----:B------:R-:W-:Y:S04]  /*32830*/  STL [R1+0x1cf8], R9 ;  /* 0x001cf80901007387 */ /* 0x000fe80000100800 */
[----:B------:R0:W-:Y:S04]  /*32840*/  STL [R1+0x1dc4], R8 ;  /* 0x001dc40801007387 */ /* 0x0001e80000100800 */
[----:B0-----:R-:W4:Y:S04]  /*32850*/  LDL.LU R8, [R1+0xd0] ;  /* 0x0000d00001087983 */ /* 0x001f280000300800 */
[----:B------:R-:W4:Y:S04]  /*32860*/  LDL.LU R9, [R1+0xd4] ;  /* 0x0000d40001097983 */ /* 0x000f280000300800 */
[----:B------:R-:W4:Y:S04]  /*32870*/  LDL.LU R10, [R1+0xd8] ;  /* 0x0000d800010a7983 */ /* 0x000f280000300800 */
[----:B------:R-:W4:Y:S01]  /*32880*/  LDL.LU R11, [R1+0xdc] ;  /* 0x0000dc00010b7983 */ /* 0x000f220000300800 */
[----:B------:R-:W0:Y:S02]  /*32890*/  S2R R6, SR_TID.X ;  /* 0x0000000000067919 */ /* 0x000e240000002100 */
[C---:B0-----:R-:W-:Y:S01]  /*328a0*/  LOP3.LUT R7, R6.reuse, 0x7, RZ, 0xc0, !PT ;  /* 0x0000000706077812 */ /* 0x041fe200078ec0ff */
[----:B------:R-:W-:-:S04]  /*328b0*/  IMAD.SHL.U32 R22, R6, 0x2, RZ ;  /* 0x0000000206167824 */ /* 0x000fc800078e00ff */
[----:B------:R-:W-:Y:S02]  /*328c0*/  IMAD R7, R7, 0x90, RZ ;  /* 0x0000009007077824 */ /* 0x000fe400078e02ff */
[----:B------:R-:W-:-:S03]  /*328d0*/  IMAD.SHL.U32 R6, R6, 0x40, RZ ;  /* 0x0000004006067824 */ /* 0x000fc600078e00ff */
[----:B------:R-:W-:Y:S02]  /*328e0*/  LOP3.LUT R7, R7, 0x10, R22, 0x78, !PT ;  /* 0x0000001007077812 */ /* 0x000fe400078e7816 */
[----:B------:R-:W2:Y:S02]  /*328f0*/  LDL.LU R22, [R1+0x1de4] ;  /* 0x001de40001167983 */ /* 0x000ea40000300800 */
[----:B------:R-:W-:Y:S01]  /*32900*/  LOP3.LUT R7, R7, 0x400, R6, 0xf8, !PT ;  /* 0x0000040007077812 */ /* 0x000fe200078ef806 */
[----:B----4-:R-:W-:Y:S07]  /*32910*/  HMMA.16816.F32.BF16 R8, R24, R14, R8 ;  /* 0x0000000e1808723c */ /* 0x010fee0000041808 */
[----:B---3--:R-:W-:-:S02]  /*32920*/  IMAD.MOV.U32 R26, RZ, RZ, R5 ;  /* 0x000000ffff1a7224 */ /* 0x008fc400078e0005 */
[----:B------:R-:W-:Y:S02]  /*32930*/  IMAD.MOV.U32 R27, RZ, RZ, R4 ;  /* 0x000000ffff1b7224 */ /* 0x000fe400078e0004 */
[----:B------:R-:W0:-:S12]  /*32940*/  LDSM.16.MT88.4 R4, [R7+UR4+0x9000] ;  /* 0x009000040704783b */ /* 0x000e180008004200 */
[----:B------:R-:W-:Y:S04]  /*32950*/  STL.64 [R1+0x1d0], R8 ;  /* 0x0001d00801007387 */ /* 0x000fe80000100a00 */
[----:B------:R-:W-:Y:S04]  /*32960*/  STL.64 [R1+0x1d8], R10 ;  /* 0x0001d80a01007387 */ /* 0x000fe80000100a00 */
[----:B------:R-:W1:Y:S04]  /*32970*/  LDSM.16.M88.4 R8, [R16+UR4] ;  /* 0x000000041008783b */ /* 0x000e680008000200 */
[----:B0-----:R-:W-:Y:S04]  /*32980*/  STL.64 [R1+0x1c88], R6 ;  /* 0x001c880601007387 */ /* 0x001fe80000100a00 */
[----:B------:R1:W-:Y:S02]  /*32990*/  STL.64 [R1+0x1c80], R4 ;  /* 0x001c800401007387 */ /* 0x0003e40000100a00 */
[----:B-1----:R-:W-:-:S02]  /*329a0*/  IMAD.MOV.U32 R5, RZ, RZ, R8 ;  /* 0x000000ffff057224 */ /* 0x002fc400078e0008 */
[----:B------:R-:W-:Y:S01]  /*329b0*/  IMAD.MOV.U32 R4, RZ, RZ, R9 ;  /* 0x000000ffff047224 */ /* 0x000fe200078e0009 */
[----:B------:R-:W-:Y:S04]  /*329c0*/  STL.64 [R1+0xd0], R8 ;  /* 0x0000d00801007387 */ /* 0x000fe80000100a00 */
[----:B------:R-:W-:Y:S04]  /*329d0*/  STL.64 [R1+0xd8], R10 ;  /* 0x0000d80a01007387 */ /* 0x000fe80000100a00 */
[----:B------:R0:W-:Y:S04]  /*329e0*/  STL.64 [R1+0x1c90], R4 ;  /* 0x001c900401007387 */ /* 0x0001e80000100a00 */
[----:B0-----:R-:W3:Y:S04]  /*329f0*/  LDL.LU R4, [R1+0x4c0] ;  /* 0x0004c00001047983 */ /* 0x001ee80000300800 */
[----:B------:R-:W3:Y:S04]  /*32a00*/  LDL.LU R5, [R1+0x4c4] ;  /* 0x0004c40001057983 */ /* 0x000ee80000300800 */
[----:B------:R-:W4:Y:S04]  /*32a10*/  LDL.LU R6, [R1+0x4c8] ;  /* 0x0004c80001067983 */ /* 0x000f280000300800 */
[----:B------:R-:W4:Y:S04]  /*32a20*/  LDL.LU R7, [R1+0x4cc] ;  /* 0x0004cc0001077983 */ /* 0x000f280000300800 */
[----:B----4-:R-:W-:Y:S04]  /*32a30*/  STL.64 [R1+0x1ca0], R6 ;  /* 0x001ca00601007387 */ /* 0x010fe80000100a00 */
[----:B---3--:R0:W-:Y:S04]  /*32a40*/  STL.64 [R1+0x1c98], R4 ;  /* 0x001c980401007387 */ /* 0x0081e80000100a00 */
[----:B0-----:R-:W3:Y:S04]  /*32a50*/  LDL.LU R4, [R1+0x4a0] ;  /* 0x0004a00001047983 */ /* 0x001ee80000300800 */
[----:B------:R-:W3:Y:S04]  /*32a60*/  LDL.LU R5, [R1+0x4a4] ;  /* 0x0004a40001057983 */ /* 0x000ee80000300800 */
[----:B------:R-:W4:Y:S04]  /*32a70*/  LDL.LU R6, [R1+0x4a8] ;  /* 0x0004a80001067983 */ /* 0x000f280000300800 */
[----:B------:R-:W4:Y:S04]  /*32a80*/  LDL.LU R7, [R1+0x4ac] ;  /* 0x0004ac0001077983 */ /* 0x000f280000300800 */
[----:B------:R-:W2:Y:S04]  /*32a90*/  LDL.LU R8, [R1+0x460] ;  /* 0x0004600001087983 */ /* 0x000ea80000300800 */
[----:B------:R-:W2:Y:S04]  /*32aa0*/  LDL.LU R9, [R1+0x464] ;  /* 0x0004640001097983 */ /* 0x000ea80000300800 */
[----:B------:R-:W2:Y:S04]  /*32ab0*/  LDL.LU R10, [R1+0x468] ;  /* 0x00046800010a7983 */ /* 0x000ea80000300800 */
[----:B------:R-:W2:Y:S04]  /*32ac0*/  LDL.LU R11, [R1+0x46c] ;  /* 0x00046c00010b7983 */ /* 0x000ea80000300800 */
[----:B----4-:R0:W-:Y:S04]  /*32ad0*/  STL.64 [R1+0x1cb0], R6 ;  /* 0x001cb00601007387 */ /* 0x0101e80000100a00 */
[----:B---3--:R1:W-:Y:S01]  /*32ae0*/  STL.64 [R1+0x1ca8], R4 ;  /* 0x001ca80401007387 */ /* 0x0083e20000100a00 */
[----:B0-----:R-:W-:-:S02]  /*32af0*/  IMAD.MOV.U32 R6, RZ, RZ, R23 ;  /* 0x000000ffff067224 */ /* 0x001fc400078e0017 */
[----:B------:R-:W-:Y:S01]  /*32b00*/  IMAD.MOV.U32 R7, RZ, RZ, R3 ;  /* 0x000000ffff077224 */ /* 0x000fe200078e0003 */
[----:B------:R-:W2:Y:S04]  /*32b10*/  LDL.LU R23, [R1+0x1de0] ;  /* 0x001de00001177983 */ /* 0x000ea80000300800 */
[----:B------:R-:W3:Y:S04]  /*32b20*/  LDL.LU R3, [R1+0x1ddc] ;  /* 0x001ddc0001037983 */ /* 0x000ee80000300800 */
[----:B------:R0:W-:Y:S04]  /*32b30*/  STL.64 [R1+0x1cc8], R6 ;  /* 0x001cc80601007387 */ /* 0x0001e80000100a00 */
[----:B-1----:R-:W2:Y:S04]  /*32b40*/  LDL.LU R4, [R1+0x240] ;  /* 0x0002400001047983 */ /* 0x002ea80000300800 */
[----:B------:R-:W2:Y:S04]  /*32b50*/  LDL.LU R5, [R1+0x244] ;  /* 0x0002440001057983 */ /* 0x000ea80000300800 */
[----:B0-----:R-:W2:Y:S04]  /*32b60*/  LDL.LU R6, [R1+0x248] ;  /* 0x0002480001067983 */ /* 0x001ea80000300800 */
[----:B------:R-:W2:Y:S02]  /*32b70*/  LDL.LU R7, [R1+0x24c] ;  /* 0x00024c0001077983 */ /* 0x000ea40000300800 */
[----:B--2---:R-:W-:Y:S07]  /*32b80*/  HMMA.16816.F32.BF16 R4, R20, R26, R4 ;  /* 0x0000001a1404723c */ /* 0x004fee0000041804 */
[----:B------:R-:W-:-:S02]  /*32b90*/  IMAD.MOV.U32 R26, RZ, RZ, R12 ;  /* 0x000000ffff1a7224 */ /* 0x000fc400078e000c */
[----:B------:R-:W-:Y:S01]  /*32ba0*/  IMAD.MOV.U32 R27, RZ, RZ, R17 ;  /* 0x000000ffff1b7224 */ /* 0x000fe200078e0011 */
[----:B------:R-:W2:-:S13]  /*32bb0*/  LDL.LU R12, [R1+0x1dd8] ;  /* 0x001dd800010c7983 */ /* 0x000e9a0000300800 */
[----:B------:R-:W-:Y:S04]  /*32bc0*/  STL.64 [R1+0x1c0], R4 ;  /* 0x0001c00401007387 */ /* 0x000fe80000100a00 */
[----:B------:R0:W-:Y:S04]  /*32bd0*/  STL.64 [R1+0x1c8], R6 ;  /* 0x0001c80601007387 */ /* 0x0001e80000100a00 */
[----:B------:R-:W4:Y:S04]  /*32be0*/  LDL.LU R17, [R1+0x1dd4] ;  /* 0x001dd40001117983 */ /* 0x000f280000300800 */
[----:B------:R1:W-:Y:S01]  /*32bf0*/  STL.64 [R1+0x1d48], R26 ;  /* 0x001d481a01007387 */ /* 0x0003e20000100a00 */
[----:B0-----:R-:W-:-:S02]  /*32c00*/  IMAD.MOV.U32 R6, RZ, RZ, R13 ;  /* 0x000000ffff067224 */ /* 0x001fc400078e000d */
[----:B------:R-:W-:Y:S01]  /*32c10*/  IMAD.MOV.U32 R7, RZ, RZ, R0 ;  /* 0x000000ffff077224 */ /* 0x000fe200078e0000 */
[----:B------:R-:W2:Y:S04]  /*32c20*/  LDL.LU R13, [R1+0x1dd0] ;  /* 0x001dd000010d7983 */ /* 0x000ea80000300800 */
[----:B------:R-:W2:Y:S04]  /*32c30*/  LDL.LU R0, [R1+0x1dcc] ;  /* 0x001dcc0001007983 */ /* 0x000ea80000300800 */
[----:B-1----:R-:W4:Y:S01]  /*32c40*/  LDL.LU R26, [R1+0x68] ;  /* 0x00006800011a7983 */ /* 0x002f220000300800 */
[----:B---3--:R-:W-:-:S03]  /*32c50*/  IMAD.MOV.U32 R27, RZ, RZ, R3 ;  /* 0x000000ffff1b7224 */ /* 0x008fc600078e0003 */
[----:B------:R-:W3:Y:S04]  /*32c60*/  LDL.LU R3, [R1+0x1dc8] ;  /* 0x001dc80001037983 */ /* 0x000ee80000300800 */
[----:B----4-:R-:W-:Y:S04]  /*32c70*/  STL.64 [R1+0x1d60], R26 ;  /* 0x001d601a01007387 */ /* 0x010fe80000100a00 */
[----:B------:R-:W0:Y:S04]  /*32c80*/  LDSM.16.M88.4 R24, [R16+UR4+0x800] ;  /* 0x000800041018783b */ /* 0x000e280008000200 */
[----:B------:R-:W-:Y:S04]  /*32c90*/  STL.64 [R1+0x1ce0], R6 ;  /* 0x001ce00601007387 */ /* 0x000fe80000100a00 */
[----:B0-----:R-:W-:Y:S04]  /*32ca0*/  STL.64 [R1+0xc0], R24 ;  /* 0x0000c01801007387 */ /* 0x001fe80000100a00 */
[----:B------:R0:W-:Y:S04]  /*32cb0*/  STL.64 [R1+0xc8], R26 ;  /* 0x0000c81a01007387 */ /* 0x0001e80000100a00 */
[----:B0-----:R-:W4:Y:S04]  /*32cc0*/  LDL.LU R26, [R1+0x78] ;  /* 0x00007800011a7983 */ /* 0x001f280000300800 */
[----:B------:R-:W4:Y:S01]  /*32cd0*/  LDL.LU R27, [R1+0x7c] ;  /* 0x00007c00011b7983 */ /* 0x000f220000300800 */
[----:B------:R-:W-:-:S02]  /*32ce0*/  IMAD.MOV.U32 R6, RZ, RZ, R17 ;  /* 0x000000ffff067224 */ /* 0x000fc400078e0011 */
[----:B--2---:R-:W-:Y:S02]  /*32cf0*/  IMAD.MOV.U32 R7, RZ, RZ, R12 ;  /* 0x000000ffff077224 */ /* 0x004fe400078e000c */
[----:B------:R-:W-:Y:S02]  /*32d00*/  IMAD.MOV.U32 R17, RZ, RZ, R24 ;  /* 0x000000ffff117224 */ /* 0x000fe400078e0018 */
[----:B------:R-:W-:Y:S01]  /*32d10*/  IMAD.MOV.U32 R12, RZ, RZ, R25 ;  /* 0x000000ffff0c7224 */ /* 0x000fe200078e0019 */
[----:B----4-:R0:W-:Y:S04]  /*32d20*/  STL.64 [R1+0x1d78], R26 ;  /* 0x001d781a01007387 */ /* 0x0101e80000100a00 */
[----:B------:R-:W2:Y:S04]  /*32d30*/  LDL.LU R24, [R1+0x450] ;  /* 0x0004500001187983 */ /* 0x000ea80000300800 */
[----:B------:R-:W2:Y:S04]  /*32d40*/  LDL.LU R25, [R1+0x454] ;  /* 0x0004540001197983 */ /* 0x000ea80000300800 */
[----:B0-----:R-:W2:Y:S04]  /*32d50*/  LDL.LU R26, [R1+0x458] ;  /* 0x00045800011a7983 */ /* 0x001ea80000300800 */
[----:B------:R-:W2:Y:S04]  /*32d60*/  LDL.LU R27, [R1+0x45c] ;  /* 0x00045c00011b7983 */ /* 0x000ea80000300800 */
[----:B------:R-:W-:Y:S04]  /*32d70*/  STL.64 [R1+0x1d20], R14 ;  /* 0x001d200e01007387 */ /* 0x000fe80000100a00 */
[----:B------:R-:W-:Y:S04]  /*32d80*/  STL [R1+0x1d18], R12 ;  /* 0x001d180c01007387 */ /* 0x000fe80000100800 */
[----:B------:R0:W-:Y:S04]  /*32d90*/  STL.64 [R1+0x1d10], R18 ;  /* 0x001d101201007387 */ /* 0x0001e80000100a00 */
[----:B------:R1:W-:Y:S04]  /*32da0*/  STL.64 [R1+0x1d08], R16 ;  /* 0x001d081001007387 */ /* 0x0003e80000100a00 */
[----:B0-----:R-:W1:Y:S04]  /*32db0*/  LDL.LU R18, [R1+0xb8] ;  /* 0x0000b80001127983 */ /* 0x001e680000300800 */
[----:B------:R-:W1:Y:S02]  /*32dc0*/  LDL.LU R19, [R1+0xbc] ;  /* 0x0000bc0001137983 */ /* 0x000e640000300800 */
[----:B-1----:R-:W-:Y:S02]  /*32dd0*/  HMMA.16816.F32.BF16 R16, R20, R18, R8 ;  /* 0x000000121410723c */ /* 0x002fe40000041808 */
[----:B------:R-:W4:-:S15]  /*32de0*/  LDL.LU R8, [R1+0x1dc4] ;  /* 0x001dc40001087983 */ /* 0x000f1e0000300800 */
[----:B------:R-:W-:-:S06]  /*32df0*/  NOP ;  /* 0x0000000000007918 */ /* 0x000fcc0000000000 */
[----:B------:R-:W-:Y:S04]  /*32e00*/  STL.64 [R1+0x1b0], R16 ;  /* 0x0001b01001007387 */ /* 0x000fe80000100a00 */
[----:B------:R2:W-:Y:S02]  /*32e10*/  STL.64 [R1+0x1b8], R18 ;  /* 0x0001b81201007387 */ /* 0x0005e40000100a00 */
[----:B--2---:R-:W-:Y:S07]  /*32e20*/  HMMA.16816.F32.BF16 R16, R20, R6, R24 ;  /* 0x000000061410723c */ /* 0x004fee0000041818 */
[----:B------:R-:W-:-:S02]  /*32e30*/  IMAD.MOV.U32 R7, RZ, RZ, R2 ;  /* 0x000000ffff077224 */ /* 0x000fc400078e0002 */
[----:B----4-:R-:W-:Y:S02]  /*32e40*/  IMAD.MOV.U32 R6, RZ, RZ, R8 ;  /* 0x000000ffff067224 */ /* 0x010fe400078e0008 */
[----:B------:R-:W2:-:S12]  /*32e50*/  LDL.LU R8, [R1+0x1dc0] ;  /* 0x001dc00001087983 */ /* 0x000e980000300800 */
[----:B------:R-:W-:Y:S04]  /*32e60*/  STL.64 [R1+0x1a0], R16 ;  /* 0x0001a01001007387 */ /* 0x000fe80000100a00 */
[----:B------:R-:W-:Y:S04]  /*32e70*/  STL.64 [R1+0x1a8], R18 ;  /* 0x0001a81201007387 */ /* 0x000fe80000100a00 */
[----:B------:R-:W4:Y:S04]  /*32e80*/  LDL.LU R2, [R1+0x1dbc] ;  /* 0x001dbc0001027983 */ /* 0x000f280000300800 */
[----:B------:R-:W2:Y:S01]  /*32e90*/  LDL.LU R26, [R1+0x88] ;  /* 0x00008800011a7983 */ /* 0x000ea20000300800 */
[----:B---3--:R-:W-:-:S03]  /*32ea0*/  IMAD.MOV.U32 R27, RZ, RZ, R3 ;  /* 0x000000ffff1b7224 */ /* 0x008fc600078e0003 */
[----:B------:R-:W3:Y:S01]  /*32eb0*/  LDL.LU R3, [R1+0x1db8] ;  /* 0x001db80001037983 */ /* 0x000ee20000300800 */
[----:B------:R-:W-:Y:S02]  /*32ec0*/  IMAD.MOV.U32 R10, RZ, RZ, R28 ;  /* 0x000000ffff0a7224 */ /* 0x000fe400078e001c */
[----:B------:R-:W-:Y:S01]  /*32ed0*/  IMAD.MOV.U32 R11, RZ, RZ, R29 ;  /* 0x000000ffff0b7224 */ /* 0x000fe200078e001d */
[----:B--2---:R4:W-:Y:S04]  /*32ee0*/  STL.64 [R1+0x1d90], R26 ;  /* 0x001d901a01007387 */ /* 0x0049e80000100a00 */
[----:B------:R-:W-:Y:S04]  /*32ef0*/  STL.64 [R1+0x1d28], R6 ;  /* 0x001d280601007387 */ /* 0x000fe80000100a00 */
[----:B------:R-:W2:Y:S04]  /*32f00*/  LDL.LU R28, [R1+0x1db4] ;  /* 0x001db400011c7983 */ /* 0x000ea80000300800 */
[----:B------:R-:W3:Y:S01]  /*32f10*/  LDL.LU R29, [R1+0x1db0] ;  /* 0x001db000011d7983 */ /* 0x000ee20000300800 */
[----:B----4-:R-:W-:-:S02]  /*32f20*/  IMAD.MOV.U32 R26, RZ, RZ, R2 ;  /* 0x000000ffff1a7224 */ /* 0x010fc400078e0002 */
[----:B------:R-:W-:Y:S01]  /*32f30*/  IMAD.MOV.U32 R27, RZ, RZ, R8 ;  /* 0x000000ffff1b7224 */ /* 0x000fe200078e0008 */
[----:B------:R-:W4:Y:S04]  /*32f40*/  LDL.LU R2, [R1+0x1dac] ;  /* 0x001dac0001027983 */ /* 0x000f280000300800 */
[----:B------:R0:W-:Y:S04]  /*32f50*/  STL.64 [R1+0x1d40], R10 ;  /* 0x001d400a01007387 */ /* 0x0001e80000100a00 */
[----:B------:R-:W2:Y:S04]  /*32f60*/  LDL.LU R8, [R1+0x400] ;  /* 0x0004000001087983 */ /* 0x000ea80000300800 */
[----:B------:R-:W2:Y:S04]  /*32f70*/  LDL.LU R9, [R1+0x404] ;  /* 0x0004040001097983 */ /* 0x000ea80000300800 */
[----:B0-----:R-:W3:Y:S04]  /*32f80*/  LDL.LU R10, [R1+0x408] ;  /* 0x00040800010a7983 */ /* 0x001ee80000300800 */
        /* <DEDUP_REMOVED lines=23> */
[----:B------:R-:W2:Y:S04]  /*33100*/  LDL.LU R10, [R1+0x448] ;  /* 0x00044800010a7983 */ /* 0x000ea80000300800 */
[----:B------:R-:W2:Y:S01]  /*33110*/  LDL.LU R11, [R1+0x44c] ;  /* 0x00044c00010b7983 */ /* 0x000ea20000300800 */
[----:B------:R-:W-:-:S03]  /*33120*/  IMAD.MOV.U32 R14, RZ, RZ, R0 ;  /* 0x000000ffff0e7224 */ /* 0x000fc600078e0000 */
        /* <DEDUP_REMOVED lines=9> */
[----:B--2---:R-:W-:Y:S03]  /*331c0*/  HMMA.16816.F32.BF16 R24, R20, R26, R8 ;  /* 0x0000001a1418723c */ /* 0x004fe60000041808 */
[----:B------:R-:W2:Y:S04]  /*331d0*/  LDL.LU.64 R10, [R1+0x1da0] ;  /* 0x001da000010a7983 */ /* 0x000ea80000300a00 */
[----:B------:R-:W2:-:S15]  /*331e0*/  LDL.LU.64 R8, [R1+0x1d98] ;  /* 0x001d980001087983 */ /* 0x000e9e0000300a00 */
[----:B------:R-:W-:-:S01]  /*331f0*/  NOP ;  /* 0x0000000000007918 */ /* 0x000fc20000000000 */
[----:B------:R-:W-:Y:S04]  /*33200*/  STL.64 [R1+0x190], R24 ;  /* 0x0001901801007387 */ /* 0x000fe80000100a00 */
        /* <DEDUP_REMOVED lines=24> */
[----:B------:R-:W2:-:S15]  /*33390*/  LDL.LU.64 R10, [R1+0x1d40] ;  /* 0x001d4000010a7983 */ /* 0x000e9e0000300a00 */
[----:B------:R-:W-:-:S06]  /*333a0*/  NOP ;  /* 0x0000000000007918 */ /* 0x000fcc0000000000 */
[----:B------:R4:W-:Y:S04]  /*333b0*/  STL.64 [R1+0x1870], R26 ;  /* 0x0018701a01007387 */ /* 0x0009e80000100a00 */
[----:B------:R0:W-:Y:S01]  /*333c0*/  STL.64 [R1+0x1868], R24 ;  /* 0x0018681801007387 */ /* 0x0001e20000100a00 */
[----:B----4-:R-:W-:-:S03]  /*333d0*/  IMAD.MOV.U32 R26, RZ, RZ, R2 ;  /* 0x000000ffff1a7224 */ /* 0x010fc600078e0002 */
[----:B0-----:R-:W4:Y:S01]  /*333e0*/  LDL.LU R24, [R1+0x4b0] ;  /* 0x0004b00001187983 */ /* 0x001f220000300800 */
[----:B---3--:R-:W-:-:S03]  /*333f0*/  IMAD.MOV.U32 R25, RZ, RZ, R0 ;  /* 0x000000ffff197224 */ /* 0x008fc600078e0000 */
[----:B------:R-:W3:Y:S04]  /*33400*/  LDL.LU R0, [R1+0x1d3c] ;  /* 0x001d3c0001007983 */ /* 0x000ee80000300800 */
[----:B------:R-:W2:Y:S04]  /*33410*/  LDL.LU R2, [R1+0x1d38] ;  /* 0x001d380001027983 */ /* 0x000ea80000300800 */
[----:B------:R-:W4:Y:S04]  /*33420*/  LDL.LU R27, [R1+0x4bc] ;  /* 0x0004bc00011b7983 */ /* 0x000f280000300800 */
[----:B----4-:R-:W-:Y:S04]  /*33430*/  STL.64 [R1+0x1cc0], R26 ;  /* 0x001cc01a01007387 */ /* 0x010fe80000100a00 */
[----:B------:R0:W-:Y:S04]  /*33440*/  STL.64 [R1+0x1cb8], R24 ;  /* 0x001cb81801007387 */ /* 0x0001e80000100a00 */
[----:B0-----:R-:W4:Y:S04]  /*33450*/  LDL.LU R24, [R1+0x470] ;  /* 0x0004700001187983 */ /* 0x001f280000300800 */
[----:B------:R-:W4:Y:S01]  /*33460*/  LDL.LU R25, [R1+0x474] ;  /* 0x0004740001197983 */ /* 0x000f220000300800 */
[----:B---3--:R-:W-:-:S02]  /*33470*/  IMAD.MOV.U32 R26, RZ, RZ, R0 ;  /* 0x000000ffff1a7224 */ /* 0x008fc400078e0000 */
[----:B--2---:R-:W-:Y:S01]  /*33480*/  IMAD.MOV.U32 R27, RZ, RZ, R2 ;  /* 0x000000ffff1b7224 */ /* 0x004fe200078e0002 */
[----:B------:R-:W2:Y:S04]  /*33490*/  LDL.LU R0, [R1+0x1d34] ;  /* 0x001d340001007983 */ /* 0x000ea80000300800 */
[----:B------:R-:W3:Y:S04]  /*334a0*/  LDL.LU R2, [R1+0x1d30] ;  /* 0x001d300001027983 */ /* 0x000ee80000300800 */
[----:B------:R-:W-:Y:S01]  /*334b0*/  STL.64 [R1+0x1cd8], R26 ;  /* 0x001cd81a01007387 */ /* 0x000fe20000100a00 */
[----:B------:R-:W-:-:S03]  /*334c0*/  IMAD.MOV.U32 R15, RZ, RZ, R13 ;  /* 0x000000ffff0f7224 */ /* 0x000fc600078e000d */
[----:B----4-:R0:W-:Y:S04]  /*334d0*/  STL.64 [R1+0x1cd0], R24 ;  /* 0x001cd01801007387 */ /* 0x0101e80000100a00 */
[----:B0-----:R-:W4:Y:S04]  /*334e0*/  LDL.LU R24, [R1+0x480] ;  /* 0x0004800001187983 */ /* 0x001f280000300800 */
[----:B------:R-:W4:Y:S04]  /*334f0*/  LDL.LU R25, [R1+0x484] ;  /* 0x0004840001197983 */ /* 0x000f280000300800 */
[----:B------:R-:W2:Y:S04]  /*33500*/  LDL.LU R26, [R1+0x488] ;  /* 0x00048800011a7983 */ /* 0x000ea80000300800 */
[----:B------:R-:W2:Y:S01]  /*33510*/  LDL.LU R27, [R1+0x48c] ;  /* 0x00048c00011b7983 */ /* 0x000ea20000300800 */
[C---:B------:R-:W-:Y:S06]  /*33520*/  HMMA.16816.F32.BF16 R12, R20.reuse, R14, R4 ;  /* 0x0000000e140c723c */ /* 0x040fec0000041804 */
[----:B------:R-:W-:Y:S01]  /*33530*/  HMMA.16816.F32.BF16 R8, R20, R10, R16 ;  /* 0x0000000a1408723c */ /* 0x000fe20000041810 */
[----:B--2---:R-:W-:Y:S04]  /*33540*/  STL.64 [R1+0x1cf0], R26 ;  /* 0x001cf01a01007387 */ /* 0x004fe80000100a00 */
[----:B----4-:R0:W-:Y:S04]  /*33550*/  STL.64 [R1+0x1ce8], R24 ;  /* 0x001ce81801007387 */ /* 0x0101e80000100a00 */
[----:B0-----:R-:W2:Y:S04]  /*33560*/  LDL.LU R24, [R1+0x490] ;  /* 0x0004900001187983 */ /* 0x001ea80000300800 */
[----:B------:R-:W2:Y:S04]  /*33570*/  LDL.LU R25, [R1+0x494] ;  /* 0x0004940001197983 */ /* 0x000ea80000300800 */
[----:B------:R-:W2:Y:S04]  /*33580*/  LDL.LU.64 R6, [R1+0x1d28] ;  /* 0x001d280001067983 */ /* 0x000ea80000300a00 */
[----:B------:R-:W-:Y:S04]  /*33590*/  STL.64 [R1+0x150], R12 ;  /* 0x0001500c01007387 */ /* 0x000fe80000100a00 */
[----:B------:R0:W-:Y:S04]  /*335a0*/  STL.64 [R1+0x158], R14 ;  /* 0x0001580e01007387 */ /* 0x0001e80000100a00 */
[----:B0-----:R-:W4:Y:S04]  /*335b0*/  LDL.LU.64 R14, [R1+0x1d20] ;  /* 0x001d2000010e7983 */ /* 0x001f280000300a00 */
[----:B------:R-:W4:Y:S04]  /*335c0*/  LDL.LU R12, [R1+0x1d18] ;  /* 0x001d1800010c7983 */ /* 0x000f280000300800 */
[----:B------:R-:W4:Y:S04]  /*335d0*/  LDL.LU.64 R18, [R1+0x1d10] ;  /* 0x001d100001127983 */ /* 0x000f280000300a00 */
[----:B------:R-:W2:Y:S04]  /*335e0*/  LDL.LU.64 R16, [R1+0x1d08] ;  /* 0x001d080001107983 */ /* 0x000ea80000300a00 */
[----:B------:R-:W-:Y:S04]  /*335f0*/  STL.64 [R1+0x140], R8 ;  /* 0x0001400801007387 */ /* 0x000fe80000100a00 */
[----:B------:R-:W-:Y:S01]  /*33600*/  STL.64 [R1+0x148], R10 ;  /* 0x0001480a01007387 */ /* 0x000fe20000100a00 */
[----:B---3--:R-:W-:-:S02]  /*33610*/  IMAD.MOV.U32 R26, RZ, RZ, R2 ;  /* 0x000000ffff1a7224 */ /* 0x008fc400078e0002 */
[----:B------:R-:W-:Y:S01]  /*33620*/  IMAD.MOV.U32 R27, RZ, RZ, R0 ;  /* 0x000000ffff1b7224 */ /* 0x000fe200078e0000 */
[----:B--2---:R-:W0:Y:S04]  /*33630*/  LDSM.16.M88.4 R8, [R16+UR4+0x1000] ;  /* 0x001000041008783b */ /* 0x004e280008000200 */
[----:B0-----:R-:W-:Y:S04]  /*33640*/  STL.64 [R1+0xb0], R8 ;  /* 0x0000b00801007387 */ /* 0x001fe80000100a00 */
[----:B------:R-:W-:Y:S04]  /*33650*/  STL.64 [R1+0xb8], R10 ;  /* 0x0000b80a01007387 */ /* 0x000fe80000100a00 */
[----:B------:R-:W0:Y:S01]  /*33660*/  LDSM.16.M88.4 R8, [R16+UR4+0x1800] ;  /* 0x001800041008783b */ /* 0x000e220008000200 */
[----:B------:R-:W-:Y:S03]  /*33670*/  HMMA.16816.F32.BF16 R4, R20, R6, R24 ;  /* 0x000000061404723c */ /* 0x000fe60000041818 */
[----:B0-----:R-:W-:Y:S04]  /*33680*/  STL.64 [R1+0xa0], R8 ;  /* 0x0000a00801007387 */ /* 0x001fe80000100a00 */
[----:B------:R-:W-:Y:S04]  /*33690*/  STL.64 [R1+0xa8], R10 ;  /* 0x0000a80a01007387 */ /* 0x000fe80000100a00 */
[----:B------:R-:W0:Y:S04]  /*336a0*/  LDSM.16.M88.4 R8, [R16+UR4+0x2000] ;  /* 0x002000041008783b */ /* 0x000e280008000200 */
[----:B0-----:R0:W-:Y:S01]  /*336b0*/  STL.64 [R1+0x90], R8 ;  /* 0x0000900801007387 */ /* 0x0011e20000100a00 */
[----:B------:R-:W-:-:S03]  /*336c0*/  IMAD.MOV.U32 R13, RZ, RZ, R8 ;  /* 0x000000ffff0d7224 */ /* 0x000fc600078e0008 */
[----:B------:R1:W-:Y:S01]  /*336d0*/  STL.64 [R1+0x98], R10 ;  /* 0x0000980a01007387 */ /* 0x0003e20000100a00 */
[----:B0-----:R-:W-:-:S03]  /*336e0*/  IMAD.MOV.U32 R8, RZ, RZ, R9 ;  /* 0x000000ffff087224 */ /* 0x001fc600078e0009 */
[----:B-1----:R-:W2:Y:S04]  /*336f0*/  LDL.LU.64 R10, [R1+0x1d00] ;  /* 0x001d0000010a7983 */ /* 0x002ea80000300a00 */
[----:B------:R-:W3:Y:S04]  /*33700*/  LDL.LU R9, [R1+0x1cf8] ;  /* 0x001cf80001097983 */ /* 0x000ee80000300800 */
[----:B------:R-:W4:Y:S04]  /*33710*/  LDL.LU.64 R26, [R1+0x1cf0] ;  /* 0x001cf000011a7983 */ /* 0x000f280000300a00 */
[----:B------:R-:W4:Y:S04]  /*33720*/  LDL.LU.64 R24, [R1+0x1ce8] ;  /* 0x001ce80001187983 */ /* 0x000f280000300a00 */
[----:B------:R-:W-:Y:S04]  /*33730*/  STL.64 [R1+0x130], R4 ;  /* 0x0001300401007387 */ /* 0x000fe80000100a00 */
[----:B------:R0:W-:Y:S04]  /*33740*/  STL.64 [R1+0x138], R6 ;  /* 0x0001380601007387 */ /* 0x0001e80000100a00 */
[----:B0-----:R-:W4:Y:S02]  /*33750*/  LDL.LU.64 R6, [R1+0x1ce0] ;  /* 0x001ce00001067983 */ /* 0x001f240000300a00 */
[----:B----4-:R-:W-:Y:S02]  /*33760*/  HMMA.16816.F32.BF16 R4, R20, R6, R24 ;  /* 0x000000061404723c */ /* 0x010fe40000041818 */
[----:B------:R-:W4:Y:S04]  /*33770*/  LDL.LU.64 R26, [R1+0x1cd8] ;  /* 0x001cd800011a7983 */ /* 0x000f280000300a00 */
[----:B------:R-:W4:-:S15]  /*33780*/  LDL.LU.64 R24, [R1+0x1cd0] ;  /* 0x001cd00001187983 */ /* 0x000f1e0000300a00 */
[----:B------:R-:W-:-:S02]  /*33790*/  NOP ;  /* 0x0000000000007918 */ /* 0x000fc40000000000 */
        /* <DEDUP_REMOVED lines=9> */
[----:B0-----:R-:W2:Y:S04]  /*33830*/  LDL.LU.64 R6, [R1+0x1cb0] ;  /* 0x001cb00001067983 */ /* 0x001ea80000300a00 */
[----:B------:R-:W2:Y:S02]  /*33840*/  LDL.LU.64 R4, [R1+0x1ca8] ;  /* 0x001ca80001047983 */ /* 0x000ea40000300a00 */
[----:B--2---:R-:W-:-:S15]  /*33850*/  HMMA.16816.F32.BF16 R4, R20, R18, R4 ;  /* 0x000000121404723c */ /* 0x004fde0000041804 */
[----:B------:R-:W-:-:S08]  /*33860*/  NOP ;  /* 0x0000000000007918 */ /* 0x000fd00000000000 */
[----:B------:R-:W-:Y:S04]  /*33870*/  STL.64 [R1+0x100], R4 ;  /* 0x0001000401007387 */ /* 0x000fe80000100a00 */
[----:B------:R0:W-:Y:S04]  /*33880*/  STL.64 [R1+0x108], R6 ;  /* 0x0001080601007387 */ /* 0x0001e80000100a00 */
[----:B0-----:R-:W2:Y:S04]  /*33890*/  LDL.LU.64 R6, [R1+0x1ca0] ;  /* 0x001ca00001067983 */ /* 0x001ea80000300a00 */
[----:B------:R-:W2:Y:S02]  /*338a0*/  LDL.LU.64 R4, [R1+0x1c98] ;  /* 0x001c980001047983 */ /* 0x000ea40000300a00 */
[----:B--2---:R-:W-:-:S15]  /*338b0*/  HMMA.16816.F32.BF16 R4, R20, R10, R4 ;  /* 0x0000000a1404723c */ /* 0x004fde0000041804 */
[----:B------:R-:W-:-:S08]  /*338c0*/  NOP ;  /* 0x0000000000007918 */ /* 0x000fd00000000000 */
[----:B------:R0:W-:Y:S04]  /*338d0*/  STL.64 [R1+0xf0], R4 ;  /* 0x0000f00401007387 */ /* 0x0001e80000100a00 */
[----:B0-----:R-:W2:Y:S01]  /*338e0*/  LDL.LU.64 R4, [R1+0x1c90] ;  /* 0x001c900001047983 */ /* 0x001ea20000300a00 */
[----:B----4-:R-:W-:Y:S01]  /*338f0*/  HMMA.16816.F32.BF16 R24, R20, R14, R24 ;  /* 0x0000000e1418723c */ /* 0x010fe20000041818 */
[----:B------:R-:W-:Y:S02]  /*33900*/  IMAD.MOV.U32 R2, RZ, RZ, R6 ;  /* 0x000000ffff027224 */ /* 0x000fe400078e0006 */
[----:B------:R-:W-:Y:S01]  /*33910*/  IMAD.MOV.U32 R0, RZ, RZ, R7 ;  /* 0x000000ffff007224 */ /* 0x000fe200078e0007 */
[----:B---3--:R-:W-:Y:S04]  /*33920*/  STL [R1+0x1c40], R9 ;  /* 0x001c400901007387 */ /* 0x008fe80000100800 */
[----:B------:R-:W-:Y:S04]  /*33930*/  STL [R1+0x1914], R0 ;  /* 0x0019140001007387 */ /* 0x000fe80000100800 */
[----:B------:R-:W-:Y:S11]  /*33940*/  STL [R1+0x1910], R2 ;  /* 0x0019100201007387 */ /* 0x000ff60000100800 */
[----:B------:R-:W-:Y:S04]  /*33950*/  STL.64 [R1+0xe0], R24 ;  /* 0x0000e01801007387 */ /* 0x000fe80000100a00 */
[----:B------:R-:W-:Y:S04]  /*33960*/  STL.64 [R1+0xe8], R26 ;  /* 0x0000e81a01007387 */ /* 0x000fe80000100a00 */
[----:B------:R-:W-:Y:S01]  /*33970*/  LDSM.16.M88.4 R24, [R16+UR4+0x3000] ;  /* 0x003000041018783b */ /* 0x000fe20008000200 */
[----:B--2---:R-:W-:-:S02]  /*33980*/  IMAD.MOV.U32 R20, RZ, RZ, R5 ;  /* 0x000000ffff147224 */ /* 0x004fc400078e0005 */
[----:B------:R-:W-:Y:S02]  /*33990*/  IMAD.MOV.U32 R21, RZ, RZ, R4 ;  /* 0x000000ffff157224 */ /* 0x000fe400078e0004 */
[----:B------:R-:W0:Y:S04]  /*339a0*/  LDSM.16.M88.4 R4, [R16+UR4+0x2800] ;  /* 0x002800041004783b */ /* 0x000e280008000200 */
[----:B0-----:R-:W-:Y:S04]  /*339b0*/  STL.64 [R1+0x80], R4 ;  /* 0x0000800401007387 */ /* 0x001fe80000100a00 */
[----:B------:R-:W-:Y:S04]  /*339c0*/  STL.64 [R1+0x88], R6 ;  /* 0x0000880601007387 */ /* 0x000fe80000100a00 */
        /* <DEDUP_REMOVED lines=8> */
[----:B------:R0:W-:Y:S04]  /*33a50*/  STL.64 [R1+0x48], R6 ;  /* 0x0000480601007387 */ /* 0x0001e80000100a00 */
[----:B0-----:R-:W2:Y:S04]  /*33a60*/  LDL.LU.64 R6, [R1+0x1c88] ;  /* 0x001c880001067983 */ /* 0x001ea80000300a00 */
[----:B------:R-:W2:Y:S04]  /*33a70*/  LDL.LU.64 R4, [R1+0x1c80] ;  /* 0x001c800001047983 */ /* 0x000ea80000300a00 */
[----:B------:R-:W-:Y:S04]  /*33a80*/  STL.64 [R1+0x78], R26 ;  /* 0x0000781a01007387 */ /* 0x000fe80000100a00 */
[----:B------:R0:W-:Y:S04]  /*33a90*/  STL.64 [R1+0x1c28], R24 ;  /* 0x001c281801007387 */ /* 0x0001e80000100a00 */
[----:B0-----:R-:W2:Y:S04]  /*33aa0*/  LDL.LU R24, [R1+0x230] ;  /* 0x0002300001187983 */ /* 0x001ea80000300800 */
[----:B------:R-:W2:Y:S04]  /*33ab0*/  LDL.LU R25, [R1+0x234] ;  /* 0x0002340001197983 */ /* 0x000ea80000300800 */
[----:B------:R-:W2:Y:S04]  /*33ac0*/  LDL.LU R26, [R1+0x238] ;  /* 0x00023800011a7983 */ /* 0x000ea80000300800 */
[----:B------:R-:W2:Y:S02]  /*33ad0*/  LDL.LU R27, [R1+0x23c] ;  /* 0x00023c00011b7983 */ /* 0x000ea40000300800 */
[----:B--2---:R-:W-:Y:S02]  /*33ae0*/  HMMA.16816.F32.BF16 R24, R4, R20, R24 ;  /* 0x000000140418723c */ /* 0x004fe40000041818 */
[----:B------:R-:W0:-:S15]  /*33af0*/  LDSM.16.M88.4 R20, [R16+UR4+0x5000] ;  /* 0x005000041014783b */ /* 0x000e1e0008000200 */
[----:B------:R-:W-:-:S06]  /*33b00*/  NOP ;  /* 0x0000000000007918 */ /* 0x000fcc0000000000 */
[----:B------:R-:W-:Y:S04]  /*33b10*/  STL.64 [R1+0x300], R24 ;  /* 0x0003001801007387 */ /* 0x000fe80000100a00 */
[----:B------:R-:W-:Y:S04]  /*33b20*/  STL.64 [R1+0x308], R26 ;  /* 0x0003081a01007387 */ /* 0x000fe80000100a00 */
[----:B------:R-:W1:Y:S04]  /*33b30*/  LDSM.16.M88.4 R24, [R16+UR4+0x5800] ;  /* 0x005800041018783b */ /* 0x000e680008000200 */
[----:B0-----:R-:W-:Y:S04]  /*33b40*/  STL.64 [R1+0x30], R20 ;  /* 0x0000301401007387 */ /* 0x001fe80000100a00 */
[----:B------:R-:W-:Y:S04]  /*33b50*/  STL.64 [R1+0x38], R22 ;  /* 0x0000381601007387 */ /* 0x000fe80000100a00 */
[----:B------:R-:W0:Y:S04]  /*33b60*/  LDSM.16.M88.4 R20, [R16+UR4+0x6000] ;  /* 0x006000041014783b */ /* 0x000e280008000200 */
[----:B-1----:R1:W-:Y:S04]  /*33b70*/  STL.64 [R1+0x20], R24 ;  /* 0x0000201801007387 */ /* 0x0023e80000100a00 */
[----:B------:R-:W-:Y:S01]  /*33b80*/  STL.64 [R1+0x28], R26 ;  /* 0x0000281a01007387 */ /* 0x000fe20000100a00 */
[----:B-1----:R-:W-:-:S02]  /*33b90*/  IMAD.MOV.U32 R24, RZ, RZ, R13 ;  /* 0x000000ffff187224 */ /* 0x002fc400078e000d */
[----:B------:R-:W-:Y:S01]  /*33ba0*/  IMAD.MOV.U32 R25, RZ, RZ, R8 ;  /* 0x000000ffff197224 */ /* 0x000fe200078e0008 */
[----:B------:R-:W2:Y:S04]  /*33bb0*/  LDL.LU R13, [R1+0x1c78] ;  /* 0x001c7800010d7983 */ /* 0x000ea80000300800 */
[----:B0-----:R-:W-:Y:S04]  /*33bc0*/  STL.64 [R1+0x10], R20 ;  /* 0x0000101401007387 */ /* 0x001fe80000100a00 */
[----:B------:R-:W-:Y:S04]  /*33bd0*/  STL.64 [R1+0x18], R22 ;  /* 0x0000181601007387 */ /* 0x000fe80000100a00 */
[----:B------:R-:W3:Y:S04]  /*33be0*/  LDL.LU R8, [R1+0x1c74] ;  /* 0x001c740001087983 */ /* 0x000ee80000300800 */
[----:B------:R0:W-:Y:S04]  /*33bf0*/  STL.64 [R1+0x1c48], R24 ;  /* 0x001c481801007387 */ /* 0x0001e80000100a00 */
[----:B------:R-:W1:Y:S04]  /*33c00*/  LDSM.16.M88.4 R20, [R16+UR4+0x6800] ;  /* 0x006800041014783b */ /* 0x000e680008000200 */
[----:B0-----:R-:W4:Y:S01]  /*33c10*/  LDL.64 R24, [R1+0xb0] ;  /* 0x0000b00001187983 */ /* 0x001f220000100a00 */
[----:B--2---:R-:W-:-:S03]  /*33c20*/  IMAD.MOV.U32 R9, RZ, RZ, R13 ;  /* 0x000000ffff097224 */ /* 0x004fc600078e000d */
[----:B----4-:R0:W-:Y:S02]  /*33c30*/  STL.64 [R1+0x1c50], R24 ;  /* 0x001c501801007387 */ /* 0x0101e40000100a00 */
[----:B0-----:R-:W-:Y:S02]  /*33c40*/  IMAD.MOV.U32 R24, RZ, RZ, R17 ;  /* 0x000000ffff187224 */ /* 0x001fe400078e0011 */
[----:B------:R-:W-:Y:S01]  /*33c50*/  IMAD.MOV.U32 R25, RZ, RZ, R12 ;  /* 0x000000ffff197224 */ /* 0x000fe200078e000c */
[----:B------:R-:W2:Y:S04]  /*33c60*/  LDL.LU R17, [R1+0x1c70] ;  /* 0x001c700001117983 */ /* 0x000ea80000300800 */
[----:B------:R-:W4:Y:S04]  /*33c70*/  LDL.LU R12, [R1+0x1c6c] ;  /* 0x001c6c00010c7983 */ /* 0x000f280000300800 */
[----:B-1----:R-:W-:Y:S04]  /*33c80*/  STL.64 [R1], R20 ;  /* 0x0000001401007387 */ /* 0x002fe80000100a00 */
[----:B------:R-:W-:Y:S04]  /*33c90*/  STL.64 [R1+0x8], R22 ;  /* 0x0000081601007387 */ /* 0x000fe80000100a00 */
[----:B------:R-:W2:Y:S04]  /*33ca0*/  LDL.LU R13, [R1+0x1c68] ;  /* 0x001c6800010d7983 */ /* 0x000ea80000300800 */
[----:B------:R-:W3:Y:S04]  /*33cb0*/  LDL.LU R10, [R1+0x3c8] ;  /* 0x0003c800010a7983 */ /* 0x000ee80000300800 */
[----:B------:R-:W3:Y:S04]  /*33cc0*/  LDL.LU R11, [R1+0x3cc] ;  /* 0x0003cc00010b7983 */ /* 0x000ee80000300800 */
[----:B---3--:R-:W-:Y:S04]  /*33cd0*/  STL.64 [R1+0x1c60], R10 ;  /* 0x001c600a01007387 */ /* 0x008fe80000100a00 */
[----:B------:R0:W-:Y:S04]  /*33ce0*/  STL.64 [R1+0x1c58], R8 ;  /* 0x001c580801007387 */ /* 0x0001e80000100a00 */
[----:B0-----:R-:W3:Y:S04]  /*33cf0*/  LDL.LU R8, [R1+0x220] ;  /* 0x0002200001087983 */ /* 0x001ee80000300800 */
[----:B------:R-:W3:Y:S01]  /*33d00*/  LDL.LU R9, [R1+0x224] ;  /* 0x0002240001097983 */ /* 0x000ee20000300800 */
[----:B--2---:R-:W-:-:S02]  /*33d10*/  IMAD.MOV.U32 R10, RZ, RZ, R13 ;  /* 0x000000ffff0a7224 */ /* 0x004fc400078e000d */
[----:B----4-:R-:W-:Y:S02]  /*33d20*/  IMAD.MOV.U32 R11, RZ, RZ, R12 ;  /* 0x000000ffff0b7224 */ /* 0x010fe400078e000c */
[----:B------:R-:W0:Y:S04]  /*33d30*/  LDSM.16.M88.4 R12, [R16+UR4+0x7000] ;  /* 0x00700004100c783b */ /* 0x000e280008000200 */
[----:B0-----:R-:W-:Y:S04]  /*33d40*/  STL [R1+0x1bbc], R12 ;  /* 0x001bbc0c01007387 */ /* 0x001fe80000100800 */
[----:B------:R0:W-:Y:S04]  /*33d50*/  STL [R1+0x1bb8], R13 ;  /* 0x001bb80d01007387 */ /* 0x0001e80000100800 */
[----:B------:R1:W-:Y:S04]  /*33d60*/  STL [R1+0x16cc], R14 ;  /* 0x0016cc0e01007387 */ /* 0x0003e80000100800 */
[----:B------:R2:W-:Y:S04]  /*33d70*/  STL [R1+0x16c8], R15 ;  /* 0x0016c80f01007387 */ /* 0x0005e80000100800 */
[----:B0-----:R-:W4:Y:S04]  /*33d80*/  LDL.LU R13, [R1+0x3d4] ;  /* 0x0003d400010d7983 */ /* 0x001f280000300800 */
[----:B-1----:R-:W4:Y:S04]  /*33d90*/  LDL.LU R14, [R1+0x3d8] ;  /* 0x0003d800010e7983 */ /* 0x002f280000300800 */
[----:B--2---:R-:W4:Y:S01]  /*33da0*/  LDL.LU R15, [R1+0x3dc] ;  /* 0x0003dc00010f7983 */ /* 0x004f220000300800 */
[----:B---3--:R-:W-:Y:S03]  /*33db0*/  HMMA.16816.F32.BF16 R24, R4, R24, R8 ;  /* 0x000000180418723c */ /* 0x008fe60000041808 */
[----:B------:R-:W2:Y:S04]  /*33dc0*/  LDL.LU.64 R10, [R1+0x1c60] ;  /* 0x001c6000010a7983 */ /* 0x000ea80000300a00 */
[----:B------:R-:W2:-:S15]  /*33dd0*/  LDL.LU.64 R8, [R1+0x1c58] ;  /* 0x001c580001087983 */ /* 0x000e9e0000300a00 */
[----:B------:R-:W-:-:S01]  /*33de0*/  NOP ;  /* 0x0000000000007918 */ /* 0x000fc20000000000 */
[----:B------:R0:W-:Y:S04]  /*33df0*/  STL.64 [R1+0x2f0], R24 ;  /* 0x0002f01801007387 */ /* 0x0001e80000100a00 */
[----:B------:R-:W-:Y:S04]  /*33e00*/  STL.64 [R1+0x2f8], R26 ;  /* 0x0002f81a01007387 */ /* 0x000fe80000100a00 */
[----:B0-----:R-:W4:Y:S01]  /*33e10*/  LDL.LU.64 R24, [R1+0x1c50] ;  /* 0x001c500001187983 */ /* 0x001f220000300a00 */
[----:B------:R-:W-:Y:S02]  /*33e20*/  IMAD.MOV.U32 R12, RZ, RZ, R17 ;  /* 0x000000ffff0c7224 */ /* 0x000fe400078e0011 */
[----:B------:R-:W0:Y:S01]  /*33e30*/  S2R R17, SR_TID.X ;  /* 0x0000000000117919 */ /* 0x000e220000002100 */
[----:B------:R-:W-:-:S02]  /*33e40*/  IMAD.MOV.U32 R0, RZ, RZ, R21 ;  /* 0x000000ffff007224 */ /* 0x000fc400078e0015 */
[----:B------:R-:W-:Y:S01]  /*33e50*/  IMAD.MOV.U32 R2, RZ, RZ, R20 ;  /* 0x000000ffff027224 */ /* 0x000fe200078e0014 */
[C---:B0-----:R-:W-:Y:S01]  /*33e60*/  LOP3.LUT R23, R17.reuse, 0x7, RZ, 0xc0, !PT ;  /* 0x0000000711177812 */ /* 0x041fe200078ec0ff */
[C---:B------:R-:W-:Y:S02]  /*33e70*/  IMAD.SHL.U32 R21, R17.reuse, 0x2, RZ ;  /* 0x0000000211157824 */ /* 0x040fe400078e00ff */
[----:B------:R-:W-:Y:S02]  /*33e80*/  IMAD.SHL.U32 R22, R17, 0x40, RZ ;  /* 0x0000004011167824 */ /* 0x000fe400078e00ff */
[----:B------:R-:W0:Y:S01]  /*33e90*/  LDSM.16.M88.4 R16, [R16+UR4+0x7800] ;  /* 0x007800041010783b */ /* 0x000e220008000200 */
[----:B------:R-:W-:-:S05]  /*33ea0*/  IMAD R23, R23, 0x90, RZ ;  /* 0x0000009017177824 */ /* 0x000fca00078e02ff */
[----:B------:R-:W-:-:S04]  /*33eb0*/  LOP3.LUT R23, R23, 0x10, R21, 0x78, !PT ;  /* 0x0000001017177812 */ /* 0x000fc800078e7815 */
[----:B------:R-:W-:-:S04]  /*33ec0*/  LOP3.LUT R23, R23, 0x400, R22, 0xf8, !PT ;  /* 0x0000040017177812 */ /* 0x000fc800078ef816 */
[----:B------:R-:W-:-:S06]  /*33ed0*/  LOP3.LUT R23, R23, 0x20, RZ, 0x3c, !PT ;  /* 0x0000002017177812 */ /* 0x000fcc00078e3cff */
[----:B------:R-:W1:Y:S04]  /*33ee0*/  LDSM.16.MT88.4 R20, [R23+UR4+0x9000] ;  /* 0x009000041714783b */ /* 0x000e680008004200 */
[----:B0-----:R-:W-:Y:S04]  /*33ef0*/  STL [R1+0x1954], R18 ;  /* 0x0019541201007387 */ /* 0x001fe80000100800 */
[----:B------:R-:W-:Y:S04]  /*33f00*/  STL [R1+0x1950], R19 ;  /* 0x0019501301007387 */ /* 0x000fe80000100800 */
[----:B------:R-:W-:Y:S04]  /*33f10*/  STL.64 [R1+0x1bb0], R16 ;  /* 0x001bb01001007387 */ /* 0x000fe80000100a00 */
[----:B-1----:R-:W-:Y:S04]  /*33f20*/  STL.64 [R1+0x1b98], R22 ;  /* 0x001b981601007387 */ /* 0x002fe80000100a00 */
[----:B------:R0:W-:Y:S04]  /*33f30*/  STL.64 [R1+0x1b90], R20 ;  /* 0x001b901401007387 */ /* 0x0001e80000100a00 */
[----:B0-----:R-:W3:Y:S01]  /*33f40*/  LDL.LU R20, [R1+0x3b0] ;  /* 0x0003b00001147983 */ /* 0x001ee20000300800 */
[----:B------:R-:W-:Y:S01]  /*33f50*/  IMAD.MOV.U32 R21, RZ, RZ, R29 ;  /* 0x000000ffff157224 */ /* 0x000fe200078e001d */
[----:B----4-:R-:W-:Y:S07]  /*33f60*/  HMMA.16816.F32.BF16 R16, R4, R24, R12 ;  /* 0x000000180410723c */ /* 0x010fee000004180c */
[----:B------:R-:W-:-:S02]  /*33f70*/  IMAD.MOV.U32 R12, RZ, RZ, R24 ;  /* 0x000000ffff0c7224 */ /* 0x000fc400078e0018 */
[----:B------:R-:W-:Y:S02]  /*33f80*/  IMAD.MOV.U32 R13, RZ, RZ, R25 ;  /* 0x000000ffff0d7224 */ /* 0x000fe400078e0019 */
[----:B------:R-:W3:-:S12]  /*33f90*/  LDL.LU.64 R24, [R1+0x1c48] ;  /* 0x001c480001187983 */ /* 0x000ed80000300a00 */
[----:B------:R0:W-:Y:S01]  /*33fa0*/  STL [R1+0x4b0], R16 ;  /* 0x0004b01001007387 */ /* 0x0001e20000100800 */
[----:B------:R-:W-:-:S03]  /*33fb0*/  IMAD.MOV.U32 R29, RZ, RZ, R17 ;  /* 0x000000ffff1d7224 */ /* 0x000fc600078e0011 */
[----:B------:R-:W4:Y:S04]  /*33fc0*/  LDL R17, [R1+0x44] ;  /* 0x0000440001117983 */ /* 0x000f280000100800 */
[----:B0-----:R-:W4:Y:S04]  /*33fd0*/  LDL R16, [R1+0x40] ;  /* 0x0000400001107983 */ /* 0x001f280000100800 */
[----:B----4-:R0:W-:Y:S04]  /*33fe0*/  STL.64 [R1+0x1bf0], R16 ;  /* 0x001bf01001007387 */ /* 0x0101e80000100a00 */
[----:B0-----:R-:W4:Y:S01]  /*33ff0*/  LDL.64 R16, [R1+0x50] ;  /* 0x0000500001107983 */ /* 0x001f220000100a00 */
[----:B------:R-:W-:-:S02]  /*34000*/  IMAD.MOV.U32 R22, RZ, RZ, R28 ;  /* 0x000000ffff167224 */ /* 0x000fc400078e001c */
[----:B------:R-:W-:Y:S01]  /*34010*/  IMAD.MOV.U32 R28, RZ, RZ, R18 ;  /* 0x000000ffff1c7224 */ /* 0x000fe200078e0012 */
[----:B----4-:R0:W-:Y:S04]  /*34020*/  STL.64 [R1+0x1c08], R16 ;  /* 0x001c081001007387 */ /* 0x0101e80000100a00 */
[----:B0-----:R-:W2:Y:S01]  /*34030*/  LDL.64 R16, [R1+0xa0] ;  /* 0x0000a00001107983 */ /* 0x001ea20000100a00 */
[----:B------:R-:W-:-:S03]  /*34040*/  IMAD.MOV.U32 R23, RZ, RZ, R3 ;  /* 0x000000ffff177224 */ /* 0x000fc600078e0003 */
[----:B------:R-:W-:Y:S04]  /*34050*/  STL [R1+0x191c], R28 ;  /* 0x00191c1c01007387 */ /* 0x000fe80000100800 */
[----:B------:R0:W-:Y:S01]  /*34060*/  STL [R1+0x1918], R29 ;  /* 0x0019181d01007387 */ /* 0x0001e20000100800 */
[----:B------:R-:W-:-:S05]  /*34070*/  IMAD.MOV.U32 R3, RZ, RZ, R19 ;  /* 0x000000ffff037224 */ /* 0x000fca00078e0013 */
[----:B------:R-:W-:Y:S01]  /*34080*/  STL [R1+0x17c8], R3 ;  /* 0x0017c80301007387 */ /* 0x000fe20000100800 */
[C---:B--2---:R-:W-:Y:S06]  /*34090*/  HMMA.16816.F32.BF16 R8, R4.reuse, R16, R8 ;  /* 0x000000100408723c */ /* 0x044fec0000041808 */
[----:B0-----:R-:W-:Y:S02]  /*340a0*/  IMAD.MOV.U32 R29, RZ, RZ, R17 ;  /* 0x000000ffff1d7224 */ /* 0x001fe400078e0011 */
[----:B---3--:R-:W-:-:S15]  /*340b0*/  HMMA.16816.F32.BF16 R16, R4, R24, R20 ;  /* 0x000000180410723c */ /* 0x008fde0000041814 */
[----:B------:R0:W-:Y:S04]  /*340c0*/  STL.64 [R1+0x4a0], R8 ;  /* 0x0004a00801007387 */ /* 0x0001e80000100a00 */
[----:B------:R-:W-:Y:S04]  /*340d0*/  STL.64 [R1+0x4a8], R10 ;  /* 0x0004a80a01007387 */ /* 0x000fe80000100a00 */
[----:B0-----:R-:W2:Y:S04]  /*340e0*/  LDL.LU R9, [R1+0x1c40] ;  /* 0x001c400001097983 */ /* 0x001ea80000300800 */
[----:B------:R-:W3:Y:S04]  /*340f0*/  LDL.LU R24, [R1+0x5f0] ;  /* 0x0005f00001187983 */ /* 0x000ee80000300800 */
[----:B------:R0:W-:Y:S04]  /*34100*/  STL.64 [R1+0x490], R16 ;  /* 0x0004901001007387 */ /* 0x0001e80000100a00 */
[----:B------:R-:W-:Y:S04]  /*34110*/  STL.64 [R1+0x498], R18 ;  /* 0x0004981201007387 */ /* 0x000fe80000100a00 */
[----:B------:R-:W3:Y:S04]  /*34120*/  LDL.LU R25, [R1+0x5f4] ;  /* 0x0005f40001197983 */ /* 0x000ee80000300800 */
[----:B------:R-:W3:Y:S04]  /*34130*/  LDL.LU R26, [R1+0x5f8] ;  /* 0x0005f800011a7983 */ /* 0x000ee80000300800 */
[----:B------:R-:W3:Y:S04]  /*34140*/  LDL.LU R27, [R1+0x5fc] ;  /* 0x0005fc00011b7983 */ /* 0x000ee80000300800 */
[----:B0-----:R-:W4:Y:S04]  /*34150*/  LDL.64 R16, [R1+0x60] ;  /* 0x0000600001107983 */ /* 0x001f280000100a00 */
[----:B--2---:R-:W0:Y:S04]  /*34160*/  LDSM.16.MT88.4 R8, [R9+UR4+0x9000] ;  /* 0x009000040908783b */ /* 0x004e280008004200 */
[----:B----4-:R1:W-:Y:S04]  /*34170*/  STL.64 [R1+0x1c20], R16 ;  /* 0x001c201001007387 */ /* 0x0103e80000100a00 */
[----:B-1----:R-:W2:Y:S04]  /*34180*/  LDL.LU R16, [R1+0x5e0] ;  /* 0x0005e00001107983 */ /* 0x002ea80000300800 */
[----:B------:R-:W2:Y:S04]  /*34190*/  LDL.LU R17, [R1+0x5e4] ;  /* 0x0005e40001117983 */ /* 0x000ea80000300800 */
[----:B------:R-:W4:Y:S04]  /*341a0*/  LDL.LU R18, [R1+0x5e8] ;  /* 0x0005e80001127983 */ /* 0x000f280000300800 */
[----:B------:R-:W4:Y:S04]  /*341b0*/  LDL.LU R19, [R1+0x5ec] ;  /* 0x0005ec0001137983 */ /* 0x000f280000300800 */
[----:B----4-:R-:W-:Y:S04]  /*341c0*/  STL.64 [R1+0x1c38], R18 ;  /* 0x001c381201007387 */ /* 0x010fe80000100a00 */
[----:B--2---:R1:W-:Y:S04]  /*341d0*/  STL.64 [R1+0x1c30], R16 ;  /* 0x001c301001007387 */ /* 0x0043e80000100a00 */
[----:B------:R-:W2:Y:S04]  /*341e0*/  LDL.64 R20, [R1+0x30] ;  /* 0x0000300001147983 */ /* 0x000ea80000100a00 */
[----:B-1----:R-:W3:Y:S04]  /*341f0*/  LDL.64 R16, [R1+0x80] ;  /* 0x0000800001107983 */ /* 0x002ee80000100a00 */
[----:B--2---:R1:W-:Y:S04]  /*34200*/  STL.64 [R1+0x1be8], R20 ;  /* 0x001be81401007387 */ /* 0x0043e80000100a00 */
[----:B-1----:R-:W2:Y:S04]  /*34210*/  LDL.LU R20, [R1+0x5b0] ;  /* 0x0005b00001147983 */ /* 0x002ea80000300800 */
[----:B------:R-:W2:Y:S04]  /*34220*/  LDL.LU R21, [R1+0x5b4] ;  /* 0x0005b40001157983 */ /* 0x000ea80000300800 */
[----:B------:R-:W4:Y:S04]  /*34230*/  LDL.LU R22, [R1+0x5b8] ;  /* 0x0005b80001167983 */ /* 0x000f280000300800 */
[----:B------:R-:W4:Y:S01]  /*34240*/  LDL.LU R23, [R1+0x5bc] ;  /* 0x0005bc0001177983 */ /* 0x000f220000300800 */
[----:B---3--:R-:W-:Y:S03]  /*34250*/  HMMA.16816.F32.BF16 R24, R4, R16, R24 ;  /* 0x000000100418723c */ /* 0x008fe60000041818 */
[----:B----4-:R-:W-:Y:S04]  /*34260*/  STL.64 [R1+0x1c00], R22 ;  /* 0x001c001601007387 */ /* 0x010fe80000100a00 */
[----:B--2---:R1:W-:Y:S04]  /*34270*/  STL.64 [R1+0x1bf8], R20 ;  /* 0x001bf81401007387 */ /* 0x0043e80000100a00 */
[----:B-1----:R-:W2:Y:S04]  /*34280*/  LDL.LU R20, [R1+0x5c0] ;  /* 0x0005c00001147983 */ /* 0x002ea80000300800 */
[----:B------:R-:W2:Y:S04]  /*34290*/  LDL.LU R21, [R1+0x5c4] ;  /* 0x0005c40001157983 */ /* 0x000ea80000300800 */
[----:B------:R-:W3:Y:S04]  /*342a0*/  LDL.LU R22, [R1+0x5c8] ;  /* 0x0005c80001167983 */ /* 0x000ee80000300800 */
[----:B------:R-:W3:Y:S01]  /*342b0*/  LDL.LU R23, [R1+0x5cc] ;  /* 0x0005cc0001177983 */ /* 0x000ee20000300800 */
[----:B------:R-:W-:-:S02]  /*342c0*/  IMAD.MOV.U32 R15, RZ, RZ, R16 ;  /* 0x000000ffff0f7224 */ /* 0x000fc400078e0010 */
[----:B------:R-:W-:Y:S02]  /*342d0*/  IMAD.MOV.U32 R14, RZ, RZ, R17 ;  /* 0x000000ffff0e7224 */ /* 0x000fe400078e0011 */
[----:B------:R-:W-:Y:S01]  /*342e0*/  IMAD.MOV.U32 R3, RZ, RZ, R24 ;  /* 0x000000ffff037224 */ /* 0x000fe200078e0018 */
[----:B---3--:R-:W-:Y:S04]  /*342f0*/  STL.64 [R1+0x1c18], R22 ;  /* 0x001c181601007387 */ /* 0x008fe80000100a00 */
[----:B--2---:R1:W-:Y:S04]  /*34300*/  STL.64 [R1+0x1c10], R20 ;  /* 0x001c101401007387 */ /* 0x0043e80000100a00 */
[----:B-1----:R-:W2:Y:S04]  /*34310*/  LDL.LU R20, [R1+0x5d0] ;  /* 0x0005d00001147983 */ /* 0x002ea80000300800 */
[----:B------:R-:W2:Y:S04]  /*34320*/  LDL.LU R21, [R1+0x5d4] ;  /* 0x0005d40001157983 */ /* 0x000ea80000300800 */
[----:B------:R-:W2:Y:S04]  /*34330*/  LDL.LU R22, [R1+0x5d8] ;  /* 0x0005d80001167983 */ /* 0x000ea80000300800 */
[----:B------:R-:W2:Y:S04]  /*34340*/  LDL.LU R23, [R1+0x5dc] ;  /* 0x0005dc0001177983 */ /* 0x000ea80000300800 */
[----:B0-----:R-:W-:Y:S04]  /*34350*/  STL.64 [R1+0x1a60], R10 ;  /* 0x001a600a01007387 */ /* 0x001fe80000100a00 */
[----:B------:R-:W-:Y:S04]  /*34360*/  STL.64 [R1+0x1a58], R8 ;  /* 0x001a580801007387 */ /* 0x000fe80000100a00 */
[----:B------:R-:W3:Y:S04]  /*34370*/  LDL.LU.64 R18, [R1+0x1c38] ;  /* 0x001c380001127983 */ /* 0x000ee80000300a00 */
[----:B------:R-:W3:Y:S04]  /*34380*/  LDL.LU.64 R16, [R1+0x1c30] ;  /* 0x001c300001107983 */ /* 0x000ee80000300a00 */
[----:B------:R0:W-:Y:S04]  /*34390*/  STL [R1+0x484], R25 ;  /* 0x0004841901007387 */ /* 0x0001e80000100800 */
[----:B------:R-:W-:Y:S04]  /*343a0*/  STL.64 [R1+0x488], R26 ;  /* 0x0004881a01007387 */ /* 0x000fe80000100a00 */
[----:B0-----:R-:W3:Y:S04]  /*343b0*/  LDL.LU.64 R24, [R1+0x1c28] ;  /* 0x001c280001187983 */ /* 0x001ee80000300a00 */
[----:B------:R-:W-:Y:S04]  /*343c0*/  STL.64 [R1+0x1bc8], R14 ;  /* 0x001bc80e01007387 */ /* 0x000fe80000100a00 */
[----:B------:R0:W-:Y:S04]  /*343d0*/  STL.64 [R1+0x1bc0], R12 ;  /* 0x001bc00c01007387 */ /* 0x0001e80000100a00 */
[----:B0-----:R-:W4:Y:S01]  /*343e0*/  LDL.64 R12, [R1+0x20] ;  /* 0x00002000010c7983 */ /* 0x001f220000100a00 */
[----:B---3--:R-:W-:Y:S03]  /*343f0*/  HMMA.16816.F32.BF16 R16, R4, R24, R16 ;  /* 0x000000180410723c */ /* 0x008fe60000041810 */
[----:B----4-:R0:W-:Y:S04]  /*34400*/  STL.64 [R1+0x1be0], R12 ;  /* 0x001be00c01007387 */ /* 0x0101e80000100a00 */
[----:B0-----:R-:W3:Y:S04]  /*34410*/  LDL.LU R12, [R1+0x5a0] ;  /* 0x0005a000010c7983 */ /* 0x001ee80000300800 */
[----:B------:R-:W3:Y:S04]  /*34420*/  LDL.LU R13, [R1+0x5a4] ;  /* 0x0005a400010d7983 */ /* 0x000ee80000300800 */
[----:B------:R-:W3:Y:S04]  /*34430*/  LDL.LU R14, [R1+0x5a8] ;  /* 0x0005a800010e7983 */ /* 0x000ee80000300800 */
[----:B------:R-:W3:Y:S04]  /*34440*/  LDL.LU R15, [R1+0x5ac] ;  /* 0x0005ac00010f7983 */ /* 0x000ee80000300800 */
[----:B------:R-:W-:Y:S04]  /*34450*/  STL [R1+0x1920], R3 ;  /* 0x0019200301007387 */ /* 0x000fe80000100800 */
[----:B------:R0:W-:Y:S04]  /*34460*/  STL.64 [R1+0x470], R16 ;  /* 0x0004701001007387 */ /* 0x0001e80000100a00 */
[----:B------:R-:W-:Y:S04]  /*34470*/  STL.64 [R1+0x478], R18 ;  /* 0x0004781201007387 */ /* 0x000fe80000100a00 */
[----:B0-----:R-:W2:Y:S01]  /*34480*/  LDL.LU.64 R16, [R1+0x1c20] ;  /* 0x001c200001107983 */ /* 0x001ea20000300a00 */
[----:B------:R-:W-:-:S02]  /*34490*/  IMAD.MOV.U32 R8, RZ, RZ, R2 ;  /* 0x000000ffff087224 */ /* 0x000fc400078e0002 */
[----:B------:R-:W-:Y:S01]  /*344a0*/  IMAD.MOV.U32 R9, RZ, RZ, R0 ;  /* 0x000000ffff097224 */ /* 0x000fe200078e0000 */
[----:B--2---:R-:W-:Y:S06]  /*344b0*/  HMMA.16816.F32.BF16 R20, R4, R16, R20 ;  /* 0x000000100414723c */ /* 0x004fec0000041814 */
[----:B------:R-:W-:Y:S02]  /*344c0*/  IMAD.MOV.U32 R2, RZ, RZ, R16 ;  /* 0x000000ffff027224 */ /* 0x000fe400078e0010 */
        /* <DEDUP_REMOVED lines=14> */
[----:B--2---:R-:W-:Y:S02]  /*345b0*/  HMMA.16816.F32.BF16 R16, R4, R16, R20 ;  /* 0x000000100410723c */ /* 0x004fe40000041814 */
[----:B------:R-:W3:-:S15]  /*345c0*/  LDL.LU.64 R20, [R1+0x1be8] ;  /* 0x001be80001147983 */ /* 0x000ede0000300a00 */
[----:B------:R-:W-:-:S06]  /*345d0*/  NOP ;  /* 0x0000000000007918 */ /* 0x000fcc0000000000 */
[----:B------:R0:W-:Y:S04]  /*345e0*/  STL.64 [R1+0x440], R16 ;  /* 0x0004401001007387 */ /* 0x0001e80000100a00 */
[----:B------:R1:W-:Y:S04]  /*345f0*/  STL.64 [R1+0x448], R18 ;  /* 0x0004481201007387 */ /* 0x0003e80000100a00 */
[----:B0-----:R-:W2:Y:S04]  /*34600*/  LDL.LU R16, [R1+0x580] ;  /* 0x0005800001107983 */ /* 0x001ea80000300800 */
[----:B------:R-:W2:Y:S04]  /*34610*/  LDL.LU R17, [R1+0x584] ;  /* 0x0005840001117983 */ /* 0x000ea80000300800 */
[----:B-1----:R-:W4:Y:S04]  /*34620*/  LDL.LU R18, [R1+0x588] ;  /* 0x0005880001127983 */ /* 0x002f280000300800 */
[----:B------:R-:W4:Y:S01]  /*34630*/  LDL.LU R19, [R1+0x58c] ;  /* 0x00058c0001137983 */ /* 0x000f220000300800 */
[----:B---3--:R-:W-:Y:S03]  /*34640*/  HMMA.16816.F32.BF16 R12, R4, R20, R12 ;  /* 0x00000014040c723c */ /* 0x008fe6000004180c */
[----:B----4-:R-:W-:Y:S04]  /*34650*/  STL.64 [R1+0x1bd8], R18 ;  /* 0x001bd81201007387 */ /* 0x010fe80000100a00 */
[----:B--2---:R0:W-:Y:S04]  /*34660*/  STL.64 [R1+0x1bd0], R16 ;  /* 0x001bd01001007387 */ /* 0x0041e80000100a00 */
[----:B0-----:R-:W2:Y:S04]  /*34670*/  LDL.LU R16, [R1+0x590] ;  /* 0x0005900001107983 */ /* 0x001ea80000300800 */
[----:B------:R-:W2:Y:S04]  /*34680*/  LDL.LU R17, [R1+0x594] ;  /* 0x0005940001117983 */ /* 0x000ea80000300800 */
[----:B------:R-:W2:Y:S04]  /*34690*/  LDL.LU R18, [R1+0x598] ;  /* 0x0005980001127983 */ /* 0x000ea80000300800 */
[----:B------:R-:W2:Y:S04]  /*346a0*/  LDL.LU R19, [R1+0x59c] ;  /* 0x00059c0001137983 */ /* 0x000ea80000300800 */
[----:B------:R0:W-:Y:S04]  /*346b0*/  STL.64 [R1+0x430], R12 ;  /* 0x0004300c01007387 */ /* 0x0001e80000100a00 */
[----:B------:R-:W-:Y:S04]  /*346c0*/  STL.64 [R1+0x438], R14 ;  /* 0x0004380e01007387 */ /* 0x000fe80000100a00 */
[----:B0-----:R-:W2:Y:S01]  /*346d0*/  LDL.LU.64 R12, [R1+0x1be0] ;  /* 0x001be000010c7983 */ /* 0x001ea20000300a00 */
[----:B------:R-:W-:-:S02]  /*346e0*/  IMAD.MOV.U32 R26, RZ, RZ, R20 ;  /* 0x000000ffff1a7224 */ /* 0x000fc400078e0014 */
[----:B------:R-:W-:Y:S01]  /*346f0*/  IMAD.MOV.U32 R11, RZ, RZ, R21 ;  /* 0x000000ffff0b7224 */ /* 0x000fe200078e0015 */
[----:B------:R-:W3:Y:S04]  /*34700*/  LDL.LU R20, [R1+0x4d0] ;  /* 0x0004d00001147983 */ /* 0x000ee80000300800 */
[----:B------:R-:W3:Y:S04]  /*34710*/  LDL.LU R21, [R1+0x4d4] ;  /* 0x0004d40001157983 */ /* 0x000ee80000300800 */
[----:B------:R-:W3:Y:S04]  /*34720*/  LDL.LU R22, [R1+0x4d8] ;  /* 0x0004d80001167983 */ /* 0x000ee80000300800 */
[----:B------:R-:W3:Y:S01]  /*34730*/  LDL.LU R23, [R1+0x4dc] ;  /* 0x0004dc0001177983 */ /* 0x000ee20000300800 */
[----:B--2---:R-:W-:Y:S06]  /*34740*/  HMMA.16816.F32.BF16 R16, R4, R12, R16 ;  /* 0x0000000c0410723c */ /* 0x004fec0000041810 */
[----:B------:R-:W-:-:S02]  /*34750*/  IMAD.MOV.U32 R27, RZ, RZ, R13 ;  /* 0x000000ffff1b7224 */ /* 0x000fc400078e000d */
[----:B------:R-:W-:-:S15]  /*34760*/  IMAD.MOV.U32 R28, RZ, RZ, R12 ;  /* 0x000000ffff1c7224 */ /* 0x000fde00078e000c */
[----:B------:R-:W-:Y:S04]  /*34770*/  STL.64 [R1+0x420], R16 ;  /* 0x0004201001007387 */ /* 0x000fe80000100a00 */
[----:B------:R0:W-:Y:S04]  /*34780*/  STL.64 [R1+0x428], R18 ;  /* 0x0004281201007387 */ /* 0x0001e80000100a00 */
[----:B0-----:R-:W2:Y:S04]  /*34790*/  LDL.LU.64 R18, [R1+0x1bd8] ;  /* 0x001bd80001127983 */ /* 0x001ea80000300a00 */
[----:B------:R-:W2:Y:S04]  /*347a0*/  LDL.LU.64 R16, [R1+0x1bd0] ;  /* 0x001bd00001107983 */ /* 0x000ea80000300a00 */
[----:B------:R-:W4:Y:S04]  /*347b0*/  LDL.LU.64 R14, [R1+0x1bc8] ;  /* 0x001bc800010e7983 */ /* 0x000f280000300a00 */
[----:B------:R-:W3:Y:S04]  /*347c0*/  LDL.LU.64 R12, [R1+0x1bc0] ;  /* 0x001bc000010c7983 */ /* 0x000ee80000300a00 */
[----:B------:R-:W-:Y:S04]  /*347d0*/  STL.64 [R1+0x1b10], R26 ;  /* 0x001b101a01007387 */ /* 0x000fe80000100a00 */
[----:B------:R0:W-:Y:S04]  /*347e0*/  STL.64 [R1+0x1b08], R24 ;  /* 0x001b081801007387 */ /* 0x0001e80000100a00 */
[----:B0-----:R-:W2:Y:S04]  /*347f0*/  LDL.LU R24, [R1+0x340] ;  /* 0x0003400001187983 */ /* 0x001ea80000300800 */
[----:B------:R-:W2:Y:S04]  /*34800*/  LDL.LU R25, [R1+0x344] ;  /* 0x0003440001197983 */ /* 0x000ea80000300800 */
[----:B------:R-:W4:Y:S04]  /*34810*/  LDL.LU R26, [R1+0x348] ;  /* 0x00034800011a7983 */ /* 0x000f280000300800 */
[----:B------:R-:W4:Y:S04]  /*34820*/  LDL.LU R27, [R1+0x34c] ;  /* 0x00034c00011b7983 */ /* 0x000f280000300800 */
[----:B----4-:R-:W-:Y:S04]  /*34830*/  STL.64 [R1+0x1b20], R26 ;  /* 0x001b201a01007387 */ /* 0x010fe80000100a00 */
[----:B--2---:R0:W-:Y:S04]  /*34840*/  STL.64 [R1+0x1b18], R24 ;  /* 0x001b181801007387 */ /* 0x0041e80000100a00 */
[----:B0-----:R-:W2:Y:S04]  /*34850*/  LDL R24, [R1+0x90] ;  /* 0x0000900001187983 */ /* 0x001ea80000100800 */
[----:B------:R-:W2:Y:S04]  /*34860*/  LDL R25, [R1+0x94] ;  /* 0x0000940001197983 */ /* 0x000ea80000100800 */
[----:B--2---:R0:W-:Y:S04]  /*34870*/  STL.64 [R1+0x1b30], R24 ;  /* 0x001b301801007387 */ /* 0x0041e80000100a00 */
[----:B0-----:R-:W2:Y:S01]  /*34880*/  LDL R24, [R1+0xa0] ;  /* 0x0000a00001187983 */ /* 0x001ea20000100800 */
[----:B------:R-:W-:-:S05]  /*34890*/  IMAD.MOV.U32 R25, RZ, RZ, R29 ;  /* 0x000000ffff197224 */ /* 0x000fca00078e001d */
[----:B--2---:R3:W-:Y:S02]  /*348a0*/  STL.64 [R1+0x1b48], R24 ;  /* 0x001b481801007387 */ /* 0x0047e40000100a00 */
[----:B---3--:R-:W-:Y:S02]  /*348b0*/  IMAD.MOV.U32 R24, RZ, RZ, R12 ;  /* 0x000000ffff187224 */ /* 0x008fe400078e000c */
[----:B------:R-:W-:Y:S01]  /*348c0*/  IMAD.MOV.U32 R25, RZ, RZ, R13 ;  /* 0x000000ffff197224 */ /* 0x000fe200078e000d */
[----:B------:R-:W2:Y:S04]  /*348d0*/  LDL.LU R12, [R1+0x1bbc] ;  /* 0x001bbc00010c7983 */ /* 0x000ea80000300800 */
[----:B------:R-:W2:Y:S04]  /*348e0*/  LDL.LU R13, [R1+0x1bb8] ;  /* 0x001bb800010d7983 */ /* 0x000ea80000300800 */
[----:B------:R0:W-:Y:S04]  /*348f0*/  STL.64 [R1+0x1b60], R24 ;  /* 0x001b601801007387 */ /* 0x0001e80000100a00 */
[----:B0-----:R-:W3:Y:S04]  /*34900*/  LDL R24, [R1+0xc0] ;  /* 0x0000c00001187983 */ /* 0x001ee80000100800 */
[----:B------:R-:W3:Y:S04]  /*34910*/  LDL R25, [R1+0xc4] ;  /* 0x0000c40001197983 */ /* 0x000ee80000100800 */
[----:B---3--:R0:W-:Y:S04]  /*34920*/  STL.64 [R1+0x1b78], R24 ;  /* 0x001b781801007387 */ /* 0x0081e80000100a00 */
[----:B0-----:R-:W3:Y:S02]  /*34930*/  LDL.64 R24, [R1+0x10] ;  /* 0x0000100001187983 */ /* 0x001ee40000100a00 */
[----:B---3--:R-:W-:-:S15]  /*34940*/  HMMA.16816.F32.BF16 R16, R4, R24, R16 ;  /* 0x000000180410723c */ /* 0x008fde0000041810 */
[----:B------:R-:W-:-:S08]  /*34950*/  NOP ;  /* 0x0000000000007918 */ /* 0x000fd00000000000 */
[----:B------:R0:W-:Y:S04]  /*34960*/  STL.64 [R1+0x410], R16 ;  /* 0x0004101001007387 */ /* 0x0001e80000100a00 */
[----:B------:R1:W-:Y:S04]  /*34970*/  STL.64 [R1+0x418], R18 ;  /* 0x0004181201007387 */ /* 0x0003e80000100a00 */
[----:B0-----:R-:W3:Y:S01]  /*34980*/  LDL.LU.64 R16, [R1+0x1bb0] ;  /* 0x001bb00001107983 */ /* 0x001ee20000300a00 */
[----:B-1----:R-:W-:Y:S02]  /*34990*/  IMAD.MOV.U32 R19, RZ, RZ, R24 ;  /* 0x000000ffff137224 */ /* 0x002fe400078e0018 */
[----:B------:R-:W-:-:S05]  /*349a0*/  IMAD.MOV.U32 R18, RZ, RZ, R25 ;  /* 0x000000ffff127224 */ /* 0x000fca00078e0019 */
[----:B------:R-:W-:Y:S04]  /*349b0*/  STL.64 [R1+0x1ba8], R18 ;  /* 0x001ba81201007387 */ /* 0x000fe80000100a00 */
[----:B---3--:R0:W-:Y:S04]  /*349c0*/  STL.64 [R1+0x1ba0], R16 ;  /* 0x001ba01001007387 */ /* 0x0081e80000100a00 */
[----:B------:R-:W3:Y:S04]  /*349d0*/  LDL R24, [R1+0xd0] ;  /* 0x0000d00001187983 */ /* 0x000ee80000100800 */
[----:B------:R-:W3:Y:S01]  /*349e0*/  LDL R25, [R1+0xd4] ;  /* 0x0000d40001197983 */ /* 0x000ee20000100800 */
[----:B0-----:R-:W-:Y:S03]  /*349f0*/  HMMA.16816.F32.BF16 R16, R4, R8, R20 ;  /* 0x000000080410723c */ /* 0x001fe60000041814 */
[----:B------:R-:W4:-:S15]  /*34a00*/  LDL.LU R20, [R1+0x3a0] ;  /* 0x0003a00001147983 */ /* 0x000f1e0000300800 */
[----:B------:R-:W-:-:S05]  /*34a10*/  NOP ;  /* 0x0000000000007918 */ /* 0x000fca0000000000 */
[----:B------:R0:W-:Y:S04]  /*34a20*/  STL.64 [R1+0x4d0], R16 ;  /* 0x0004d01001007387 */ /* 0x0001e80000100a00 */
[----:B------:R1:W-:Y:S04]  /*34a30*/  STL.64 [R1+0x4d8], R18 ;  /* 0x0004d81201007387 */ /* 0x0003e80000100a00 */
[----:B------:R-:W4:Y:S04]  /*34a40*/  LDL.LU R21, [R1+0x3a4] ;  /* 0x0003a40001157983 */ /* 0x000f280000300800 */
[----:B------:R-:W4:Y:S04]  /*34a50*/  LDL.LU R22, [R1+0x3a8] ;  /* 0x0003a80001167983 */ /* 0x000f280000300800 */
[----:B------:R-:W4:Y:S04]  /*34a60*/  LDL.LU R23, [R1+0x3ac] ;  /* 0x0003ac0001177983 */ /* 0x000f280000300800 */
[----:B0-----:R-:W2:Y:S04]  /*34a70*/  LDL.LU R16, [R1+0x570] ;  /* 0x0005700001107983 */ /* 0x001ea80000300800 */
[----:B------:R-:W2:Y:S04]  /*34a80*/  LDL.LU R17, [R1+0x574] ;  /* 0x0005740001117983 */ /* 0x000ea80000300800 */
[----:B-1----:R-:W2:Y:S04]  /*34a90*/  LDL.LU R18, [R1+0x578] ;  /* 0x0005780001127983 */ /* 0x002ea80000300800 */
[----:B------:R-:W2:Y:S04]  /*34aa0*/  LDL.LU R19, [R1+0x57c] ;  /* 0x00057c0001137983 */ /* 0x000ea80000300800 */
[----:B------:R0:W-:Y:S04]  /*34ab0*/  STL.64 [R1+0x1a70], R8 ;  /* 0x001a700801007387 */ /* 0x0001e80000100a00 */
[----:B------:R1:W-:Y:S04]  /*34ac0*/  STL.64 [R1+0x1b28], R10 ;  /* 0x001b280a01007387 */ /* 0x0003e80000100a00 */
[----:B0-----:R-:W3:Y:S04]  /*34ad0*/  LDL.LU R8, [R1+0x350] ;  /* 0x0003500001087983 */ /* 0x001ee80000300800 */
[----:B------:R-:W3:Y:S04]  /*34ae0*/  LDL.LU R9, [R1+0x354] ;  /* 0x0003540001097983 */ /* 0x000ee80000300800 */
[----:B-1----:R-:W4:Y:S04]  /*34af0*/  LDL.LU R10, [R1+0x358] ;  /* 0x00035800010a7983 */ /* 0x002f280000300800 */
[----:B------:R-:W4:Y:S04]  /*34b00*/  LDL.LU R11, [R1+0x35c] ;  /* 0x00035c00010b7983 */ /* 0x000f280000300800 */
[----:B----4-:R-:W-:Y:S04]  /*34b10*/  STL.64 [R1+0x1b40], R10 ;  /* 0x001b400a01007387 */ /* 0x010fe80000100a00 */
[----:B---3--:R0:W-:Y:S04]  /*34b20*/  STL.64 [R1+0x1b38], R8 ;  /* 0x001b380801007387 */ /* 0x0081e80000100a00 */
        /* <DEDUP_REMOVED lines=9> */
[----:B------:R-:W4:Y:S01]  /*34bc0*/  LDL.LU R11, [R1+0x37c] ;  /* 0x00037c00010b7983 */ /* 0x000f220000300800 */
[C---:B--2---:R-:W-:Y:S03]  /*34bd0*/  HMMA.16816.F32.BF16 R16, R4.reuse, R12, R16 ;  /* 0x0000000c0410723c */ /* 0x044fe60000041810 */
[----:B----4-:R-:W-:Y:S04]  /*34be0*/  STL.64 [R1+0x1b70], R10 ;  /* 0x001b700a01007387 */ /* 0x010fe80000100a00 */
[----:B---3--:R0:W-:Y:S04]  /*34bf0*/  STL.64 [R1+0x1b68], R8 ;  /* 0x001b680801007387 */ /* 0x0081e80000100a00 */
        /* <DEDUP_REMOVED lines=9> */
[----:B------:R-:W2:Y:S04]  /*34c90*/  LDL.LU R11, [R1+0x39c] ;  /* 0x00039c00010b7983 */ /* 0x000ea80000300800 */
[----:B------:R-:W-:Y:S04]  /*34ca0*/  STL.64 [R1+0x4c0], R16 ;  /* 0x0004c01001007387 */ /* 0x000fe80000100a00 */
[----:B------:R0:W-:Y:S04]  /*34cb0*/  STL.64 [R1+0x4c8], R18 ;  /* 0x0004c81201007387 */ /* 0x0001e80000100a00 */
[----:B0-----:R-:W3:Y:S04]  /*34cc0*/  LDL.LU.64 R18, [R1+0x1ba8] ;  /* 0x001ba80001127983 */ /* 0x001ee80000300a00 */
[----:B------:R-:W4:Y:S02]  /*34cd0*/  LDL.LU.64 R16, [R1+0x1ba0] ;  /* 0x001ba00001107983 */ /* 0x000f240000300a00 */
[----:B----4-:R-:W-:Y:S02]  /*34ce0*/  HMMA.16816.F32.BF16 R4, R4, R16, R20 ;  /* 0x000000100404723c */ /* 0x010fe40000041814 */
[----:B------:R-:W2:Y:S04]  /*34cf0*/  LDL.LU.64 R22, [R1+0x1b98] ;  /* 0x001b980001167983 */ /* 0x000ea80000300a00 */
[----:B------:R-:W2:-:S15]  /*34d00*/  LDL.LU.64 R20, [R1+0x1b90] ;  /* 0x001b900001147983 */ /* 0x000e9e0000300a00 */
[----:B------:R-:W-:-:S02]  /*34d10*/  NOP ;  /* 0x0000000000007918 */ /* 0x000fc40000000000 */
[----:B------:R-:W-:Y:S04]  /*34d20*/  STL.64 [R1+0x400], R4 ;  /* 0x0004000401007387 */ /* 0x000fe80000100a00 */
[----:B------:R-:W-:Y:S04]  /*34d30*/  STL.64 [R1+0x408], R6 ;  /* 0x0004080601007387 */ /* 0x000fe80000100a00 */
[----:B------:R-:W-:Y:S01]  /*34d40*/  STL.64 [R1+0x1a68], R16 ;  /* 0x001a681001007387 */ /* 0x000fe20000100a00 */
        /* <DEDUP_REMOVED lines=19> */
[----:B0-----:R-:W2:Y:S01]  /*34e80*/  LDL.LU.64 R24, [R1+0x1b48] ;  /* 0x001b480001187983 */ /* 0x001ea20000300a00 */
[----:B------:R-:W-:Y:S02]  /*34e90*/  IMAD.MOV.U32 R4, RZ, RZ, R15 ;  /* 0x000000ffff047224 */ /* 0x000fe400078e000f */
[----:B------:R-:W-:Y:S02]  /*34ea0*/  IMAD.MOV.U32 R5, RZ, RZ, R14 ;  /* 0x000000ffff057224 */ /* 0x000fe400078e000e */
[----:B------:R-:W-:Y:S02]  /*34eb0*/  IMAD.MOV.U32 R14, RZ, RZ, R26 ;  /* 0x000000ffff0e7224 */ /* 0x000fe400078e001a */
[----:B------:R-:W-:-:S05]  /*34ec0*/  IMAD.MOV.U32 R15, RZ, RZ, R27 ;  /* 0x000000ffff0f7224 */ /* 0x000fca00078e001b */
[----:B------:R-:W-:Y:S04]  /*34ed0*/  STL [R1+0x16d4], R15 ;  /* 0x0016d40f01007387 */ /* 0x000fe80000100800 */
[----:B------:R-:W-:Y:S01]  /*34ee0*/  STL [R1+0x16d0], R14 ;  /* 0x0016d00e01007387 */ /* 0x000fe20000100800 */
        /* <DEDUP_REMOVED lines=8> */
[----:B------:R-:W2:-:S15]  /*34f70*/  LDL.LU.64 R10, [R1+0x1b28] ;  /* 0x001b2800010a7983 */ /* 0x000e9e0000300a00 */
[----:B------:R-:W-:-:S06]  /*34f80*/  NOP ;  /* 0x0000000000007918 */ /* 0x000fcc0000000000 */
[----:B------:R0:W-:Y:S01]  /*34f90*/  STL.64 [R1+0x3b0], R24 ;  /* 0x0003b01801007387 */ /* 0x0001e20000100a00 */
[----:B------:R-:W-:Y:S02]  /*34fa0*/  IMAD.MOV.U32 R15, RZ, RZ, R26 ;  /* 0x000000ffff0f7224 */ /* 0x000fe400078e001a */
[----:B------:R-:W-:Y:S02]  /*34fb0*/  IMAD.MOV.U32 R14, RZ, RZ, R27 ;  /* 0x000000ffff0e7224 */ /* 0x000fe400078e001b */
[----:B------:R-:W4:Y:S04]  /*34fc0*/  LDL.LU.64 R26, [R1+0x1b20] ;  /* 0x001b2000011a7983 */ /* 0x000f280000300a00 */
[----:B0-----:R-:W4:Y:S04]  /*34fd0*/  LDL.LU.64 R24, [R1+0x1b18] ;  /* 0x001b180001187983 */ /* 0x001f280000300a00 */
[----:B------:R-:W-:Y:S04]  /*34fe0*/  STL [R1+0x16dc], R14 ;  /* 0x0016dc0e01007387 */ /* 0x000fe80000100800 */
[----:B------:R-:W-:Y:S01]  /*34ff0*/  STL [R1+0x16d8], R15 ;  /* 0x0016d80f01007387 */ /* 0x000fe20000100800 */
[----:B---3--:R-:W-:-:S02]  /*35000*/  IMAD.MOV.U32 R8, RZ, RZ, R19 ;  /* 0x000000ffff087224 */ /* 0x008fc400078e0013 */
[----:B------:R-:W-:Y:S01]  /*35010*/  IMAD.MOV.U32 R9, RZ, RZ, R18 ;  /* 0x000000ffff097224 */ /* 0x000fe200078e0012 */
[----:B----4-:R-:W-:Y:S01]  /*35020*/  HMMA.16816.F32.BF16 R4, R20, R4, R24 ;  /* 0x000000041404723c */ /* 0x010fe20000041818 */
[----:B------:R-:W3:Y:S04]  /*35030*/  LDL.LU.64 R26, [R1+0x1b10] ;  /* 0x001b1000011a7983 */ /* 0x000ee80000300a00 */
[----:B------:R-:W4:-:S15]  /*35040*/  LDL.LU.64 R24, [R1+0x1b08] ;  /* 0x001b080001187983 */ /* 0x000f1e0000300a00 */
[----:B------:R-:W-:-:S03]  /*35050*/  NOP ;  /* 0x0000000000007918 */ /* 0x000fc60000000000 */
[----:B------:R-:W-:Y:S04]  /*35060*/  STL.64 [R1+0x3a0], R4 ;  /* 0x0003a00401007387 */ /* 0x000fe80000100a00 */
[----:B------:R-:W-:Y:S04]  /*35070*/  STL.64 [R1+0x3a8], R6 ;  /* 0x0003a80601007387 */ /* 0x000fe80000100a00 */
[----:B------:R0:W-:Y:S04]  /*35080*/  STL.64 [R1+0x1a88], R8 ;  /* 0x001a880801007387 */ /* 0x0001e80000100a00 */
[----:B------:R-:W4:Y:S04]  /*35090*/  LDL.LU R16, [R1+0x2a0] ;  /* 0x0002a00001107983 */ /* 0x000f280000300800 */
[----:B------:R-:W4:Y:S04]  /*350a0*/  LDL.LU R17, [R1+0x2a4] ;  /* 0x0002a40001117983 */ /* 0x000f280000300800 */
[----:B------:R-:W4:Y:S04]  /*350b0*/  LDL.LU R18, [R1+0x2a8] ;  /* 0x0002a80001127983 */ /* 0x000f280000300800 */
[----:B------:R-:W4:Y:S01]  /*350c0*/  LDL.LU R19, [R1+0x2ac] ;  /* 0x0002ac0001137983 */ /* 0x000f220000300800 */
[----:B0-----:R-:W-:-:S02]  /*350d0*/  IMAD.MOV.U32 R8, RZ, RZ, R28 ;  /* 0x000000ffff087224 */ /* 0x001fc400078e001c */
[----:B---3--:R-:W-:-:S05]  /*350e0*/  IMAD.MOV.U32 R9, RZ, RZ, R27 ;  /* 0x000000ffff097224 */ /* 0x008fca00078e001b */
[----:B------:R0:W-:Y:S02]  /*350f0*/  STL.64 [R1+0x1aa0], R8 ;  /* 0x001aa00801007387 */ /* 0x0001e40000100a00 */
[----:B0-----:R-:W-:Y:S02]  /*35100*/  IMAD.MOV.U32 R8, RZ, RZ, R26 ;  /* 0x000000ffff087224 */ /* 0x001fe400078e001a */
[----:B--2---:R-:W-:-:S05]  /*35110*/  IMAD.MOV.U32 R9, RZ, RZ, R11 ;  /* 0x000000ffff097224 */ /* 0x004fca00078e000b */
[----:B------:R-:W-:Y:S04]  /*35120*/  STL.64 [R1+0x1ab8], R8 ;  /* 0x001ab80801007387 */ /* 0x000fe80000100a00 */
[----:B----4-:R-:W-:Y:S04]  /*35130*/  STL.64 [R1+0x1a80], R18 ;  /* 0x001a801201007387 */ /* 0x010fe80000100a00 */
[----:B------:R0:W-:Y:S04]  /*35140*/  STL.64 [R1+0x1a78], R16 ;  /* 0x001a781001007387 */ /* 0x0001e80000100a00 */
[----:B0-----:R-:W2:Y:S04]  /*35150*/  LDL.LU R16, [R1+0x2b0] ;  /* 0x0002b00001107983 */ /* 0x001ea80000300800 */
[----:B------:R-:W2:Y:S04]  /*35160*/  LDL.LU R17, [R1+0x2b4] ;  /* 0x0002b40001117983 */ /* 0x000ea80000300800 */
[----:B------:R-:W3:Y:S04]  /*35170*/  LDL.LU R18, [R1+0x2b8] ;  /* 0x0002b80001127983 */ /* 0x000ee80000300800 */
[----:B------:R-:W3:Y:S04]  /*35180*/  LDL.LU R19, [R1+0x2bc] ;  /* 0x0002bc0001137983 */ /* 0x000ee80000300800 */
[----:B------:R-:W4:Y:S04]  /*35190*/  LDL.64 R8, [R1+0x40] ;  /* 0x0000400001087983 */ /* 0x000f280000100a00 */
[----:B----4-:R0:W-:Y:S02]  /*351a0*/  STL.64 [R1+0x1ad0], R8 ;  /* 0x001ad00801007387 */ /* 0x0101e40000100a00 */
[----:B0-----:R-:W-:-:S02]  /*351b0*/  IMAD.MOV.U32 R8, RZ, RZ, R10 ;  /* 0x000000ffff087224 */ /* 0x001fc400078e000a */
[----:B------:R-:W-:-:S05]  /*351c0*/  IMAD.MOV.U32 R9, RZ, RZ, R3 ;  /* 0x000000ffff097224 */ /* 0x000fca00078e0003 */
[----:B------:R-:W-:Y:S04]  /*351d0*/  STL.64 [R1+0x1ae8], R8 ;  /* 0x001ae80801007387 */ /* 0x000fe80000100a00 */
[----:B---3--:R-:W-:Y:S04]  /*351e0*/  STL.64 [R1+0x1a98], R18 ;  /* 0x001a981201007387 */ /* 0x008fe80000100a00 */
[----:B--2---:R0:W-:Y:S04]  /*351f0*/  STL.64 [R1+0x1a90], R16 ;  /* 0x001a901001007387 */ /* 0x0041e80000100a00 */
[----:B0-----:R-:W2:Y:S04]  /*35200*/  LDL.LU R16, [R1+0x2c0] ;  /* 0x0002c00001107983 */ /* 0x001ea80000300800 */
[----:B------:R-:W2:Y:S04]  /*35210*/  LDL.LU R17, [R1+0x2c4] ;  /* 0x0002c40001117983 */ /* 0x000ea80000300800 */
[----:B------:R-:W3:Y:S04]  /*35220*/  LDL.LU R18, [R1+0x2c8] ;  /* 0x0002c80001127983 */ /* 0x000ee80000300800 */
[----:B------:R-:W3:Y:S01]  /*35230*/  LDL.LU R19, [R1+0x2cc] ;  /* 0x0002cc0001137983 */ /* 0x000ee20000300800 */
[----:B------:R-:W-:-:S02]  /*35240*/  IMAD.MOV.U32 R8, RZ, RZ, R2 ;  /* 0x000000ffff087224 */ /* 0x000fc400078e0002 */
[----:B------:R-:W-:-:S05]  /*35250*/  IMAD.MOV.U32 R9, RZ, RZ, R0 ;  /* 0x000000ffff097224 */ /* 0x000fca00078e0000 */
[----:B------:R0:W-:Y:S04]  /*35260*/  STL.64 [R1+0x1b00], R8 ;  /* 0x001b000801007387 */ /* 0x0001e80000100a00 */
[----:B0-----:R-:W4:Y:S04]  /*35270*/  LDL.LU R8, [R1+0x330] ;  /* 0x0003300001087983 */ /* 0x001f280000300800 */
[----:B------:R-:W4:Y:S04]  /*35280*/  LDL.LU R9, [R1+0x334] ;  /* 0x0003340001097983 */ /* 0x000f280000300800 */
[----:B------:R-:W4:Y:S04]  /*35290*/  LDL.LU R10, [R1+0x338] ;  /* 0x00033800010a7983 */ /* 0x000f280000300800 */
[----:B------:R-:W4:Y:S04]  /*352a0*/  LDL.LU R11, [R1+0x33c] ;  /* 0x00033c00010b7983 */ /* 0x000f280000300800 */
        /* <DEDUP_REMOVED lines=12> */
[----:B----4-:R-:W-:Y:S03]  /*35370*/  HMMA.16816.F32.BF16 R8, R20, R24, R8 ;  /* 0x000000181408723c */ /* 0x010fe60000041808 */
        /* <DEDUP_REMOVED lines=16> */
[----:B------:R0:W-:Y:S04]  /*35480*/  STL.64 [R1+0x390], R8 ;  /* 0x0003900801007387 */ /* 0x0001e80000100a00 */
[----:B0-----:R-:W2:Y:S01]  /*35490*/  LDL.LU.64 R8, [R1+0x1b00] ;  /* 0x001b000001087983 */ /* 0x001ea20000300a00 */
[----:B------:R-:W-:-:S02]  /*354a0*/  IMAD.MOV.U32 R14, RZ, RZ, R10 ;  /* 0x000000ffff0e7224 */ /* 0x000fc400078e000a */
[----:B------:R-:W-:Y:S01]  /*354b0*/  IMAD.MOV.U32 R15, RZ, RZ, R11 ;  /* 0x000000ffff0f7224 */ /* 0x000fe200078e000b */
[----:B------:R0:W-:Y:S04]  /*354c0*/  STL.64 [R1+0x1a10], R24 ;  /* 0x001a101801007387 */ /* 0x0001e80000100a00 */
[----:B0-----:R-:W4:Y:S04]  /*354d0*/  LDL.LU R24, [R1+0x290] ;  /* 0x0002900001187983 */ /* 0x001f280000300800 */
[----:B------:R-:W4:Y:S04]  /*354e0*/  LDL.LU R25, [R1+0x294] ;  /* 0x0002940001197983 */ /* 0x000f280000300800 */
[----:B------:R-:W4:Y:S04]  /*354f0*/  LDL.LU R26, [R1+0x298] ;  /* 0x00029800011a7983 */ /* 0x000f280000300800 */
[----:B------:R-:W4:Y:S04]  /*35500*/  LDL.LU R27, [R1+0x29c] ;  /* 0x00029c00011b7983 */ /* 0x000f280000300800 */
        /* <DEDUP_REMOVED lines=16> */
[----:B------:R-:W-:-:S03]  /*35610*/  IMAD.MOV.U32 R15, RZ, RZ, R10 ;  /* 0x000000ffff0f7224 */ /* 0x000fc600078e000a */
[----:B------:R-:W-:Y:S04]  /*35620*/  STL [R1+0x16ec], R14 ;  /* 0x0016ec0e01007387 */ /* 0x000fe80000100800 */
[----:B------:R-:W-:Y:S01]  /*35630*/  STL [R1+0x16e8], R15 ;  /* 0x0016e80f01007387 */ /* 0x000fe20000100800 */
[----:B--2---:R-:W-:Y:S06]  /*35640*/  HMMA.16816.F32.BF16 R16, R20, R8, R16 ;  /* 0x000000081410723c */ /* 0x004fec0000041810 */
[----:B------:R-:W-:-:S15]  /*35650*/  IMAD.MOV.U32 R3, RZ, RZ, R9 ;  /* 0x000000ffff037224 */ /* 0x000fde00078e0009 */
[----:B------:R-:W-:-:S02]  /*35660*/  NOP ;  /* 0x0000000000007918 */ /* 0x000fc40000000000 */
[----:B------:R-:W-:Y:S04]  /*35670*/  STL.64 [R1+0x360], R16 ;  /* 0x0003601001007387 */ /* 0x000fe80000100a00 */
[----:B------:R0:W-:Y:S04]  /*35680*/  STL.64 [R1+0x368], R18 ;  /* 0x0003681201007387 */ /* 0x0001e80000100a00 */
[----:B0-----:R-:W2:Y:S04]  /*35690*/  LDL.LU.64 R18, [R1+0x1ac8] ;  /* 0x001ac80001127983 */ /* 0x001ea80000300a00 */
[----:B------:R-:W2:Y:S04]  /*356a0*/  LDL.LU.64 R16, [R1+0x1ac0] ;  /* 0x001ac00001107983 */ /* 0x000ea80000300a00 */
[----:B------:R-:W2:Y:S02]  /*356b0*/  LDL.LU.64 R8, [R1+0x1ab8] ;  /* 0x001ab80001087983 */ /* 0x000ea40000300a00 */
[----:B--2---:R-:W-:Y:S02]  /*356c0*/  HMMA.16816.F32.BF16 R8, R20, R8, R16 ;  /* 0x000000081408723c */ /* 0x004fe40000041810 */
[----:B------:R-:W2:Y:S04]  /*356d0*/  LDL.LU.64 R18, [R1+0x1ab0] ;  /* 0x001ab00001127983 */ /* 0x000ea80000300a00 */
[----:B------:R-:W2:-:S15]  /*356e0*/  LDL.LU.64 R16, [R1+0x1aa8] ;  /* 0x001aa80001107983 */ /* 0x000e9e0000300a00 */
[----:B------:R-:W-:-:S02]  /*356f0*/  NOP ;  /* 0x0000000000007918 */ /* 0x000fc40000000000 */
[----:B------:R0:W-:Y:S04]  /*35700*/  STL.64 [R1+0x350], R8 ;  /* 0x0003500801007387 */ /* 0x0001e80000100a00 */
[----:B0-----:R-:W2:Y:S01]  /*35710*/  LDL.LU.64 R8, [R1+0x1aa0] ;  /* 0x001aa00001087983 */ /* 0x001ea20000300a00 */
        /* <DEDUP_REMOVED lines=21> */
[C---:B----4-:R-:W-:Y:S06]  /*35870*/  HMMA.16816.F32.BF16 R24, R20.reuse, R12, R24 ;  /* 0x0000000c1418723c */ /* 0x050fec0000041818 */
[----:B--2---:R-:W-:Y:S01]  /*35880*/  HMMA.16816.F32.BF16 R8, R20, R8, R16 ;  /* 0x000000081408723c */ /* 0x004fe20000041810 */
[----:B------:R-:W3:-:S15]  /*35890*/  LDL.LU.64 R16, [R1+0x1a68] ;  /* 0x001a680001107983 */ /* 0x000ede0000300a00 */
[----:B------:R-:W-:-:S07]  /*358a0*/  NOP ;  /* 0x0000000000007918 */ /* 0x000fce0000000000 */
[----:B------:R-:W-:Y:S04]  /*358b0*/  STL.64 [R1+0x320], R8 ;  /* 0x0003200801007387 */ /* 0x000fe80000100a00 */
[----:B------:R0:W-:Y:S04]  /*358c0*/  STL.64 [R1+0x328], R10 ;  /* 0x0003280a01007387 */ /* 0x0001e80000100a00 */
[----:B0-----:R-:W2:Y:S04]  /*358d0*/  LDL.LU.64 R10, [R1+0x1a60] ;  /* 0x001a6000010a7983 */ /* 0x001ea80000300a00 */
[----:B------:R-:W2:Y:S04]  /*358e0*/  LDL.LU.64 R8, [R1+0x1a58] ;  /* 0x001a580001087983 */ /* 0x000ea80000300a00 */
[----:B------:R0:W-:Y:S04]  /*358f0*/  STL.64 [R1+0x19b8], R12 ;  /* 0x0019b80c01007387 */ /* 0x0001e80000100a00 */
[----:B0-----:R-:W4:Y:S04]  /*35900*/  LDL.LU.64 R12, [R1+0x80] ;  /* 0x00008000010c7983 */ /* 0x001f280000300a00 */
[----:B------:R-:W-:Y:S04]  /*35910*/  STL.64 [R1+0x310], R24 ;  /* 0x0003101801007387 */ /* 0x000fe80000100a00 */
[----:B------:R-:W-:Y:S01]  /*35920*/  STL.64 [R1+0x318], R26 ;  /* 0x0003181a01007387 */ /* 0x000fe20000100a00 */
[----:B---3--:R-:W-:Y:S03]  /*35930*/  HMMA.16816.F32.BF16 R4, R20, R16, R4 ;  /* 0x000000101404723c */ /* 0x008fe60000041804 */
[----:B----4-:R0:W-:Y:S04]  /*35940*/  STL.64 [R1+0x1a18], R12 ;  /* 0x001a180c01007387 */ /* 0x0101e80000100a00 */
[----:B------:R-:W2:-:S15]  /*35950*/  LDL.LU R20, [R1+0x270] ;  /* 0x0002700001147983 */ /* 0x000e9e0000300800 */
[----:B------:R-:W-:-:S01]  /*35960*/  NOP ;  /* 0x0000000000007918 */ /* 0x000fc20000000000 */
[----:B------:R-:W-:Y:S04]  /*35970*/  STL.64 [R1+0x2e0], R4 ;  /* 0x0002e00401007387 */ /* 0x000fe80000100a00 */
[----:B------:R-:W-:Y:S04]  /*35980*/  STL.64 [R1+0x2e8], R6 ;  /* 0x0002e80601007387 */ /* 0x000fe80000100a00 */
[----:B------:R-:W2:Y:S04]  /*35990*/  LDL.LU R21, [R1+0x274] ;  /* 0x0002740001157983 */ /* 0x000ea80000300800 */
[----:B------:R-:W2:Y:S04]  /*359a0*/  LDL.LU R22, [R1+0x278] ;  /* 0x0002780001167983 */ /* 0x000ea80000300800 */
[----:B------:R-:W2:Y:S04]  /*359b0*/  LDL.LU R23, [R1+0x27c] ;  /* 0x00027c0001177983 */ /* 0x000ea80000300800 */
[----:B0-----:R-:W3:Y:S04]  /*359c0*/  LDL.LU.64 R12, [R1+0xa0] ;  /* 0x0000a000010c7983 */ /* 0x001ee80000300a00 */
[----:B---3--:R0:W-:Y:S04]  /*359d0*/  STL.64 [R1+0x1a20], R12 ;  /* 0x001a200c01007387 */ /* 0x0081e80000100a00 */
[----:B0-----:R-:W3:Y:S04]  /*359e0*/  LDL.LU.64 R12, [R1+0xb0] ;  /* 0x0000b000010c7983 */ /* 0x001ee80000300a00 */
[----:B---3--:R0:W-:Y:S04]  /*359f0*/  STL.64 [R1+0x1a38], R12 ;  /* 0x001a380c01007387 */ /* 0x0081e80000100a00 */
[----:B0-----:R-:W3:Y:S04]  /*35a00*/  LDL.LU.64 R12, [R1+0xc0] ;  /* 0x0000c000010c7983 */ /* 0x001ee80000300a00 */
[----:B---3--:R0:W-:Y:S04]  /*35a10*/  STL.64 [R1+0x1a50], R12 ;  /* 0x001a500c01007387 */ /* 0x0081e80000100a00 */
[----:B0-----:R-:W2:Y:S04]  /*35a20*/  LDL.LU.64 R12, [R1+0xd0] ;  /* 0x0000d000010c7983 */ /* 0x001ea80000300a00 */
[----:B------:R-:W3:Y:S04]  /*35a30*/  LDL.LU R24, [R1+0x200] ;  /* 0x0002000001187983 */ /* 0x000ee80000300800 */
        /* <DEDUP_REMOVED lines=9> */
[----:B--2---:R-:W-:Y:S03]  /*35ad0*/  HMMA.16816.F32.BF16 R20, R8, R12, R20 ;  /* 0x0000000c0814723c */ /* 0x004fe60000041814 */
[----:B----4-:R-:W-:Y:S04]  /*35ae0*/  STL.64 [R1+0x1a48], R26 ;  /* 0x001a481a01007387 */ /* 0x010fe80000100a00 */
[----:B---3--:R0:W-:Y:S04]  /*35af0*/  STL.64 [R1+0x1a40], R24 ;  /* 0x001a401801007387 */ /* 0x0081e80000100a00 */
[----:B0-----:R-:W2:Y:S04]  /*35b00*/  LDL.LU R24, [R1+0x260] ;  /* 0x0002600001187983 */ /* 0x001ea80000300800 */
[----:B------:R-:W2:Y:S04]  /*35b10*/  LDL.LU R25, [R1+0x264] ;  /* 0x0002640001197983 */ /* 0x000ea80000300800 */
[----:B------:R-:W2:Y:S04]  /*35b20*/  LDL.LU R26, [R1+0x268] ;  /* 0x00026800011a7983 */ /* 0x000ea80000300800 */
[----:B------:R-:W2:Y:S04]  /*35b30*/  LDL.LU R27, [R1+0x26c] ;  /* 0x00026c00011b7983 */ /* 0x000ea80000300800 */
        /* <DEDUP_REMOVED lines=8> */
[----:B------:R-:W3:Y:S04]  /*35bc0*/  LDL.LU R6, [R1+0x1f8] ;  /* 0x0001f80001067983 */ /* 0x000ee80000300800 */
[----:B------:R-:W3:Y:S04]  /*35bd0*/  LDL.LU R7, [R1+0x1fc] ;  /* 0x0001fc0001077983 */ /* 0x000ee80000300800 */
[----:B------:R0:W-:Y:S04]  /*35be0*/  STL.64 [R1+0x1978], R16 ;  /* 0x0019781001007387 */ /* 0x0001e80000100a00 */
[----:B0-----:R-:W4:Y:S04]  /*35bf0*/  LDL.LU.64 R16, [R1+0x90] ;  /* 0x0000900001107983 */ /* 0x001f280000300a00 */
[----:B------:R-:W-:Y:S04]  /*35c00*/  STL.64 [R1+0x2d0], R20 ;  /* 0x0002d01401007387 */ /* 0x000fe80000100a00 */
[----:B------:R0:W-:Y:S02]  /*35c10*/  STL.64 [R1+0x2d8], R22 ;  /* 0x0002d81601007387 */ /* 0x0001e40000100a00 */
[----:B0-----:R-:W-:-:S02]  /*35c20*/  IMAD.MOV.U32 R23, RZ, RZ, R12 ;  /* 0x000000ffff177224 */ /* 0x001fc400078e000c */
[----:B------:R-:W-:Y:S02]  /*35c30*/  IMAD.MOV.U32 R22, RZ, RZ, R13 ;  /* 0x000000ffff167224 */ /* 0x000fe400078e000d */
[----:B------:R-:W2:Y:S04]  /*35c40*/  LDL.LU.64 R12, [R1+0x1a50] ;  /* 0x001a5000010c7983 */ /* 0x000ea80000300a00 */
[----:B------:R0:W-:Y:S04]  /*35c50*/  STL [R1+0x1928], R22 ;  /* 0x0019281601007387 */ /* 0x0001e80000100800 */
[----:B------:R1:W-:Y:S04]  /*35c60*/  STL [R1+0x1924], R23 ;  /* 0x0019241701007387 */ /* 0x0003e80000100800 */
[----:B------:R-:W3:Y:S04]  /*35c70*/  LDL.LU R20, [R1+0x210] ;  /* 0x0002100001147983 */ /* 0x000ee80000300800 */
[----:B------:R-:W3:Y:S04]  /*35c80*/  LDL.LU R21, [R1+0x214] ;  /* 0x0002140001157983 */ /* 0x000ee80000300800 */
[----:B0-----:R-:W3:Y:S04]  /*35c90*/  LDL.LU R22, [R1+0x218] ;  /* 0x0002180001167983 */ /* 0x001ee80000300800 */
[----:B-1----:R-:W3:Y:S01]  /*35ca0*/  LDL.LU R23, [R1+0x21c] ;  /* 0x00021c0001177983 */ /* 0x002ee20000300800 */
[----:B--2---:R-:W-:Y:S06]  /*35cb0*/  HMMA.16816.F32.BF16 R24, R8, R12, R24 ;  /* 0x0000000c0818723c */ /* 0x004fec0000041818 */
[----:B------:R-:W-:-:S02]  /*35cc0*/  IMAD.MOV.U32 R0, RZ, RZ, R12 ;  /* 0x000000ffff007224 */ /* 0x000fc400078e000c */
[----:B------:R-:W-:-:S15]  /*35cd0*/  IMAD.MOV.U32 R2, RZ, RZ, R13 ;  /* 0x000000ffff027224 */ /* 0x000fde00078e000d */
[----:B------:R-:W-:Y:S04]  /*35ce0*/  STL.64 [R1+0x2c0], R24 ;  /* 0x0002c01801007387 */ /* 0x000fe80000100a00 */
[----:B------:R0:W-:Y:S04]  /*35cf0*/  STL.64 [R1+0x2c8], R26 ;  /* 0x0002c81a01007387 */ /* 0x0001e80000100a00 */
        /* <DEDUP_REMOVED lines=10> */
[----:B0-----:R-:W4:Y:S04]  /*35da0*/  LDL.LU.64 R26, [R1+0x1a30] ;  /* 0x001a3000011a7983 */ /* 0x001f280000300a00 */
[----:B------:R-:W4:Y:S04]  /*35db0*/  LDL.LU.64 R24, [R1+0x1a28] ;  /* 0x001a280001187983 */ /* 0x000f280000300a00 */
[----:B------:R-:W3:Y:S04]  /*35dc0*/  LDL.LU.64 R12, [R1+0x1a20] ;  /* 0x001a2000010c7983 */ /* 0x000ee80000300a00 */
[----:B------:R-:W-:Y:S04]  /*35dd0*/  STL [R1+0x1938], R29 ;  /* 0x0019381d01007387 */ /* 0x000fe80000100800 */
[----:B------:R-:W-:Y:S01]  /*35de0*/  STL [R1+0x1934], R28 ;  /* 0x0019341c01007387 */ /* 0x000fe20000100800 */
[----:B---3--:R-:W-:-:S15]  /*35df0*/  HMMA.16816.F32.BF16 R20, R8, R12, R20 ;  /* 0x0000000c0814723c */ /* 0x008fde0000041814 */
[----:B------:R-:W-:-:S08]  /*35e00*/  NOP ;  /* 0x0000000000007918 */ /* 0x000fd00000000000 */
[----:B------:R0:W-:Y:S04]  /*35e10*/  STL.64 [R1+0x2a0], R20 ;  /* 0x0002a01401007387 */ /* 0x0001e80000100a00 */
[----:B------:R-:W-:Y:S01]  /*35e20*/  STL.64 [R1+0x2a8], R22 ;  /* 0x0002a81601007387 */ /* 0x000fe20000100a00 */
[----:B0-----:R-:W-:Y:S02]  /*35e30*/  IMAD.MOV.U32 R21, RZ, RZ, R12 ;  /* 0x000000ffff157224 */ /* 0x001fe400078e000c */
[----:B------:R-:W-:Y:S02]  /*35e40*/  IMAD.MOV.U32 R20, RZ, RZ, R13 ;  /* 0x000000ffff147224 */ /* 0x000fe400078e000d */
[----:B------:R-:W2:Y:S01]  /*35e50*/  LDL.LU.64 R12, [R1+0x1a18] ;  /* 0x001a1800010c7983 */ /* 0x000ea20000300a00 */
[----:B----4-:R-:W-:Y:S03]  /*35e60*/  HMMA.16816.F32.BF16 R24, R8, R16, R24 ;  /* 0x000000100818723c */ /* 0x010fe60000041818 */
[----:B------:R-:W-:-:S15]  /*35e70*/  STL [R1+0x193c], R21 ;  /* 0x00193c1501007387 */ /* 0x000fde0000100800 */
[----:B------:R-:W-:-:S05]  /*35e80*/  NOP ;  /* 0x0000000000007918 */ /* 0x000fca0000000000 */
[----:B------:R0:W-:Y:S04]  /*35e90*/  STL.64 [R1+0x290], R24 ;  /* 0x0002901801007387 */ /* 0x0001e80000100a00 */
[----:B------:R-:W-:Y:S04]  /*35ea0*/  STL.64 [R1+0x298], R26 ;  /* 0x0002981a01007387 */ /* 0x000fe80000100a00 */
[----:B0-----:R-:W3:Y:S01]  /*35eb0*/  LDL.LU.64 R24, [R1+0x1a10] ;  /* 0x001a100001187983 */ /* 0x001ee20000300a00 */
[----:B--2---:R-:W-:-:S15]  /*35ec0*/  HMMA.16816.F32.BF16 R4, R8, R12, R4 ;  /* 0x0000000c0804723c */ /* 0x004fde0000041804 */
[----:B------:R-:W-:-:S08]  /*35ed0*/  NOP ;  /* 0x0000000000007918 */ /* 0x000fd00000000000 */
[----:B------:R-:W-:Y:S04]  /*35ee0*/  STL.64 [R1+0x280], R4 ;  /* 0x0002800401007387 */ /* 0x000fe80000100a00 */
[----:B------:R0:W-:Y:S04]  /*35ef0*/  STL.64 [R1+0x288], R6 ;  /* 0x0002880601007387 */ /* 0x0001e80000100a00 */
[----:B0-----:R-:W2:Y:S04]  /*35f00*/  LDL.LU.64 R6, [R1+0x1a08] ;  /* 0x001a080001067983 */ /* 0x001ea80000300a00 */
[----:B------:R-:W2:Y:S01]  /*35f10*/  LDL.LU.64 R4, [R1+0x1a00] ;  /* 0x001a000001047983 */ /* 0x000ea20000300a00 */
[----:B------:R-:W0:Y:S01]  /*35f20*/  S2R R19, SR_TID.X ;  /* 0x0000000000137919 */ /* 0x000e220000002100 */
[----:B------:R-:W-:-:S02]  /*35f30*/  IMAD.MOV.U32 R22, RZ, RZ, R13 ;  /* 0x000000ffff167224 */ /* 0x000fc400078e000d */
[----:B------:R-:W-:Y:S02]  /*35f40*/  IMAD.MOV.U32 R27, RZ, RZ, R16 ;  /* 0x000000ffff1b7224 */ /* 0x000fe400078e0010 */
[----:B------:R-:W-:Y:S01]  /*35f50*/  IMAD.MOV.U32 R26, RZ, RZ, R17 ;  /* 0x000000ffff1a7224 */ /* 0x000fe200078e0011 */
[----:B------:R-:W-:Y:S04]  /*35f60*/  STL [R1+0x19fc], R22 ;  /* 0x0019fc1601007387 */ /* 0x000fe80000100800 */
[----:B------:R-:W-:Y:S04]  /*35f70*/  STL [R1+0x19f8], R20 ;  /* 0x0019f81401007387 */ /* 0x000fe80000100800 */
[----:B---3--:R-:W-:Y:S04]  /*35f80*/  STL.64 [R1+0x1880], R24 ;  /* 0x0018801801007387 */ /* 0x008fe80000100a00 */
[----:B------:R-:W-:Y:S01]  /*35f90*/  STL.64 [R1+0x19e0], R26 ;  /* 0x0019e01a01007387 */ /* 0x000fe20000100a00 */
[C---:B0-----:R-:W-:Y:S01]  /*35fa0*/  LOP3.LUT R18, R19.reuse, 0x7, RZ, 0xc0, !PT ;  /* 0x0000000713127812 */ /* 0x041fe200078ec0ff */
[----:B------:R-:W-:-:S04]  /*35fb0*/  IMAD.SHL.U32 R14, R19, 0x2, RZ ;  /* 0x00000002130e7824 */ /* 0x000fc800078e00ff */
[----:B------:R-:W-:Y:S02]  /*35fc0*/  IMAD R18, R18, 0x90, RZ ;  /* 0x0000009012127824 */ /* 0x000fe400078e02ff */
[----:B------:R-:W-:-:S03]  /*35fd0*/  IMAD.SHL.U32 R19, R19, 0x40, RZ ;  /* 0x0000004013137824 */ /* 0x000fc600078e00ff */
[----:B------:R-:W-:-:S04]  /*35fe0*/  LOP3.LUT R18, R18, 0x10, R14, 0x78, !PT ;  /* 0x0000001012127812 */ /* 0x000fc800078e780e */
[----:B------:R-:W-:-:S04]  /*35ff0*/  LOP3.LUT R18, R18, 0x400, R19, 0xf8, !PT ;  /* 0x0000040012127812 */ /* 0x000fc800078ef813 */
[----:B------:R-:W-:Y:S01]  /*36000*/  LOP3.LUT R18, R18, 0x60, RZ, 0x3c, !PT ;  /* 0x0000006012127812 */ /* 0x000fe200078e3cff */
[----:B------:R-:W-:Y:S01]  /*36010*/  IMAD.MOV.U32 R0, RZ, RZ, R12 ;  /* 0x000000ffff007224 */ /* 0x000fe200078e000c */
[----:B--2---:R-:W-:-:S15]  /*36020*/  HMMA.16816.F32.BF16 R4, R8, R24, R4 ;  /* 0x000000180804723c */ /* 0x004fde0000041804 */
[----:B------:R-:W-:-:S08]  /*36030*/  NOP ;  /* 0x0000000000007918 */ /* 0x000fd00000000000 */
[----:B------:R-:W-:Y:S04]  /*36040*/  STL.64 [R1+0x270], R4 ;  /* 0x0002700401007387 */ /* 0x000fe80000100a00 */
[----:B------:R-:W-:Y:S04]  /*36050*/  STL.64 [R1+0x278], R6 ;  /* 0x0002780601007387 */ /* 0x000fe80000100a00 */
[----:B------:R-:W2:Y:S04]  /*36060*/  LDL.LU R16, [R1+0x500] ;  /* 0x0005000001107983 */ /* 0x000ea80000300800 */
[----:B------:R0:W1:Y:S04]  /*36070*/  LDSM.16.MT88.4 R4, [R18+UR4+0x9000] ;  /* 0x009000041204783b */ /* 0x0000680008004200 */
[----:B------:R-:W2:Y:S04]  /*36080*/  LDL.LU R17, [R1+0x504] ;  /* 0x0005040001117983 */ /* 0x000ea80000300800 */
[----:B0-----:R-:W3:Y:S04]  /*36090*/  LDL.LU R18, [R1+0x508] ;  /* 0x0005080001127983 */ /* 0x001ee80000300800 */
[----:B------:R-:W3:Y:S04]  /*360a0*/  LDL.LU R19, [R1+0x50c] ;  /* 0x00050c0001137983 */ /* 0x000ee80000300800 */
[----:B------:R-:W4:Y:S04]  /*360b0*/  LDL.LU R12, [R1+0x530] ;  /* 0x00053000010c7983 */ /* 0x000f280000300800 */
[----:B------:R-:W4:Y:S04]  /*360c0*/  LDL.LU R13, [R1+0x534] ;  /* 0x00053400010d7983 */ /* 0x000f280000300800 */
[----:B------:R-:W2:Y:S04]  /*360d0*/  LDL.LU R14, [R1+0x538] ;  /* 0x00053800010e7983 */ /* 0x000ea80000300800 */
[----:B------:R-:W2:Y:S04]  /*360e0*/  LDL.LU R15, [R1+0x53c] ;  /* 0x00053c00010f7983 */ /* 0x000ea80000300800 */
[----:B--2---:R-:W-:Y:S04]  /*360f0*/  STL.64 [R1+0x19c8], R14 ;  /* 0x0019c80e01007387 */ /* 0x004fe80000100a00 */
[----:B----4-:R0:W-:Y:S04]  /*36100*/  STL.64 [R1+0x19c0], R12 ;  /* 0x0019c00c01007387 */ /* 0x0101e80000100a00 */
[----:B0-----:R-:W2:Y:S04]  /*36110*/  LDL R12, [R1+0x40] ;  /* 0x00004000010c7983 */ /* 0x001ea80000100800 */
[----:B------:R-:W4:Y:S04]  /*36120*/  LDL.LU R24, [R1+0x550] ;  /* 0x0005500001187983 */ /* 0x000f280000300800 */
[----:B------:R-:W4:Y:S04]  /*36130*/  LDL.LU R25, [R1+0x554] ;  /* 0x0005540001197983 */ /* 0x000f280000300800 */
[----:B------:R-:W3:Y:S04]  /*36140*/  LDL.LU R26, [R1+0x558] ;  /* 0x00055800011a7983 */ /* 0x000ee80000300800 */
[----:B------:R-:W3:Y:S04]  /*36150*/  LDL.LU R27, [R1+0x55c] ;  /* 0x00055c00011b7983 */ /* 0x000ee80000300800 */
[----:B------:R-:W2:Y:S04]  /*36160*/  LDL.LU R20, [R1+0x560] ;  /* 0x0005600001147983 */ /* 0x000ea80000300800 */
[----:B------:R-:W2:Y:S01]  /*36170*/  LDL.LU R21, [R1+0x564] ;  /* 0x0005640001157983 */ /* 0x000ea20000300800 */
[----:B------:R-:W-:-:S03]  /*36180*/  IMAD.MOV.U32 R13, RZ, RZ, R3 ;  /* 0x000000ffff0d7224 */ /* 0x000fc600078e0003 */
[----:B------:R-:W2:Y:S04]  /*36190*/  LDL.LU R22, [R1+0x568] ;  /* 0x0005680001167983 */ /* 0x000ea80000300800 */
[----:B------:R-:W2:Y:S04]  /*361a0*/  LDL.LU R23, [R1+0x56c] ;  /* 0x00056c0001177983 */ /* 0x000ea80000300800 */
[----:B---3--:R-:W-:Y:S04]  /*361b0*/  STL.64 [R1+0x19f0], R26 ;  /* 0x0019f01a01007387 */ /* 0x008fe80000100a00 */
[----:B----4-:R0:W-:Y:S04]  /*361c0*/  STL.64 [R1+0x19e8], R24 ;  /* 0x0019e81801007387 */ /* 0x0101e80000100a00 */
[----:B0-----:R-:W3:Y:S04]  /*361d0*/  LDL.LU.64 R24, [R1+0x60] ;  /* 0x0000600001187983 */ /* 0x001ee80000300a00 */
[----:B--2---:R0:W-:Y:S04]  /*361e0*/  STL.64 [R1+0x19d8], R12 ;  /* 0x0019d80c01007387 */ /* 0x0041e80000100a00 */
[----:B0-----:R-:W2:Y:S04]  /*361f0*/  LDL.LU.64 R12, [R1+0x50] ;  /* 0x00005000010c7983 */ /* 0x001ea80000300a00 */
[----:B------:R-:W-:Y:S04]  /*36200*/  STL.64 [R1+0x1988], R18 ;  /* 0x0019881201007387 */ /* 0x000fe80000100a00 */
[----:B------:R0:W-:Y:S04]  /*36210*/  STL.64 [R1+0x1980], R16 ;  /* 0x0019801001007387 */ /* 0x0001e80000100a00 */
[----:B0-----:R-:W4:Y:S04]  /*36220*/  LDL.LU.64 R16, [R1+0x10] ;  /* 0x0000100001107983 */ /* 0x001f280000300a00 */
[----:B----4-:R0:W-:Y:S04]  /*36230*/  STL.64 [R1+0x1998], R16 ;  /* 0x0019981001007387 */ /* 0x0101e80000100a00 */
[----:B0-----:R-:W4:Y:S04]  /*36240*/  LDL.LU.64 R16, [R1+0x20] ;  /* 0x0000200001107983 */ /* 0x001f280000300a00 */
[----:B----4-:R0:W-:Y:S04]  /*36250*/  STL.64 [R1+0x19b0], R16 ;  /* 0x0019b01001007387 */ /* 0x0101e80000100a00 */
[----:B0-----:R-:W4:Y:S04]  /*36260*/  LDL.LU.64 R16, [R1+0x30] ;  /* 0x0000300001107983 */ /* 0x001f280000300a00 */
[----:B----4-:R0:W-:Y:S04]  /*36270*/  STL.64 [R1+0x19d0], R16 ;  /* 0x0019d01001007387 */ /* 0x0101e80000100a00 */
[----:B0-----:R-:W4:Y:S04]  /*36280*/  LDL.LU R16, [R1+0x540] ;  /* 0x0005400001107983 */ /* 0x001f280000300800 */
[----:B------:R-:W4:Y:S04]  /*36290*/  LDL.LU R17, [R1+0x544] ;  /* 0x0005440001117983 */ /* 0x000f280000300800 */
[----:B------:R-:W4:Y:S04]  /*362a0*/  LDL.LU R18, [R1+0x548] ;  /* 0x0005480001127983 */ /* 0x000f280000300800 */
[----:B------:R-:W4:Y:S04]  /*362b0*/  LDL.LU R19, [R1+0x54c] ;  /* 0x00054c0001137983 */ /* 0x000f280000300800 */
[----:B-1----:R-:W-:Y:S04]  /*362c0*/  STL.64 [R1+0x1948], R6 ;  /* 0x0019480601007387 */ /* 0x002fe80000100a00 */
[----:B------:R0:W-:Y:S04]  /*362d0*/  STL.64 [R1+0x1940], R4 ;  /* 0x0019400401007387 */ /* 0x0001e80000100a00 */
[----:B0-----:R-:W3:Y:S04]  /*362e0*/  LDL.LU R4, [R1+0x1d0] ;  /* 0x0001d00001047983 */ /* 0x001ee80000300800 */
[----:B------:R-:W3:Y:S04]  /*362f0*/  LDL.LU R5, [R1+0x1d4] ;  /* 0x0001d40001057983 */ /* 0x000ee80000300800 */
[----:B------:R-:W2:Y:S04]  /*36300*/  LDL.LU R6, [R1+0x1d8] ;  /* 0x0001d80001067983 */ /* 0x000ea80000300800 */
[----:B------:R-:W2:Y:S04]  /*36310*/  LDL.LU R7, [R1+0x1dc] ;  /* 0x0001dc0001077983 */ /* 0x000ea80000300800 */
[----:B--2---:R-:W-:Y:S04]  /*36320*/  STL.64 [R1+0x1960], R6 ;  /* 0x0019600601007387 */ /* 0x004fe80000100a00 */
[----:B---3--:R0:W-:Y:S04]  /*36330*/  STL.64 [R1+0x1958], R4 ;  /* 0x0019580401007387 */ /* 0x0081e80000100a00 */
[----:B0-----:R-:W2:Y:S04]  /*36340*/  LDL.LU R4, [R1+0x4f0] ;  /* 0x0004f00001047983 */ /* 0x001ea80000300800 */
[----:B------:R-:W2:Y:S04]  /*36350*/  LDL.LU R5, [R1+0x4f4] ;  /* 0x0004f40001057983 */ /* 0x000ea80000300800 */
[----:B------:R-:W3:Y:S04]  /*36360*/  LDL.LU R6, [R1+0x4f8] ;  /* 0x0004f80001067983 */ /* 0x000ee80000300800 */
[----:B------:R-:W3:Y:S04]  /*36370*/  LDL.LU R7, [R1+0x4fc] ;  /* 0x0004fc0001077983 */ /* 0x000ee80000300800 */
[----:B---3--:R-:W-:Y:S04]  /*36380*/  STL.64 [R1+0x1970], R6 ;  /* 0x0019700601007387 */ /* 0x008fe80000100a00 */
[----:B--2---:R0:W-:Y:S04]  /*36390*/  STL.64 [R1+0x1968], R4 ;  /* 0x0019680401007387 */ /* 0x0041e80000100a00 */
[----:B0-----:R-:W2:Y:S01]  /*363a0*/  LDL.LU.64 R4, [R1] ;  /* 0x0000000001047983 */ /* 0x001ea20000300a00 */
[----:B------:R-:W-:Y:S03]  /*363b0*/  HMMA.16816.F32.BF16 R20, R8, R24, R20 ;  /* 0x000000180814723c */ /* 0x000fe60000041814 */
        /* <DEDUP_REMOVED lines=14> */
[----:B0-----:R-:W3:Y:S04]  /*364a0*/  LDL.LU R22, [R1+0x19fc] ;  /* 0x0019fc0001167983 */ /* 0x001ee80000300800 */
[----:B------:R-:W3:Y:S01]  /*364b0*/  LDL.LU R20, [R1+0x19f8] ;  /* 0x0019f80001147983 */ /* 0x000ee20000300800 */
[----:B------:R-:W-:-:S03]  /*364c0*/  IMAD.MOV.U32 R23, RZ, RZ, R24 ;  /* 0x000000ffff177224 */ /* 0x000fc600078e0018 */
[----:B------:R-:W4:Y:S04]  /*364d0*/  LDL.LU.64 R26, [R1+0x19f0] ;  /* 0x0019f000011a7983 */ /* 0x000f280000300a00 */
[----:B------:R-:W4:Y:S02]  /*364e0*/  LDL.LU.64 R24, [R1+0x19e8] ;  /* 0x0019e80001187983 */ /* 0x000f240000300a00 */
[----:B----4-:R-:W-:-:S15]  /*364f0*/  HMMA.16816.F32.BF16 R24, R8, R12, R24 ;  /* 0x0000000c0818723c */ /* 0x010fde0000041818 */
[----:B------:R-:W-:-:S08]  /*36500*/  NOP ;  /* 0x0000000000007918 */ /* 0x000fd00000000000 */
[----:B------:R0:W-:Y:S04]  /*36510*/  STL.64 [R1+0x250], R24 ;  /* 0x0002501801007387 */ /* 0x0001e80000100a00 */
[----:B------:R1:W-:Y:S01]  /*36520*/  STL.64 [R1+0x258], R26 ;  /* 0x0002581a01007387 */ /* 0x0003e20000100a00 */
[----:B0-----:R-:W-:-:S03]  /*36530*/  IMAD.MOV.U32 R25, RZ, RZ, R12 ;  /* 0x000000ffff197224 */ /* 0x001fc600078e000c */
[----:B-1----:R-:W4:Y:S01]  /*36540*/  LDL.LU.64 R26, [R1+0x19e0] ;  /* 0x0019e000011a7983 */ /* 0x002f220000300a00 */
[----:B------:R-:W-:-:S03]  /*36550*/  IMAD.MOV.U32 R24, RZ, RZ, R13 ;  /* 0x000000ffff187224 */ /* 0x000fc600078e000d */
[----:B------:R-:W2:Y:S02]  /*36560*/  LDL.LU.64 R12, [R1+0x19d8] ;  /* 0x0019d800010c7983 */ /* 0x000ea40000300a00 */
[----:B--2---:R-:W-:Y:S02]  /*36570*/  HMMA.16816.F32.BF16 R12, R8, R12, R16 ;  /* 0x0000000c080c723c */ /* 0x004fe40000041810 */
[----:B------:R-:W2:-:S15]  /*36580*/  LDL.LU.64 R16, [R1+0x19d0] ;  /* 0x0019d00001107983 */ /* 0x000e9e0000300a00 */
[----:B------:R-:W-:-:S06]  /*36590*/  NOP ;  /* 0x0000000000007918 */ /* 0x000fcc0000000000 */
[----:B------:R-:W-:Y:S04]  /*365a0*/  STL.64 [R1+0x240], R12 ;  /* 0x0002400c01007387 */ /* 0x000fe80000100a00 */
[----:B------:R0:W-:Y:S04]  /*365b0*/  STL.64 [R1+0x248], R14 ;  /* 0x0002480e01007387 */ /* 0x0001e80000100a00 */
[----:B0-----:R-:W2:Y:S04]  /*365c0*/  LDL.LU.64 R14, [R1+0x19c8] ;  /* 0x0019c800010e7983 */ /* 0x001ea80000300a00 */
[----:B------:R-:W2:Y:S02]  /*365d0*/  LDL.LU.64 R12, [R1+0x19c0] ;  /* 0x0019c000010c7983 */ /* 0x000ea40000300a00 */
[----:B--2---:R-:W-:-:S15]  /*365e0*/  HMMA.16816.F32.BF16 R12, R8, R16, R12 ;  /* 0x00000010080c723c */ /* 0x004fde000004180c */
[----:B------:R-:W-:-:S08]  /*365f0*/  NOP ;  /* 0x0000000000007918 */ /* 0x000fd00000000000 */
[----:B------:R0:W-:Y:S04]  /*36600*/  STL.64 [R1+0x230], R12 ;  /* 0x0002300c01007387 */ /* 0x0001e80000100a00 */
[----:B------:R1:W-:Y:S04]  /*36610*/  STL.64 [R1+0x238], R14 ;  /* 0x0002380e01007387 */ /* 0x0003e80000100a00 */
[----:B0-----:R-:W2:Y:S01]  /*36620*/  LDL.LU.64 R12, [R1+0x19b8] ;  /* 0x0019b800010c7983 */ /* 0x001ea20000300a00 */
[----:B-1----:R-:W-:Y:S02]  /*36630*/  IMAD.MOV.U32 R15, RZ, RZ, R16 ;  /* 0x000000ffff0f7224 */ /* 0x002fe400078e0010 */
[----:B------:R-:W-:-:S02]  /*36640*/  IMAD.MOV.U32 R14, RZ, RZ, R17 ;  /* 0x000000ffff0e7224 */ /* 0x000fc400078e0011 */
[----:B------:R-:W3:Y:S02]  /*36650*/  LDL.LU.64 R16, [R1+0x19b0] ;  /* 0x0019b00001107983 */ /* 0x000ee40000300a00 */
[----:B---3--:R-:W-:Y:S06]  /*36660*/  HMMA.16816.F32.BF16 R4, R8, R16, R4 ;  /* 0x000000100804723c */ /* 0x008fec0000041804 */
[----:B------:R-:W-:Y:S02]  /*36670*/  IMAD.MOV.U32 R28, RZ, RZ, R16 ;  /* 0x000000ffff1c7224 */ /* 0x000fe400078e0010 */
[----:B------:R-:W-:-:S15]  /*36680*/  IMAD.MOV.U32 R2, RZ, RZ, R17 ;  /* 0x000000ffff027224 */ /* 0x000fde00078e0011 */
[----:B------:R-:W-:Y:S04]  /*36690*/  STL.64 [R1+0x220], R4 ;  /* 0x0002200401007387 */ /* 0x000fe80000100a00 */
[----:B------:R0:W-:Y:S04]  /*366a0*/  STL.64 [R1+0x228], R6 ;  /* 0x0002280601007387 */ /* 0x0001e80000100a00 */
[----:B0-----:R-:W3:Y:S04]  /*366b0*/  LDL.LU.64 R6, [R1+0x19a8] ;  /* 0x0019a80001067983 */ /* 0x001ee80000300a00 */
[----:B------:R-:W3:Y:S04]  /*366c0*/  LDL.LU.64 R4, [R1+0x19a0] ;  /* 0x0019a00001047983 */ /* 0x000ee80000300a00 */
[----:B------:R-:W3:Y:S02]  /*366d0*/  LDL.LU.64 R16, [R1+0x1998] ;  /* 0x0019980001107983 */ /* 0x000ee40000300a00 */
[----:B---3--:R-:W-:Y:S06]  /*366e0*/  HMMA.16816.F32.BF16 R4, R8, R16, R4 ;  /* 0x000000100804723c */ /* 0x008fec0000041804 */
[----:B------:R-:W-:-:S02]  /*366f0*/  IMAD.MOV.U32 R21, RZ, RZ, R16 ;  /* 0x000000ffff157224 */ /* 0x000fc400078e0010 */
[----:B------:R-:W-:-:S15]  /*36700*/  IMAD.MOV.U32 R29, RZ, RZ, R17 ;  /* 0x000000ffff1d7224 */ /* 0x000fde00078e0011 */
[----:B------:R0:W-:Y:S04]  /*36710*/  STL.64 [R1+0x210], R4 ;  /* 0x0002100401007387 */ /* 0x0001e80000100a00 */
[----:B------:R-:W-:Y:S04]  /*36720*/  STL.64 [R1+0x218], R6 ;  /* 0x0002180601007387 */ /* 0x000fe80000100a00 */
[----:B0-----:R-:W3:Y:S04]  /*36730*/  LDL.LU.64 R4, [R1+0x1990] ;  /* 0x0019900001047983 */ /* 0x001ee80000300a00 */
[----:B------:R-:W3:Y:S04]  /*36740*/  LDL.LU.64 R18, [R1+0x1988] ;  /* 0x0019880001127983 */ /* 0x000ee80000300a00 */
[----:B------:R-:W3:Y:S02]  /*36750*/  LDL.LU.64 R16, [R1+0x1980] ;  /* 0x0019800001107983 */ /* 0x000ee40000300a00 */
[----:B---3--:R-:W-:-:S15]  /*36760*/  HMMA.16816.F32.BF16 R16, R8, R4, R16 ;  /* 0x000000040810723c */ /* 0x008fde0000041810 */
[----:B------:R-:W-:-:S08]  /*36770*/  NOP ;  /* 0x0000000000007918 */ /* 0x000fd00000000000 */
[----:B------:R0:W-:Y:S04]  /*36780*/  STL.64 [R1+0x200], R16 ;  /* 0x0002001001007387 */ /* 0x0001e80000100a00 */
[----:B------:R1:W-:Y:S04]  /*36790*/  STL.64 [R1+0x208], R18 ;  /* 0x0002081201007387 */ /* 0x0003e80000100a00 */
[----:B0-----:R-:W3:Y:S01]  /*367a0*/  LDL.LU.64 R16, [R1+0x1978] ;  /* 0x0019780001107983 */ /* 0x001ee20000300a00 */
[----:B-1----:R-:W-:Y:S02]  /*367b0*/  IMAD.MOV.U32 R18, RZ, RZ, R4 ;  /* 0x000000ffff127224 */ /* 0x002fe400078e0004 */
[----:B------:R-:W-:Y:S01]  /*367c0*/  IMAD.MOV.U32 R19, RZ, RZ, R5 ;  /* 0x000000ffff137224 */ /* 0x000fe200078e0005 */
[----:B------:R-:W2:Y:S04]  /*367d0*/  LDL.LU.64 R6, [R1+0x1970] ;  /* 0x0019700001067983 */ /* 0x000ea80000300a00 */
[----:B------:R-:W2:Y:S02]  /*367e0*/  LDL.LU.64 R4, [R1+0x1968] ;  /* 0x0019680001047983 */ /* 0x000ea40000300a00 */
[----:B--2---:R-:W-:-:S15]  /*367f0*/  HMMA.16816.F32.BF16 R4, R8, R12, R4 ;  /* 0x0000000c0804723c */ /* 0x004fde0000041804 */
[----:B------:R-:W-:-:S08]  /*36800*/  NOP ;  /* 0x0000000000007918 */ /* 0x000fd00000000000 */
[----:B------:R-:W-:Y:S04]  /*36810*/  STL.64 [R1+0x1f0], R4 ;  /* 0x0001f00401007387 */ /* 0x000fe80000100a00 */
[----:B------:R0:W-:Y:S04]  /*36820*/  STL.64 [R1+0x1f8], R6 ;  /* 0x0001f80601007387 */ /* 0x0001e80000100a00 */
[----:B0-----:R-:W3:Y:S04]  /*36830*/  LDL.LU.64 R6, [R1+0x1960] ;  /* 0x0019600001067983 */ /* 0x001ee80000300a00 */
[----:B------:R-:W3:Y:S04]  /*36840*/  LDL.LU.64 R4, [R1+0x1958] ;  /* 0x0019580001047983 */ /* 0x000ee80000300a00 */
[----:B------:R0:W-:Y:S02]  /*36850*/  STL.64 [R1+0x17d0], R12 ;  /* 0x0017d00c01007387 */ /* 0x0001e40000100a00 */
[----:B0-----:R-:W-:-:S02]  /*36860*/  IMAD.MOV.U32 R12, RZ, RZ, R18 ;  /* 0x000000ffff0c7224 */ /* 0x001fc400078e0012 */
[----:B------:R-:W-:Y:S01]  /*36870*/  IMAD.MOV.U32 R13, RZ, RZ, R19 ;  /* 0x000000ffff0d7224 */ /* 0x000fe200078e0013 */
[----:B------:R-:W2:Y:S04]  /*36880*/  LDL.LU R18, [R1+0x1954] ;  /* 0x0019540001127983 */ /* 0x000ea80000300800 */
[----:B------:R-:W2:Y:S04]  /*36890*/  LDL.LU R19, [R1+0x1950] ;  /* 0x0019500001137983 */ /* 0x000ea80000300800 */
[----:B------:R0:W-:Y:S02]  /*368a0*/  STL.64 [R1+0x17e8], R12 ;  /* 0x0017e80c01007387 */ /* 0x0001e40000100a00 */
[----:B0-----:R-:W-:-:S02]  /*368b0*/  IMAD.MOV.U32 R12, RZ, RZ, R21 ;  /* 0x000000ffff0c7224 */ /* 0x001fc400078e0015 */
[----:B------:R-:W-:Y:S01]  /*368c0*/  IMAD.MOV.U32 R13, RZ, RZ, R29 ;  /* 0x000000ffff0d7224 */ /* 0x000fe200078e001d */
[----:B---3--:R-:W-:Y:S01]  /*368d0*/  HMMA.16816.F32.BF16 R8, R8, R16, R4 ;  /* 0x000000100808723c */ /* 0x008fe20000041804 */
[----:B------:R-:W3:Y:S04]  /*368e0*/  LDL.LU.64 R6, [R1+0x1948] ;  /* 0x0019480001067983 */ /* 0x000ee80000300a00 */
[----:B------:R-:W3:Y:S04]  /*368f0*/  LDL.LU.64 R4, [R1+0x1940] ;  /* 0x0019400001047983 */ /* 0x000ee80000300a00 */
[----:B------:R-:W3:-:S14]  /*36900*/  LDL.LU R21, [R1+0x193c] ;  /* 0x00193c0001157983 */ /* 0x000edc0000300800 */
[----:B------:R-:W-:Y:S04]  /*36910*/  STL.64 [R1+0x1e0], R8 ;  /* 0x0001e00801007387 */ /* 0x000fe80000100a00 */
[----:B------:R-:W-:Y:S04]  /*36920*/  STL.64 [R1+0x1e8], R10 ;  /* 0x0001e80a01007387 */ /* 0x000fe80000100a00 */
[----:B------:R-:W4:Y:S04]  /*36930*/  LDL.LU R29, [R1+0x1938] ;  /* 0x00193800011d7983 */ /* 0x000f280000300800 */
[----:B------:R-:W-:Y:S04]  /*36940*/  STL.64 [R1+0x1800], R12 ;  /* 0x0018000c01007387 */ /* 0x000fe80000100a00 */
[----:B--2---:R-:W-:Y:S04]  /*36950*/  STL.64 [R1+0x17e0], R18 ;  /* 0x0017e01201007387 */ /* 0x004fe80000100a00 */
[----:B------:R0:W-:Y:S04]  /*36960*/  STL.64 [R1+0x17d8], R16 ;  /* 0x0017d81001007387 */ /* 0x0001e80000100a00 */
[----:B0-----:R-:W2:Y:S04]  /*36970*/  LDL.LU R16, [R1+0x100] ;  /* 0x0001000001107983 */ /* 0x001ea80000300800 */
[----:B------:R-:W2:Y:S04]  /*36980*/  LDL.LU R17, [R1+0x104] ;  /* 0x0001040001117983 */ /* 0x000ea80000300800 */
[----:B------:R-:W3:Y:S04]  /*36990*/  LDL.LU R18, [R1+0x108] ;  /* 0x0001080001127983 */ /* 0x000ee80000300800 */
[----:B------:R-:W3:Y:S01]  /*369a0*/  LDL.LU R19, [R1+0x10c] ;  /* 0x00010c0001137983 */ /* 0x000ee20000300800 */
[----:B------:R-:W-:-:S02]  /*369b0*/  IMAD.MOV.U32 R12, RZ, RZ, R28 ;  /* 0x000000ffff0c7224 */ /* 0x000fc400078e001c */
[----:B------:R-:W-:Y:S01]  /*369c0*/  IMAD.MOV.U32 R13, RZ, RZ, R2 ;  /* 0x000000ffff0d7224 */ /* 0x000fe200078e0002 */
[----:B------:R-:W4:Y:S04]  /*369d0*/  LDL.LU R28, [R1+0x1934] ;  /* 0x00193400011c7983 */ /* 0x000f280000300800 */
[----:B------:R-:W4:Y:S04]  /*369e0*/  LDL.LU R2, [R1+0x1930] ;  /* 0x0019300001027983 */ /* 0x000f280000300800 */
[----:B------:R0:W-:Y:S02]  /*369f0*/  STL.64 [R1+0x1818], R12 ;  /* 0x0018180c01007387 */ /* 0x0001e40000100a00 */
[----:B0-----:R-:W-:-:S02]  /*36a00*/  IMAD.MOV.U32 R12, RZ, RZ, R15 ;  /* 0x000000ffff0c7224 */ /* 0x001fc400078e000f */
[----:B------:R-:W-:Y:S01]  /*36a10*/  IMAD.MOV.U32 R13, RZ, RZ, R14 ;  /* 0x000000ffff0d7224 */ /* 0x000fe200078e000e */
[----:B---3--:R-:W-:Y:S04]  /*36a20*/  STL.64 [R1+0x17f8], R18 ;  /* 0x0017f81201007387 */ /* 0x008fe80000100a00 */
[----:B--2---:R0:W-:Y:S04]  /*36a30*/  STL.64 [R1+0x17f0], R16 ;  /* 0x0017f01001007387 */ /* 0x0041e80000100a00 */
[----:B0-----:R-:W2:Y:S04]  /*36a40*/  LDL.LU R16, [R1+0x110] ;  /* 0x0001100001107983 */ /* 0x001ea80000300800 */
[----:B------:R-:W2:Y:S04]  /*36a50*/  LDL.LU R17, [R1+0x114] ;  /* 0x0001140001117983 */ /* 0x000ea80000300800 */
[----:B------:R-:W3:Y:S04]  /*36a60*/  LDL.LU R18, [R1+0x118] ;  /* 0x0001180001127983 */ /* 0x000ee80000300800 */
[----:B------:R-:W3:Y:S04]  /*36a70*/  LDL.LU R19, [R1+0x11c] ;  /* 0x00011c0001137983 */ /* 0x000ee80000300800 */
[----:B------:R0:W-:Y:S04]  /*36a80*/  STL.64 [R1+0x1830], R12 ;  /* 0x0018300c01007387 */ /* 0x0001e80000100a00 */
[----:B0-----:R-:W4:Y:S04]  /*36a90*/  LDL.LU R12, [R1+0x140] ;  /* 0x00014000010c7983 */ /* 0x001f280000300800 */
[----:B------:R-:W4:Y:S04]  /*36aa0*/  LDL.LU R13, [R1+0x144] ;  /* 0x00014400010d7983 */ /* 0x000f280000300800 */
[----:B------:R-:W2:Y:S04]  /*36ab0*/  LDL.LU R14, [R1+0x148] ;  /* 0x00014800010e7983 */ /* 0x000ea80000300800 */
[----:B------:R-:W2:Y:S04]  /*36ac0*/  LDL.LU R15, [R1+0x14c] ;  /* 0x00014c00010f7983 */ /* 0x000ea80000300800 */
[----:B--2---:R-:W-:Y:S04]  /*36ad0*/  STL.64 [R1+0x1840], R14 ;  /* 0x0018400e01007387 */ /* 0x004fe80000100a00 */
[----:B----4-:R0:W-:Y:S02]  /*36ae0*/  STL.64 [R1+0x1838], R12 ;  /* 0x0018380c01007387 */ /* 0x0101e40000100a00 */
[----:B0-----:R-:W-:-:S02]  /*36af0*/  IMAD.MOV.U32 R12, RZ, RZ, R25 ;  /* 0x000000ffff0c7224 */ /* 0x001fc400078e0019 */
[----:B------:R-:W-:-:S05]  /*36b00*/  IMAD.MOV.U32 R13, RZ, RZ, R24 ;  /* 0x000000ffff0d7224 */ /* 0x000fca00078e0018 */
[----:B------:R-:W-:Y:S04]  /*36b10*/  STL.64 [R1+0x18d0], R12 ;  /* 0x0018d00c01007387 */ /* 0x000fe80000100a00 */
[----:B---3--:R-:W-:Y:S04]  /*36b20*/  STL.64 [R1+0x1810], R18 ;  /* 0x0018101201007387 */ /* 0x008fe80000100a00 */
        /* <DEDUP_REMOVED lines=23> */
[----:B--2---:R0:W-:Y:S02]  /*36ca0*/  STL.64 [R1+0x1858], R16 ;  /* 0x0018581001007387 */ /* 0x0041e40000100a00 */
[----:B0-----:R-:W-:Y:S02]  /*36cb0*/  IMAD.MOV.U32 R16, RZ, RZ, R23 ;  /* 0x000000ffff107224 */ /* 0x001fe400078e0017 */
[----:B------:R-:W-:Y:S01]  /*36cc0*/  IMAD.MOV.U32 R17, RZ, RZ, R3 ;  /* 0x000000ffff117224 */ /* 0x000fe200078e0003 */
[----:B------:R-:W2:Y:S04]  /*36cd0*/  LDL.LU R23, [R1+0x1924] ;  /* 0x0019240001177983 */ /* 0x000ea80000300800 */
[----:B------:R-:W3:Y:S04]  /*36ce0*/  LDL.LU R3, [R1+0x1920] ;  /* 0x0019200001037983 */ /* 0x000ee80000300800 */
[----:B------:R0:W-:Y:S04]  /*36cf0*/  STL.64 [R1+0x1878], R16 ;  /* 0x0018781001007387 */ /* 0x0001e80000100a00 */
[----:B0-----:R-:W2:Y:S04]  /*36d00*/  LDL.LU R16, [R1+0x160] ;  /* 0x0001600001107983 */ /* 0x001ea80000300800 */
[----:B------:R-:W2:Y:S04]  /*36d10*/  LDL.LU R17, [R1+0x164] ;  /* 0x0001640001117983 */ /* 0x000ea80000300800 */
[----:B------:R-:W3:Y:S04]  /*36d20*/  LDL.LU R18, [R1+0x168] ;  /* 0x0001680001127983 */ /* 0x000ee80000300800 */
[----:B------:R-:W3:Y:S01]  /*36d30*/  LDL.LU R19, [R1+0x16c] ;  /* 0x00016c0001137983 */ /* 0x000ee20000300800 */
[----:B------:R-:W-:-:S03]  /*36d40*/  IMAD.MOV.U32 R13, RZ, RZ, R29 ;  /* 0x000000ffff0d7224 */ /* 0x000fc600078e001d */
[----:B------:R-:W2:Y:S04]  /*36d50*/  LDL.LU R28, [R1+0x191c] ;  /* 0x00191c00011c7983 */ /* 0x000ea80000300800 */
[----:B------:R-:W2:Y:S04]  /*36d60*/  LDL.LU R29, [R1+0x1918] ;  /* 0x00191800011d7983 */ /* 0x000ea80000300800 */
[----:B------:R4:W-:Y:S02]  /*36d70*/  STL.64 [R1+0x18e0], R12 ;  /* 0x0018e00c01007387 */ /* 0x0009e40000100a00 */
[----:B----4-:R-:W-:-:S02]  /*36d80*/  IMAD.MOV.U32 R12, RZ, RZ, R0 ;  /* 0x000000ffff0c7224 */ /* 0x010fc400078e0000 */
[----:B------:R-:W-:Y:S01]  /*36d90*/  IMAD.MOV.U32 R13, RZ, RZ, R2 ;  /* 0x000000ffff0d7224 */ /* 0x000fe200078e0002 */
[----:B------:R-:W4:Y:S04]  /*36da0*/  LDL.LU R0, [R1+0x1914] ;  /* 0x0019140001007983 */ /* 0x000f280000300800 */
[----:B------:R-:W4:Y:S04]  /*36db0*/  LDL.LU R2, [R1+0x1910] ;  /* 0x0019100001027983 */ /* 0x000f280000300800 */
[----:B------:R-:W-:Y:S04]  /*36dc0*/  STL.64 [R1+0x18f8], R12 ;  /* 0x0018f80c01007387 */ /* 0x000fe80000100a00 */
[----:B---3--:R-:W-:Y:S04]  /*36dd0*/  STL.64 [R1+0x1890], R18 ;  /* 0x0018901201007387 */ /* 0x008fe80000100a00 */
[----:B--2---:R0:W-:Y:S04]  /*36de0*/  STL.64 [R1+0x1888], R16 ;  /* 0x0018881001007387 */ /* 0x0041e80000100a00 */
[----:B0-----:R-:W2:Y:S04]  /*36df0*/  LDL.LU R16, [R1+0x170] ;  /* 0x0001700001107983 */ /* 0x001ea80000300800 */
[----:B------:R-:W2:Y:S04]  /*36e00*/  LDL.LU R17, [R1+0x174] ;  /* 0x0001740001117983 */ /* 0x000ea80000300800 */
[----:B------:R-:W3:Y:S04]  /*36e10*/  LDL.LU R18, [R1+0x178] ;  /* 0x0001780001127983 */ /* 0x000ee80000300800 */
[----:B------:R-:W3:Y:S04]  /*36e20*/  LDL.LU R19, [R1+0x17c] ;  /* 0x00017c0001137983 */ /* 0x000ee80000300800 */
[----:B---3--:R-:W-:Y:S04]  /*36e30*/  STL.64 [R1+0x18a0], R18 ;  /* 0x0018a01201007387 */ /* 0x008fe80000100a00 */
[----:B--2---:R0:W-:Y:S02]  /*36e40*/  STL.64 [R1+0x1898], R16 ;  /* 0x0018981001007387 */ /* 0x0041e40000100a00 */
[----:B0-----:R-:W-:-:S02]  /*36e50*/  IMAD.MOV.U32 R16, RZ, RZ, R27 ;  /* 0x000000ffff107224 */ /* 0x001fc400078e001b */
[----:B------:R-:W-:-:S05]  /*36e60*/  IMAD.MOV.U32 R17, RZ, RZ, R26 ;  /* 0x000000ffff117224 */ /* 0x000fca00078e001a */
[----:B------:R0:W-:Y:S02]  /*36e70*/  STL.64 [R1+0x18b8], R16 ;  /* 0x0018b81001007387 */ /* 0x0001e40000100a00 */
[----:B0-----:R-:W-:Y:S02]  /*36e80*/  IMAD.MOV.U32 R16, RZ, RZ, R21 ;  /* 0x000000ffff107224 */ /* 0x001fe400078e0015 */
[----:B------:R-:W-:-:S05]  /*36e90*/  IMAD.MOV.U32 R17, RZ, RZ, R20 ;  /* 0x000000ffff117224 */ /* 0x000fca00078e0014 */
        /* <DEDUP_REMOVED lines=17> */
[----:B------:R-:W3:Y:S04]  /*36fb0*/  LDL.LU.64 R8, [R1+0x40] ;  /* 0x0000400001087983 */ /* 0x000ee80000300a00 */
[----:B------:R-:W4:Y:S01]  /*36fc0*/  LDL.64 R10, [R1+0x48] ;  /* 0x00004800010a7983 */ /* 0x000f220000100a00 */
[----:B------:R-:W-:-:S02]  /*36fd0*/  IMAD.MOV.U32 R12, RZ, RZ, R23 ;  /* 0x000000ffff0c7224 */ /* 0x000fc400078e0017 */
[----:B------:R-:W-:Y:S01]  /*36fe0*/  IMAD.MOV.U32 R13, RZ, RZ, R22 ;  /* 0x000000ffff0d7224 */ /* 0x000fe200078e0016 */
        /* <DEDUP_REMOVED lines=11> */
[----:B------:R-:W2:Y:S04]  /*370a0*/  LDL.LU R10, [R1+0x198] ;  /* 0x00019800010a7983 */ /* 0x000ea80000300800 */
[----:B------:R-:W2:Y:S04]  /*370b0*/  LDL.LU R11, [R1+0x19c] ;  /* 0x00019c00010b7983 */ /* 0x000ea80000300800 */
        /* <DEDUP_REMOVED lines=13> */
[----:B------:R-:W2:-:S15]  /*37190*/  LDL.LU.64 R16, [R1+0x18d8] ;  /* 0x0018d80001107983 */ /* 0x000e9e0000300a00 */
[----:B------:R-:W-:-:S06]  /*371a0*/  NOP ;  /* 0x0000000000007918 */ /* 0x000fcc0000000000 */
[----:B------:R0:W-:Y:S04]  /*371b0*/  STL.64 [R1+0x1b0], R12 ;  /* 0x0001b00c01007387 */ /* 0x0001e80000100a00 */
[----:B------:R-:W-:Y:S04]  /*371c0*/  STL.64 [R1+0x1b8], R14 ;  /* 0x0001b80e01007387 */ /* 0x000fe80000100a00 */
[----:B0-----:R-:W3:Y:S01]  /*371d0*/  LDL.LU.64 R12, [R1+0x18d0] ;  /* 0x0018d000010c7983 */ /* 0x001ee20000300a00 */
[----:B--2---:R-:W-:Y:S03]  /*371e0*/  HMMA.16816.F32.BF16 R16, R4, R16, R8 ;  /* 0x000000100410723c */ /* 0x004fe60000041808 */
[----:B------:R-:W2:Y:S04]  /*371f0*/  LDL.LU.64 R10, [R1+0x18c8] ;  /* 0x0018c800010a7983 */ /* 0x000ea80000300a00 */
[----:B------:R-:W2:-:S15]  /*37200*/  LDL.LU.64 R8, [R1+0x18c0] ;  /* 0x0018c00001087983 */ /* 0x000e9e0000300a00 */
[----:B------:R-:W-:-:S01]  /*37210*/  NOP ;  /* 0x0000000000007918 */ /* 0x000fc20000000000 */
[----:B------:R0:W-:Y:S04]  /*37220*/  STL.64 [R1+0x1a0], R16 ;  /* 0x0001a01001007387 */ /* 0x0001e80000100a00 */
[----:B------:R2:W-:Y:S04]  /*37230*/  STL.64 [R1+0x1a8], R18 ;  /* 0x0001a81201007387 */ /* 0x0005e80000100a00 */
[----:B0-----:R-:W2:Y:S01]  /*37240*/  LDL.LU.64 R16, [R1+0x18b8] ;  /* 0x0018b80001107983 */ /* 0x001ea20000300a00 */
[----:B------:R-:W0:Y:S02]  /*37250*/  S2R R26, SR_TID.X ;  /* 0x00000000001a7919 */ /* 0x000e240000002100 */
[C---:B0-----:R-:W-:Y:S01]  /*37260*/  LOP3.LUT R27, R26.reuse, 0x7, RZ, 0xc0, !PT ;  /* 0x000000071a1b7812 */ /* 0x041fe200078ec0ff */
[----:B------:R-:W-:Y:S01]  /*37270*/  IMAD.SHL.U32 R23, R26, 0x2, RZ ;  /* 0x000000021a177824 */ /* 0x000fe200078e00ff */
[----:B--2---:R-:W-:Y:S01]  /*37280*/  HMMA.16816.F32.BF16 R16, R4, R16, R8 ;  /* 0x000000100410723c */ /* 0x004fe20000041808 */
[----:B------:R-:W2:Y:S04]  /*37290*/  LDL.LU.64 R10, [R1+0x18b0] ;  /* 0x0018b000010a7983 */ /* 0x000ea80000300a00 */
[----:B------:R-:W4:-:S15]  /*372a0*/  LDL.LU.64 R8, [R1+0x18a8] ;  /* 0x0018a80001087983 */ /* 0x000f1e0000300a00 */
[----:B------:R-:W-:-:S03]  /*372b0*/  NOP ;  /* 0x0000000000007918 */ /* 0x000fc60000000000 */
[----:B------:R-:W-:Y:S04]  /*372c0*/  STL.64 [R1+0x190], R16 ;  /* 0x0001901001007387 */ /* 0x000fe80000100a00 */
[----:B------:R0:W-:Y:S04]  /*372d0*/  STL.64 [R1+0x198], R18 ;  /* 0x0001981201007387 */ /* 0x0001e80000100a00 */
[----:B0-----:R-:W3:Y:S04]  /*372e0*/  LDL.LU.64 R18, [R1+0x18a0] ;  /* 0x0018a00001127983 */ /* 0x001ee80000300a00 */
[----:B------:R-:W3:Y:S01]  /*372f0*/  LDL.LU.64 R16, [R1+0x1898] ;  /* 0x0018980001107983 */ /* 0x000ee20000300a00 */
[----:B------:R-:W-:-:S02]  /*37300*/  IMAD R27, R27, 0x90, RZ ;  /* 0x000000901b1b7824 */ /* 0x000fc400078e02ff */
[----:B------:R-:W-:-:S03]  /*37310*/  IMAD.SHL.U32 R26, R26, 0x40, RZ ;  /* 0x000000401a1a7824 */ /* 0x000fc600078e00ff */
[----:B------:R-:W-:-:S04]  /*37320*/  LOP3.LUT R27, R27, 0x10, R23, 0x78, !PT ;  /* 0x000000101b1b7812 */ /* 0x000fc800078e7817 */
[----:B------:R-:W-:-:S05]  /*37330*/  LOP3.LUT R27, R27, 0x400, R26, 0xf8, !PT ;  /* 0x000004001b1b7812 */ /* 0x000fca00078ef81a */
[----:B------:R0:W-:Y:S02]  /*37340*/  LDSM.16.MT88.4 R20, [R27+UR4+0x9800] ;  /* 0x009800041b14783b */ /* 0x0001e40008004200 */
[----:B0-----:R-:W0:Y:S02]  /*37350*/  S2R R27, SR_TID.X ;  /* 0x00000000001b7919 */ /* 0x001e240000002100 */
[C---:B0-----:R-:W-:Y:S01]  /*37360*/  LOP3.LUT R26, R27.reuse, 0x7, RZ, 0xc0, !PT ;  /* 0x000000071b1a7812 */ /* 0x041fe200078ec0ff */
[----:B------:R-:W-:-:S04]  /*37370*/  IMAD.SHL.U32 R15, R27, 0x2, RZ ;  /* 0x000000021b0f7824 */ /* 0x000fc800078e00ff */
[----:B------:R-:W-:Y:S02]  /*37380*/  IMAD R26, R26, 0x90, RZ ;  /* 0x000000901a1a7824 */ /* 0x000fe400078e02ff */
[----:B------:R-:W-:-:S03]  /*37390*/  IMAD.SHL.U32 R27, R27, 0x40, RZ ;  /* 0x000000401b1b7824 */ /* 0x000fc600078e00ff */
[----:B------:R-:W-:-:S04]  /*373a0*/  LOP3.LUT R15, R26, 0x10, R15, 0x78, !PT ;  /* 0x000000101a0f7812 */ /* 0x000fc800078e780f */
[----:B------:R-:W-:Y:S02]  /*373b0*/  LOP3.LUT R15, R15, 0x400, R27, 0xf8, !PT ;  /* 0x000004000f0f7812 */ /* 0x000fe400078ef81b */
[----:B---3--:R-:W-:Y:S01]  /*373c0*/  HMMA.16816.F32.BF16 R24, R4, R24, R16 ;  /* 0x000000180418723c */ /* 0x008fe20000041810 */
[----:B------:R-:W3:Y:S04]  /*373d0*/  LDL.LU.64 R18, [R1+0x1890] ;  /* 0x0018900001127983 */ /* 0x000ee80000300a00 */
[----:B------:R-:W3:-:S15]  /*373e0*/  LDL.LU.64 R16, [R1+0x1888] ;  /* 0x0018880001107983 */ /* 0x000ede0000300a00 */
[----:B------:R-:W-:-:S03]  /*373f0*/  NOP ;  /* 0x0000000000007918 */ /* 0x000fc60000000000 */
[----:B------:R0:W-:Y:S04]  /*37400*/  STL.64 [R1+0x180], R24 ;  /* 0x0001801801007387 */ /* 0x0001e80000100a00 */
[----:B------:R3:W-:Y:S04]  /*37410*/  STL.64 [R1+0x188], R26 ;  /* 0x0001881a01007387 */ /* 0x0007e80000100a00 */
[----:B0-----:R-:W3:Y:S02]  /*37420*/  LDL.LU.64 R24, [R1+0x1880] ;  /* 0x0018800001187983 */ /* 0x001ee40000300a00 */
[----:B---3--:R-:W-:Y:S02]  /*37430*/  HMMA.16816.F32.BF16 R24, R4, R24, R16 ;  /* 0x000000180418723c */ /* 0x008fe40000041810 */
[----:B------:R-:W3:-:S15]  /*37440*/  LDL.LU.64 R16, [R1+0x1878] ;  /* 0x0018780001107983 */ /* 0x000ede0000300a00 */
[----:B------:R-:W-:-:S06]  /*37450*/  NOP ;  /* 0x0000000000007918 */ /* 0x000fcc0000000000 */
[----:B------:R-:W-:Y:S04]  /*37460*/  STL.64 [R1+0x170], R24 ;  /* 0x0001701801007387 */ /* 0x000fe80000100a00 */
[----:B------:R0:W-:Y:S04]  /*37470*/  STL.64 [R1+0x178], R26 ;  /* 0x0001781a01007387 */ /* 0x0001e80000100a00 */
[----:B0-----:R-:W3:Y:S04]  /*37480*/  LDL.LU.64 R26, [R1+0x1870] ;  /* 0x00187000011a7983 */ /* 0x001ee80000300a00 */
[----:B------:R-:W3:Y:S04]  /*37490*/  LDL.LU.64 R24, [R1+0x1868] ;  /* 0x0018680001187983 */ /* 0x000ee80000300a00 */
[----:B------:R-:W2:Y:S01]  /*374a0*/  LDL.LU.64 R18, [R1+0x1860] ;  /* 0x0018600001127983 */ /* 0x000ea20000300a00 */
[----:B------:R-:W-:Y:S01]  /*374b0*/  LOP3.LUT R15, R15, 0x20, RZ, 0x3c, !PT ;  /* 0x000000200f0f7812 */ /* 0x000fe200078e3cff */
[----:B---3--:R-:W-:Y:S02]  /*374c0*/  HMMA.16816.F32.BF16 R24, R4, R16, R24 ;  /* 0x000000100418723c */ /* 0x008fe40000041818 */
[----:B------:R-:W2:-:S15]  /*374d0*/  LDL.LU.64 R16, [R1+0x1858] ;  /* 0x0018580001107983 */ /* 0x000e9e0000300a00 */
[----:B------:R-:W-:-:S06]  /*374e0*/  NOP ;  /* 0x0000000000007918 */ /* 0x000fcc0000000000 */
[----:B------:R-:W-:Y:S04]  /*374f0*/  STL.64 [R1+0x160], R24 ;  /* 0x0001601801007387 */ /* 0x000fe80000100a00 */
[----:B------:R-:W-:Y:S04]  /*37500*/  STL.64 [R1+0x168], R26 ;  /* 0x0001681a01007387 */ /* 0x000fe80000100a00 */
[----:B------:R-:W0:Y:S04]  /*37510*/  LDSM.16.MT88.4 R24, [R15+UR4+0x9800] ;  /* 0x009800040f18783b */ /* 0x000e280008004200 */
[----:B0-----:R-:W-:Y:S04]  /*37520*/  STL.64 [R1+0x16b8], R26 ;  /* 0x0016b81a01007387 */ /* 0x001fe80000100a00 */
[----:B------:R0:W-:Y:S04]  /*37530*/  STL.64 [R1+0x16b0], R24 ;  /* 0x0016b01801007387 */ /* 0x0001e80000100a00 */
[----:B0-----:R-:W3:Y:S04]  /*37540*/  LDL.LU R24, [R1+0xe0] ;  /* 0x0000e00001187983 */ /* 0x001ee80000300800 */
        /* <DEDUP_REMOVED lines=9> */
[----:B0-----:R-:W4:Y:S04]  /*375e0*/  LDL.LU.64 R14, [R1+0x1840] ;  /* 0x00184000010e7983 */ /* 0x001f280000300a00 */
[----:B------:R-:W4:Y:S02]  /*375f0*/  LDL.LU.64 R12, [R1+0x1838] ;  /* 0x00183800010c7983 */ /* 0x000f240000300a00 */
[----:B----4-:R-:W-:-:S15]  /*37600*/  HMMA.16816.F32.BF16 R12, R4, R8, R12 ;  /* 0x00000008040c723c */ /* 0x010fde000004180c */
[----:B------:R-:W-:-:S08]  /*37610*/  NOP ;  /* 0x0000000000007918 */ /* 0x000fd00000000000 */
[----:B------:R0:W-:Y:S04]  /*37620*/  STL.64 [R1+0x140], R12 ;  /* 0x0001400c01007387 */ /* 0x0001e80000100a00 */
[----:B------:R2:W-:Y:S04]  /*37630*/  STL.64 [R1+0x148], R14 ;  /* 0x0001480e01007387 */ /* 0x0005e80000100a00 */
[----:B0-----:R-:W2:Y:S04]  /*37640*/  LDL.LU.64 R12, [R1+0x1830] ;  /* 0x00183000010c7983 */ /* 0x001ea80000300a00 */
[----:B------:R-:W-:Y:S04]  /*37650*/  STL.64 [R1+0x1760], R10 ;  /* 0x0017600a01007387 */ /* 0x000fe80000100a00 */
[----:B------:R-:W4:Y:S04]  /*37660*/  LDL.LU R8, [R1+0xf0] ;  /* 0x0000f00001087983 */ /* 0x000f280000300800 */
[----:B------:R-:W4:Y:S01]  /*37670*/  LDL.LU R9, [R1+0xf4] ;  /* 0x0000f40001097983 */ /* 0x000f220000300800 */
        /* <DEDUP_REMOVED lines=23> */
[----:B------:R-:W3:-:S15]  /*377f0*/  LDL.LU.64 R16, [R1+0x17d8] ;  /* 0x0017d80001107983 */ /* 0x000ede0000300a00 */
[----:B------:R-:W-:-:S02]  /*37800*/  NOP ;  /* 0x0000000000007918 */ /* 0x000fc40000000000 */
[----:B------:R0:W-:Y:S04]  /*37810*/  STL.64 [R1+0x100], R12 ;  /* 0x0001000c01007387 */ /* 0x0001e80000100a00 */
[----:B------:R4:W-:Y:S04]  /*37820*/  STL.64 [R1+0x108], R14 ;  /* 0x0001080e01007387 */ /* 0x0009e80000100a00 */
[----:B0-----:R-:W4:Y:S01]  /*37830*/  LDL.LU.64 R12, [R1+0x17d0] ;  /* 0x0017d000010c7983 */ /* 0x001f220000300a00 */
[----:B------:R-:W-:Y:S02]  /*37840*/  IMAD.MOV.U32 R10, RZ, RZ, R2 ;  /* 0x000000ffff0a7224 */ /* 0x000fe400078e0002 */
[----:B------:R-:W-:-:S07]  /*37850*/  IMAD.MOV.U32 R11, RZ, RZ, R0 ;  /* 0x000000ffff0b7224 */ /* 0x000fce00078e0000 */
[C---:B----4-:R-:W-:Y:S06]  /*37860*/  HMMA.16816.F32.BF16 R12, R4.reuse, R12, R8 ;  /* 0x0000000c040c723c */ /* 0x050fec0000041808 */
[----:B---3--:R-:W-:-:S15]  /*37870*/  HMMA.16816.F32.BF16 R8, R4, R16, R24 ;  /* 0x000000100408723c */ /* 0x008fde0000041818 */
[----:B------:R-:W-:-:S02]  /*37880*/  NOP ;  /* 0x0000000000007918 */ /* 0x000fc40000000000 */
[----:B------:R-:W-:Y:S04]  /*37890*/  STL.64 [R1+0xf0], R12 ;  /* 0x0000f00c01007387 */ /* 0x000fe80000100a00 */
[----:B------:R-:W-:Y:S04]  /*378a0*/  STL.64 [R1+0xf8], R14 ;  /* 0x0000f80e01007387 */ /* 0x000fe80000100a00 */
[----:B------:R-:W-:Y:S04]  /*378b0*/  STL.64 [R1+0xe0], R8 ;  /* 0x0000e00801007387 */ /* 0x000fe80000100a00 */
[----:B------:R-:W3:Y:S04]  /*378c0*/  LDL.LU R4, [R1+0x2f0] ;  /* 0x0002f00001047983 */ /* 0x000ee80000300800 */
[----:B------:R-:W3:Y:S04]  /*378d0*/  LDL.LU R5, [R1+0x2f4] ;  /* 0x0002f40001057983 */ /* 0x000ee80000300800 */
[----:B------:R-:W4:Y:S04]  /*378e0*/  LDL.LU R6, [R1+0x2f8] ;  /* 0x0002f80001067983 */ /* 0x000f280000300800 */
[----:B------:R-:W4:Y:S04]  /*378f0*/  LDL.LU R7, [R1+0x2fc] ;  /* 0x0002fc0001077983 */ /* 0x000f280000300800 */
[----:B----4-:R0:W-:Y:S04]  /*37900*/  STL.64 [R1+0x17b8], R6 ;  /* 0x0017b80601007387 */ /* 0x0101e80000100a00 */
[----:B---3--:R-:W-:Y:S04]  /*37910*/  STL.64 [R1+0x17b0], R4 ;  /* 0x0017b00401007387 */ /* 0x008fe80000100a00 */
[----:B0-----:R-:W3:Y:S04]  /*37920*/  LDL R6, [R1+0xd8] ;  /* 0x0000d80001067983 */ /* 0x001ee80000100800 */
[----:B------:R-:W3:Y:S04]  /*37930*/  LDL R7, [R1+0xdc] ;  /* 0x0000dc0001077983 */ /* 0x000ee80000100800 */
[----:B--2---:R0:W-:Y:S04]  /*37940*/  STL.64 [R1+0x17a8], R18 ;  /* 0x0017a81201007387 */ /* 0x0041e80000100a00 */
[----:B0-----:R-:W2:Y:S01]  /*37950*/  LDL.64 R18, [R1+0xc8] ;  /* 0x0000c80001127983 */ /* 0x001ea20000100a00 */
[----:B------:R-:W-:-:S03]  /*37960*/  IMAD.MOV.U32 R24, RZ, RZ, R3 ;  /* 0x000000ffff187224 */ /* 0x000fc600078e0003 */
[----:B--2---:R0:W-:Y:S04]  /*37970*/  STL.64 [R1+0x17c0], R18 ;  /* 0x0017c01201007387 */ /* 0x0041e80000100a00 */
[----:B------:R-:W3:Y:S04]  /*37980*/  LDL.LU R16, [R1+0x300] ;  /* 0x0003000001107983 */ /* 0x000ee80000300800 */
[----:B------:R-:W3:Y:S04]  /*37990*/  LDL.LU R17, [R1+0x304] ;  /* 0x0003040001117983 */ /* 0x000ee80000300800 */
[----:B0-----:R-:W3:Y:S04]  /*379a0*/  LDL.LU R18, [R1+0x308] ;  /* 0x0003080001127983 */ /* 0x001ee80000300800 */
[----:B------:R-:W3:Y:S04]  /*379b0*/  LDL.LU R19, [R1+0x30c] ;  /* 0x00030c0001137983 */ /* 0x000ee80000300800 */
[----:B------:R-:W2:Y:S04]  /*379c0*/  LDL.LU R3, [R1+0x17c8] ;  /* 0x0017c80001037983 */ /* 0x000ea80000300800 */
[----:B------:R-:W4:Y:S04]  /*379d0*/  LDL.LU R25, [R1+0x484] ;  /* 0x0004840001197983 */ /* 0x000f280000300800 */
[----:B------:R-:W2:Y:S04]  /*379e0*/  LDL.LU R26, [R1+0x488] ;  /* 0x00048800011a7983 */ /* 0x000ea80000300800 */
[----:B------:R-:W2:Y:S01]  /*379f0*/  LDL.LU R27, [R1+0x48c] ;  /* 0x00048c00011b7983 */ /* 0x000ea20000300800 */
[----:B------:R-:W-:-:S02]  /*37a00*/  IMAD.MOV.U32 R2, RZ, RZ, R11 ;  /* 0x000000ffff027224 */ /* 0x000fc400078e000b */
[----:B------:R-:W-:Y:S01]  /*37a10*/  IMAD.MOV.U32 R0, RZ, RZ, R10 ;  /* 0x000000ffff007224 */ /* 0x000fe200078e000a */
[----:B------:R-:W4:Y:S01]  /*37a20*/  LDL.LU R12, [R1+0x4b0] ;  /* 0x0004b000010c7983 */ /* 0x000f220000300800 */
[----:B------:R-:W-:Y:S02]  /*37a30*/  IMAD.MOV.U32 R13, RZ, RZ, R29 ;  /* 0x000000ffff0d7224 */ /* 0x000fe400078e001d */
[----:B------:R-:W-:Y:S01]  /*37a40*/  IMAD.MOV.U32 R14, RZ, RZ, R28 ;  /* 0x000000ffff0e7224 */ /* 0x000fe200078e001c */
[----:B---3--:R-:W-:Y:S01]  /*37a50*/  HMMA.16816.F32.BF16 R4, R20, R6, R16 ;  /* 0x000000061404723c */ /* 0x008fe20000041810 */
[----:B--2---:R0:W-:Y:S04]  /*37a60*/  STL.64 [R1+0x17a0], R26 ;  /* 0x0017a01a01007387 */ /* 0x0041e80000100a00 */
[----:B----4-:R-:W-:Y:S04]  /*37a70*/  STL.64 [R1+0x1798], R24 ;  /* 0x0017981801007387 */ /* 0x010fe80000100a00 */
[----:B------:R-:W2:Y:S01]  /*37a80*/  LDL.64 R10, [R1+0x88] ;  /* 0x00008800010a7983 */ /* 0x000ea20000100a00 */
[----:B------:R-:W-:-:S03]  /*37a90*/  IMAD.MOV.U32 R15, RZ, RZ, R3 ;  /* 0x000000ffff0f7224 */ /* 0x000fc600078e0003 */
[----:B0-----:R-:W3:Y:S04]  /*37aa0*/  LDL.64 R26, [R1+0xb8] ;  /* 0x0000b800011a7983 */ /* 0x001ee80000100a00 */
[----:B------:R-:W-:Y:S04]  /*37ab0*/  STL [R1+0x1444], R2 ;  /* 0x0014440201007387 */ /* 0x000fe80000100800 */
[----:B------:R-:W-:Y:S04]  /*37ac0*/  STL [R1+0x1440], R0 ;  /* 0x0014400001007387 */ /* 0x000fe80000100800 */
[----:B------:R-:W4:Y:S04]  /*37ad0*/  LDL.LU.64 R18, [R1+0x17c0] ;  /* 0x0017c00001127983 */ /* 0x000f280000300a00 */
[----:B------:R-:W-:Y:S01]  /*37ae0*/  STL.64 [R1+0x7b0], R4 ;  /* 0x0007b00401007387 */ /* 0x000fe20000100a00 */
[----:B------:R-:W-:-:S03]  /*37af0*/  IMAD.MOV.U32 R29, RZ, RZ, R6 ;  /* 0x000000ffff1d7224 */ /* 0x000fc600078e0006 */
[----:B------:R0:W-:Y:S01]  /*37b00*/  STL.64 [R1+0x7b8], R6 ;  /* 0x0007b80601007387 */ /* 0x0001e20000100a00 */
[----:B------:R-:W-:Y:S02]  /*37b10*/  IMAD.MOV.U32 R28, RZ, RZ, R5 ;  /* 0x000000ffff1c7224 */ /* 0x000fe400078e0005 */
[----:B------:R-:W-:Y:S01]  /*37b20*/  IMAD.MOV.U32 R3, RZ, RZ, R4 ;  /* 0x000000ffff037224 */ /* 0x000fe200078e0004 */
[----:B0-----:R-:W2:Y:S04]  /*37b30*/  LDL.LU.64 R6, [R1+0x17b8] ;  /* 0x0017b80001067983 */ /* 0x001ea80000300a00 */
[----:B------:R-:W2:Y:S04]  /*37b40*/  LDL.LU.64 R4, [R1+0x17b0] ;  /* 0x0017b00001047983 */ /* 0x000ea80000300a00 */
[----:B------:R-:W-:Y:S04]  /*37b50*/  STL [R1+0x1208], R3 ;  /* 0x0012080301007387 */ /* 0x000fe80000100800 */
[----:B------:R-:W-:Y:S04]  /*37b60*/  STL [R1+0x1204], R28 ;  /* 0x0012041c01007387 */ /* 0x000fe80000100800 */
[----:B------:R-:W-:Y:S01]  /*37b70*/  STL [R1+0x1200], R29 ;  /* 0x0012001d01007387 */ /* 0x000fe20000100800 */
[----:B------:R-:W0:Y:S02]  /*37b80*/  S2R R8, SR_TID.X ;  /* 0x0000000000087919 */ /* 0x000e240000002100 */
[----:B0-----:R-:W-:Y:S01]  /*37b90*/  LOP3.LUT R9, R8, 0x7, RZ, 0xc0, !PT ;  /* 0x0000000708097812 */ /* 0x001fe200078ec0ff */
[----:B----4-:R-:W-:-:S02]  /*37ba0*/  IMAD.MOV.U32 R2, RZ, RZ, R18 ;  /* 0x000000ffff027224 */ /* 0x010fc400078e0012 */
[----:B------:R-:W-:Y:S01]  /*37bb0*/  IMAD.MOV.U32 R0, RZ, RZ, R19 ;  /* 0x000000ffff007224 */ /* 0x000fe200078e0013 */
[----:B--2---:R-:W-:Y:S01]  /*37bc0*/  HMMA.16816.F32.BF16 R4, R20, R18, R4 ;  /* 0x000000121404723c */ /* 0x004fe20000041804 */
[----:B------:R-:W2:Y:S01]  /*37bd0*/  LDL.LU.64 R18, [R1+0x17a8] ;  /* 0x0017a80001127983 */ /* 0x000ea20000300a00 */
[----:B------:R-:W-:-:S15]  /*37be0*/  IMAD R9, R9, 0x90, RZ ;  /* 0x0000009009097824 */ /* 0x000fde00078e02ff */
[----:B------:R-:W-:-:S06]  /*37bf0*/  NOP ;  /* 0x0000000000007918 */ /* 0x000fcc0000000000 */
[----:B------:R-:W-:Y:S04]  /*37c00*/  STL.64 [R1+0x790], R4 ;  /* 0x0007900401007387 */ /* 0x000fe80000100a00 */
[----:B------:R0:W-:Y:S02]  /*37c10*/  STL.64 [R1+0x798], R6 ;  /* 0x0007980601007387 */ /* 0x0001e40000100a00 */
[C---:B0-----:R-:W-:Y:S02]  /*37c20*/  IMAD.SHL.U32 R7, R8.reuse, 0x2, RZ ;  /* 0x0000000208077824 */ /* 0x041fe400078e00ff */
[----:B------:R-:W-:-:S03]  /*37c30*/  IMAD.SHL.U32 R8, R8, 0x40, RZ ;  /* 0x0000004008087824 */ /* 0x000fc600078e00ff */
[----:B------:R-:W-:-:S04]  /*37c40*/  LOP3.LUT R9, R9, 0x10, R7, 0x78, !PT ;  /* 0x0000001009097812 */ /* 0x000fc800078e7807 */
[----:B------:R-:W-:-:S04]  /*37c50*/  LOP3.LUT R9, R9, 0x400, R8, 0xf8, !PT ;  /* 0x0000040009097812 */ /* 0x000fc800078ef808 */
[----:B------:R-:W-:Y:S01]  /*37c60*/  LOP3.LUT R9, R9, 0x40, RZ, 0x3c, !PT ;  /* 0x0000004009097812 */ /* 0x000fe200078e3cff */
[----:B------:R-:W-:Y:S02]  /*37c70*/  IMAD.MOV.U32 R17, RZ, RZ, R6 ;  /* 0x000000ffff117224 */ /* 0x000fe400078e0006 */
[----:B------:R-:W-:Y:S02]  /*37c80*/  IMAD.MOV.U32 R16, RZ, RZ, R4 ;  /* 0x000000ffff107224 */ /* 0x000fe400078e0004 */
[----:B------:R-:W0:Y:S01]  /*37c90*/  LDSM.16.MT88.4 R4, [R9+UR4+0x9800] ;  /* 0x009800040904783b */ /* 0x000e220008004200 */
[----:B---3--:R-:W-:Y:S03]  /*37ca0*/  HMMA.16816.F32.BF16 R12, R20, R26, R12 ;  /* 0x0000001a140c723c */ /* 0x008fe6000004180c */
[----:B------:R-:W-:Y:S04]  /*37cb0*/  STL [R1+0x1704], R0 ;  /* 0x0017040001007387 */ /* 0x000fe80000100800 */
[----:B------:R-:W-:Y:S04]  /*37cc0*/  STL [R1+0x16f8], R2 ;  /* 0x0016f80201007387 */ /* 0x000fe80000100800 */
[----:B------:R1:W-:Y:S04]  /*37cd0*/  STL [R1+0x1210], R16 ;  /* 0x0012101001007387 */ /* 0x0003e80000100800 */
[----:B------:R3:W-:Y:S01]  /*37ce0*/  STL [R1+0x120c], R17 ;  /* 0x00120c1101007387 */ /* 0x0007e20000100800 */
[----:B------:R-:W-:-:S03]  /*37cf0*/  IMAD.MOV.U32 R3, RZ, RZ, R27 ;  /* 0x000000ffff037224 */ /* 0x000fc600078e001b */
[----:B--2---:R2:W-:Y:S04]  /*37d00*/  STL.64 [R1+0x16c0], R18 ;  /* 0x0016c01201007387 */ /* 0x0045e80000100a00 */
[----:B-1----:R-:W4:Y:S04]  /*37d10*/  LDL.LU R16, [R1+0x4a0] ;  /* 0x0004a00001107983 */ /* 0x002f280000300800 */
[----:B---3--:R-:W4:Y:S04]  /*37d20*/  LDL.LU R17, [R1+0x4a4] ;  /* 0x0004a40001117983 */ /* 0x008f280000300800 */
[----:B--2---:R-:W4:Y:S04]  /*37d30*/  LDL.LU R18, [R1+0x4a8] ;  /* 0x0004a80001127983 */ /* 0x004f280000300800 */
[----:B------:R-:W4:Y:S04]  /*37d40*/  LDL.LU R19, [R1+0x4ac] ;  /* 0x0004ac0001137983 */ /* 0x000f280000300800 */
[----:B0-----:R0:W-:Y:S04]  /*37d50*/  STL.64 [R1+0x1560], R6 ;  /* 0x0015600601007387 */ /* 0x0011e80000100a00 */
[----:B------:R-:W-:Y:S04]  /*37d60*/  STL.64 [R1+0x1558], R4 ;  /* 0x0015580401007387 */ /* 0x000fe80000100a00 */
[----:B0-----:R-:W2:Y:S04]  /*37d70*/  LDL.64 R6, [R1+0x98] ;  /* 0x0000980001067983 */ /* 0x001ea80000100a00 */
[----:B------:R0:W-:Y:S04]  /*37d80*/  STL.64 [R1+0x760], R12 ;  /* 0x0007600c01007387 */ /* 0x0001e80000100a00 */
[----:B------:R1:W-:Y:S01]  /*37d90*/  STL.64 [R1+0x768], R14 ;  /* 0x0007680e01007387 */ /* 0x0003e20000100a00 */
[----:B0-----:R-:W-:-:S03]  /*37da0*/  IMAD.MOV.U32 R12, RZ, RZ, R26 ;  /* 0x000000ffff0c7224 */ /* 0x001fc600078e001a */
[----:B------:R-:W3:Y:S04]  /*37db0*/  LDL.LU.64 R26, [R1+0x17a0] ;  /* 0x0017a000011a7983 */ /* 0x000ee80000300a00 */
[----:B------:R-:W3:Y:S04]  /*37dc0*/  LDL.LU.64 R24, [R1+0x1798] ;  /* 0x0017980001187983 */ /* 0x000ee80000300a00 */
[----:B------:R0:W-:Y:S04]  /*37dd0*/  STL [R1+0x1708], R12 ;  /* 0x0017080c01007387 */ /* 0x0001e80000100800 */
[----:B-1----:R-:W4:Y:S02]  /*37de0*/  LDL.64 R14, [R1+0xa8] ;  /* 0x0000a800010e7983 */ /* 0x002f240000100a00 */
[----:B----4-:R-:W-:Y:S06]  /*37df0*/  HMMA.16816.F32.BF16 R16, R20, R14, R16 ;  /* 0x0000000e1410723c */ /* 0x010fec0000041810 */
[----:B------:R-:W-:-:S15]  /*37e00*/  IMAD.MOV.U32 R13, RZ, RZ, R15 ;  /* 0x000000ffff0d7224 */ /* 0x000fde00078e000f */
[----:B------:R-:W-:-:S02]  /*37e10*/  NOP ;  /* 0x0000000000007918 */ /* 0x000fc40000000000 */
[----:B------:R1:W-:Y:S04]  /*37e20*/  STL.64 [R1+0x710], R16 ;  /* 0x0007101001007387 */ /* 0x0003e80000100a00 */
[----:B------:R-:W-:Y:S04]  /*37e30*/  STL.64 [R1+0x718], R18 ;  /* 0x0007181201007387 */ /* 0x000fe80000100a00 */
[----:B------:R4:W-:Y:S04]  /*37e40*/  STL [R1+0x1768], R13 ;  /* 0x0017680d01007387 */ /* 0x0009e80000100800 */
[----:B0-----:R-:W3:Y:S01]  /*37e50*/  LDL.LU R12, [R1+0x490] ;  /* 0x00049000010c7983 */ /* 0x001ee20000300800 */
[----:B-1----:R-:W-:-:S03]  /*37e60*/  IMAD.MOV.U32 R16, RZ, RZ, R14 ;  /* 0x000000ffff107224 */ /* 0x002fc600078e000e */
[----:B----4-:R-:W3:Y:S04]  /*37e70*/  LDL.LU R13, [R1+0x494] ;  /* 0x00049400010d7983 */ /* 0x010ee80000300800 */
[----:B------:R-:W3:Y:S04]  /*37e80*/  LDL.LU R14, [R1+0x498] ;  /* 0x00049800010e7983 */ /* 0x000ee80000300800 */
[----:B------:R-:W3:Y:S01]  /*37e90*/  LDL.LU R15, [R1+0x49c] ;  /* 0x00049c00010f7983 */ /* 0x000ee20000300800 */
[----:B--2---:R-:W-:Y:S02]  /*37ea0*/  IMAD.MOV.U32 R18, RZ, RZ, R6 ;  /* 0x000000ffff127224 */ /* 0x004fe400078e0006 */
[----:B------:R-:W-:-:S02]  /*37eb0*/  IMAD.MOV.U32 R17, RZ, RZ, R7 ;  /* 0x000000ffff117224 */ /* 0x000fc400078e0007 */
[----:B------:R-:W-:Y:S01]  /*37ec0*/  IMAD.MOV.U32 R19, RZ, RZ, R11 ;  /* 0x000000ffff137224 */ /* 0x000fe200078e000b */
[C---:B---3--:R-:W-:Y:S06]  /*37ed0*/  HMMA.16816.F32.BF16 R12, R20.reuse, R6, R12 ;  /* 0x00000006140c723c */ /* 0x048fec000004180c */
[----:B------:R-:W-:Y:S07]  /*37ee0*/  HMMA.16816.F32.BF16 R4, R20, R10, R24 ;  /* 0x0000000a1404723c */ /* 0x000fee0000041818 */
[----:B------:R-:W-:-:S10]  /*37ef0*/  IMAD.MOV.U32 R24, RZ, RZ, R10 ;  /* 0x000000ffff187224 */ /* 0x000fd400078e000a */
[----:B------:R-:W-:Y:S04]  /*37f00*/  STL.64 [R1+0x6d0], R12 ;  /* 0x0006d00c01007387 */ /* 0x000fe80000100a00 */
[----:B------:R-:W-:Y:S04]  /*37f10*/  STL.64 [R1+0x6d8], R14 ;  /* 0x0006d80e01007387 */ /* 0x000fe80000100a00 */
[----:B------:R-:W-:Y:S04]  /*37f20*/  STL.64 [R1+0x690], R4 ;  /* 0x0006900401007387 */ /* 0x000fe80000100a00 */
[----:B------:R-:W-:Y:S04]  /*37f30*/  STL.64 [R1+0x698], R6 ;  /* 0x0006980601007387 */ /* 0x000fe80000100a00 */
[----:B------:R0:W-:Y:S04]  /*37f40*/  STL [R1+0x1790], R24 ;  /* 0x0017901801007387 */ /* 0x0001e80000100800 */
[----:B0-----:R-:W2:Y:S04]  /*37f50*/  LDL.LU R24, [R1+0x470] ;  /* 0x0004700001187983 */ /* 0x001ea80000300800 */
[----:B------:R-:W2:Y:S04]  /*37f60*/  LDL.LU R25, [R1+0x474] ;  /* 0x0004740001197983 */ /* 0x000ea80000300800 */
[----:B------:R-:W2:Y:S04]  /*37f70*/  LDL.LU R26, [R1+0x478] ;  /* 0x00047800011a7983 */ /* 0x000ea80000300800 */
[----:B------:R-:W2:Y:S04]  /*37f80*/  LDL.LU R27, [R1+0x47c] ;  /* 0x00047c00011b7983 */ /* 0x000ea80000300800 */
[----:B------:R0:W-:Y:S04]  /*37f90*/  STL.64 [R1+0x1718], R18 ;  /* 0x0017181201007387 */ /* 0x0001e80000100a00 */
[----:B------:R-:W-:Y:S04]  /*37fa0*/  STL.64 [R1+0x1710], R16 ;  /* 0x0017101001007387 */ /* 0x000fe80000100a00 */
[----:B0-----:R-:W3:Y:S04]  /*37fb0*/  LDL R18, [R1+0x18] ;  /* 0x0000180001127983 */ /* 0x001ee80000100800 */
[----:B------:R-:W3:Y:S04]  /*37fc0*/  LDL R19, [R1+0x1c] ;  /* 0x00001c0001137983 */ /* 0x000ee80000100800 */
[----:B------:R-:W4:Y:S04]  /*37fd0*/  LDL.LU R12, [R1+0x450] ;  /* 0x00045000010c7983 */ /* 0x000f280000300800 */
[----:B------:R-:W4:Y:S04]  /*37fe0*/  LDL.LU R13, [R1+0x454] ;  /* 0x00045400010d7983 */ /* 0x000f280000300800 */
[----:B------:R-:W2:Y:S04]  /*37ff0*/  LDL.LU R14, [R1+0x458] ;  /* 0x00045800010e7983 */ /* 0x000ea80000300800 */
[----:B------:R-:W2:Y:S04]  /*38000*/  LDL.LU R15, [R1+0x45c] ;  /* 0x00045c00010f7983 */ /* 0x000ea80000300800 */
[----:B--2---:R-:W-:Y:S04]  /*38010*/  STL.64 [R1+0x1778], R14 ;  /* 0x0017780e01007387 */ /* 0x004fe80000100a00 */
[----:B----4-:R0:W-:Y:S04]  /*38020*/  STL.64 [R1+0x1770], R12 ;  /* 0x0017700c01007387 */ /* 0x0101e80000100a00 */
[----:B0-----:R-:W2:Y:S04]  /*38030*/  LDL.LU R12, [R1+0x460] ;  /* 0x00046000010c7983 */ /* 0x001ea80000300800 */
[----:B------:R-:W2:Y:S04]  /*38040*/  LDL.LU R13, [R1+0x464] ;  /* 0x00046400010d7983 */ /* 0x000ea80000300800 */
[----:B------:R-:W4:Y:S04]  /*38050*/  LDL.LU R14, [R1+0x468] ;  /* 0x00046800010e7983 */ /* 0x000f280000300800 */
[----:B------:R-:W4:Y:S04]  /*38060*/  LDL.LU R15, [R1+0x46c] ;  /* 0x00046c00010f7983 */ /* 0x000f280000300800 */
[----:B----4-:R0:W-:Y:S04]  /*38070*/  STL.64 [R1+0x1788], R14 ;  /* 0x0017880e01007387 */ /* 0x0101e80000100a00 */
[----:B--2---:R-:W-:Y:S04]  /*38080*/  STL.64 [R1+0x1780], R12 ;  /* 0x0017800c01007387 */ /* 0x004fe80000100a00 */
[----:B------:R-:W2:Y:S04]  /*38090*/  LDL.64 R10, [R1+0x58] ;  /* 0x00005800010a7983 */ /* 0x000ea80000100a00 */
[----:B0-----:R-:W4:Y:S04]  /*380a0*/  LDL.64 R14, [R1+0x78] ;  /* 0x00007800010e7983 */ /* 0x001f280000100a00 */
[----:B------:R-:W2:Y:S04]  /*380b0*/  LDL.LU R4, [R1+0x440] ;  /* 0x0004400001047983 */ /* 0x000ea80000300800 */
[----:B------:R-:W2:Y:S04]  /*380c0*/  LDL.LU R5, [R1+0x444] ;  /* 0x0004440001057983 */ /* 0x000ea80000300800 */
[----:B------:R-:W2:Y:S04]  /*380d0*/  LDL.LU R6, [R1+0x448] ;  /* 0x0004480001067983 */ /* 0x000ea80000300800 */
[----:B------:R-:W2:Y:S04]  /*380e0*/  LDL.LU R7, [R1+0x44c] ;  /* 0x00044c0001077983 */ /* 0x000ea80000300800 */
[----:B---3--:R0:W-:Y:S04]  /*380f0*/  STL.64 [R1+0x1730], R18 ;  /* 0x0017301201007387 */ /* 0x0081e80000100a00 */
[----:B0-----:R-:W3:Y:S01]  /*38100*/  LDL.64 R18, [R1+0x28] ;  /* 0x0000280001127983 */ /* 0x001ee20000100a00 */
[----:B----4-:R-:W-:Y:S03]  /*38110*/  HMMA.16816.F32.BF16 R24, R20, R14, R24 ;  /* 0x0000000e1418723c */ /* 0x010fe60000041818 */
[----:B---3--:R0:W-:Y:S04]  /*38120*/  STL.64 [R1+0x1748], R18 ;  /* 0x0017481201007387 */ /* 0x0081e80000100a00 */
[----:B0-----:R-:W3:-:S15]  /*38130*/  LDL.64 R18, [R1+0x68] ;  /* 0x0000680001127983 */ /* 0x001ede0000100a00 */
[----:B------:R-:W-:-:S01]  /*38140*/  NOP ;  /* 0x0000000000007918 */ /* 0x000fc20000000000 */
[----:B------:R0:W-:Y:S04]  /*38150*/  STL.64 [R1+0x660], R24 ;  /* 0x0006601801007387 */ /* 0x0001e80000100a00 */
[----:B------:R1:W-:Y:S04]  /*38160*/  STL.64 [R1+0x668], R26 ;  /* 0x0006681a01007387 */ /* 0x0003e80000100a00 */
[----:B0-----:R-:W4:Y:S01]  /*38170*/  LDL.LU R24, [R1+0x1790] ;  /* 0x0017900001187983 */ /* 0x001f220000300800 */
[----:B-1----:R-:W-:Y:S02]  /*38180*/  IMAD.MOV.U32 R26, RZ, RZ, R14 ;  /* 0x000000ffff1a7224 */ /* 0x002fe400078e000e */
[----:B------:R-:W-:-:S02]  /*38190*/  IMAD.MOV.U32 R25, RZ, RZ, R15 ;  /* 0x000000ffff197224 */ /* 0x000fc400078e000f */
[----:B------:R-:W3:Y:S04]  /*381a0*/  LDL.LU.64 R14, [R1+0x1788] ;  /* 0x00178800010e7983 */ /* 0x000ee80000300a00 */
[----:B------:R-:W3:Y:S02]  /*381b0*/  LDL.LU.64 R12, [R1+0x1780] ;  /* 0x00178000010c7983 */ /* 0x000ee40000300a00 */
[----:B---3--:R-:W-:Y:S06]  /*381c0*/  HMMA.16816.F32.BF16 R12, R20, R18, R12 ;  /* 0x00000012140c723c */ /* 0x008fec000004180c */
[----:B------:R-:W-:-:S02]  /*381d0*/  IMAD.MOV.U32 R27, RZ, RZ, R19 ;  /* 0x000000ffff1b7224 */ /* 0x000fc400078e0013 */
[----:B------:R-:W-:-:S15]  /*381e0*/  IMAD.MOV.U32 R28, RZ, RZ, R18 ;  /* 0x000000ffff1c7224 */ /* 0x000fde00078e0012 */
[----:B------:R-:W-:Y:S04]  /*381f0*/  STL.64 [R1+0x620], R12 ;  /* 0x0006200c01007387 */ /* 0x000fe80000100a00 */
[----:B------:R0:W-:Y:S04]  /*38200*/  STL.64 [R1+0x628], R14 ;  /* 0x0006280e01007387 */ /* 0x0001e80000100a00 */
[----:B0-----:R-:W2:Y:S04]  /*38210*/  LDL.LU.64 R14, [R1+0x1778] ;  /* 0x00177800010e7983 */ /* 0x001ea80000300a00 */
[----:B------:R-:W2:Y:S04]  /*38220*/  LDL.LU.64 R12, [R1+0x1770] ;  /* 0x00177000010c7983 */ /* 0x000ea80000300a00 */
[----:B------:R-:W3:Y:S04]  /*38230*/  LDL.64 R18, [R1+0x38] ;  /* 0x0000380001127983 */ /* 0x000ee80000100a00 */
[----:B------:R-:W-:Y:S04]  /*38240*/  STL.64 [R1+0x1728], R26 ;  /* 0x0017281a01007387 */ /* 0x000fe80000100a00 */
[----:B----4-:R0:W-:Y:S04]  /*38250*/  STL.64 [R1+0x1720], R24 ;  /* 0x0017201801007387 */ /* 0x0101e80000100a00 */
[----:B0-----:R-:W4:Y:S04]  /*38260*/  LDL.LU R24, [R1+0x410] ;  /* 0x0004100001187983 */ /* 0x001f280000300800 */
        /* <DEDUP_REMOVED lines=8> */
[----:B------:R-:W4:Y:S01]  /*382f0*/  LDL.LU R27, [R1+0x42c] ;  /* 0x00042c00011b7983 */ /* 0x000f220000300800 */
[----:B------:R-:W-:Y:S06]  /*38300*/  HMMA.16816.F32.BF16 R12, R20, R10, R12 ;  /* 0x0000000a140c723c */ /* 0x000fec000004180c */
[----:B------:R-:W-:-:S02]  /*38310*/  IMAD.MOV.U32 R2, RZ, RZ, R10 ;  /* 0x000000ffff027224 */ /* 0x000fc400078e000a */
[----:B------:R-:W-:Y:S01]  /*38320*/  IMAD.MOV.U32 R29, RZ, RZ, R11 ;  /* 0x000000ffff1d7224 */ /* 0x000fe200078e000b */
[----:B----4-:R-:W-:Y:S04]  /*38330*/  STL.64 [R1+0x1758], R26 ;  /* 0x0017581a01007387 */ /* 0x010fe80000100a00 */
[----:B--2---:R0:W-:Y:S04]  /*38340*/  STL.64 [R1+0x1750], R24 ;  /* 0x0017501801007387 */ /* 0x0041e80000100a00 */
[----:B0-----:R-:W3:Y:S04]  /*38350*/  LDL.LU R24, [R1+0x430] ;  /* 0x0004300001187983 */ /* 0x001ee80000300800 */
[----:B------:R-:W3:Y:S04]  /*38360*/  LDL.LU R25, [R1+0x434] ;  /* 0x0004340001197983 */ /* 0x000ee80000300800 */
[----:B------:R-:W3:Y:S04]  /*38370*/  LDL.LU R26, [R1+0x438] ;  /* 0x00043800011a7983 */ /* 0x000ee80000300800 */
[----:B------:R-:W3:Y:S04]  /*38380*/  LDL.LU R27, [R1+0x43c] ;  /* 0x00043c00011b7983 */ /* 0x000ee80000300800 */
[----:B------:R0:W-:Y:S04]  /*38390*/  STL.64 [R1+0x5e0], R12 ;  /* 0x0005e00c01007387 */ /* 0x0001e80000100a00 */
[----:B------:R-:W-:Y:S04]  /*383a0*/  STL.64 [R1+0x5e8], R14 ;  /* 0x0005e80e01007387 */ /* 0x000fe80000100a00 */
[----:B0-----:R-:W2:Y:S04]  /*383b0*/  LDL.LU R13, [R1+0x1768] ;  /* 0x00176800010d7983 */ /* 0x001ea80000300800 */
[----:B------:R-:W4:Y:S02]  /*383c0*/  LDL.LU.64 R10, [R1+0x1760] ;  /* 0x00176000010a7983 */ /* 0x000f240000300a00 */
[----:B----4-:R-:W-:-:S15]  /*383d0*/  HMMA.16816.F32.BF16 R4, R20, R10, R4 ;  /* 0x0000000a1404723c */ /* 0x010fde0000041804 */
[----:B------:R-:W-:-:S08]  /*383e0*/  NOP ;  /* 0x0000000000007918 */ /* 0x000fd00000000000 */
[----:B------:R0:W-:Y:S04]  /*383f0*/  STL.64 [R1+0x5b0], R4 ;  /* 0x0005b00401007387 */ /* 0x0001e80000100a00 */
[----:B------:R1:W-:Y:S04]  /*38400*/  STL.64 [R1+0x5b8], R6 ;  /* 0x0005b80601007387 */ /* 0x0003e80000100a00 */
[----:B0-----:R-:W4:Y:S04]  /*38410*/  LDL.LU R4, [R1+0x310] ;  /* 0x0003100001047983 */ /* 0x001f280000300800 */
[----:B------:R-:W4:Y:S04]  /*38420*/  LDL.LU R5, [R1+0x314] ;  /* 0x0003140001057983 */ /* 0x000f280000300800 */
[----:B-1----:R-:W2:Y:S04]  /*38430*/  LDL.LU R6, [R1+0x318] ;  /* 0x0003180001067983 */ /* 0x002ea80000300800 */
[----:B------:R-:W2:Y:S01]  /*38440*/  LDL.LU R7, [R1+0x31c] ;  /* 0x00031c0001077983 */ /* 0x000ea20000300800 */
[----:B---3--:R-:W-:Y:S03]  /*38450*/  HMMA.16816.F32.BF16 R24, R20, R18, R24 ;  /* 0x000000121418723c */ /* 0x008fe60000041818 */
[----:B--2---:R0:W-:Y:S04]  /*38460*/  STL.64 [R1+0x1570], R6 ;  /* 0x0015700601007387 */ /* 0x0041e80000100a00 */
[----:B----4-:R1:W-:Y:S04]  /*38470*/  STL.64 [R1+0x1568], R4 ;  /* 0x0015680401007387 */ /* 0x0103e80000100a00 */
[----:B0-----:R-:W2:Y:S04]  /*38480*/  LDL R6, [R1+0x8] ;  /* 0x0000080001067983 */ /* 0x001ea80000100800 */
[----:B------:R-:W2:Y:S08]  /*38490*/  LDL R7, [R1+0xc] ;  /* 0x00000c0001077983 */ /* 0x000eb00000100800 */
[----:B------:R-:W-:Y:S04]  /*384a0*/  STL.64 [R1+0x570], R24 ;  /* 0x0005701801007387 */ /* 0x000fe80000100a00 */
[----:B------:R0:W-:Y:S01]  /*384b0*/  STL.64 [R1+0x578], R26 ;  /* 0x0005781a01007387 */ /* 0x0001e20000100a00 */
[----:B-1----:R-:W-:-:S02]  /*384c0*/  IMAD.MOV.U32 R5, RZ, RZ, R18 ;  /* 0x000000ffff057224 */ /* 0x002fc400078e0012 */
[----:B------:R-:W-:Y:S01]  /*384d0*/  IMAD.MOV.U32 R4, RZ, RZ, R19 ;  /* 0x000000ffff047224 */ /* 0x000fe200078e0013 */
[----:B0-----:R-:W3:Y:S04]  /*384e0*/  LDL.LU.64 R26, [R1+0x1758] ;  /* 0x00175800011a7983 */ /* 0x001ee80000300a00 */
[----:B------:R-:W3:Y:S04]  /*384f0*/  LDL.LU.64 R24, [R1+0x1750] ;  /* 0x0017500001187983 */ /* 0x000ee80000300a00 */
[----:B------:R-:W3:Y:S01]  /*38500*/  LDL.LU.64 R18, [R1+0x1748] ;  /* 0x0017480001127983 */ /* 0x000ee20000300a00 */
[----:B------:R-:W0:Y:S01]  /*38510*/  S2R R9, SR_TID.X ;  /* 0x0000000000097919 */ /* 0x000e220000002100 */
[----:B------:R-:W-:-:S02]  /*38520*/  IMAD.MOV.U32 R15, RZ, RZ, R11 ;  /* 0x000000ffff0f7224 */ /* 0x000fc400078e000b */
[----:B------:R-:W-:Y:S01]  /*38530*/  IMAD.MOV.U32 R14, RZ, RZ, R10 ;  /* 0x000000ffff0e7224 */ /* 0x000fe200078e000a */
[----:B---3--:R-:W-:Y:S06]  /*38540*/  HMMA.16816.F32.BF16 R24, R20, R18, R24 ;  /* 0x000000121418723c */ /* 0x008fec0000041818 */
[----:B------:R-:W-:Y:S02]  /*38550*/  IMAD.MOV.U32 R12, RZ, RZ, R18 ;  /* 0x000000ffff0c7224 */ /* 0x000fe400078e0012 */
[----:B------:R-:W-:-:S15]  /*38560*/  IMAD.MOV.U32 R0, RZ, RZ, R19 ;  /* 0x000000ffff007224 */ /* 0x000fde00078e0013 */
[----:B------:R-:W-:Y:S04]  /*38570*/  STL.64 [R1+0x530], R24 ;  /* 0x0005301801007387 */ /* 0x000fe80000100a00 */
[----:B------:R1:W-:Y:S04]  /*38580*/  STL.64 [R1+0x538], R26 ;  /* 0x0005381a01007387 */ /* 0x0003e80000100a00 */
[----:B-1----:R-:W3:Y:S04]  /*38590*/  LDL.LU.64 R26, [R1+0x1740] ;  /* 0x00174000011a7983 */ /* 0x002ee80000300a00 */
[----:B------:R-:W3:Y:S04]  /*385a0*/  LDL.LU.64 R24, [R1+0x1738] ;  /* 0x0017380001187983 */ /* 0x000ee80000300a00 */
[----:B------:R-:W3:Y:S01]  /*385b0*/  LDL.LU.64 R18, [R1+0x1730] ;  /* 0x0017300001127983 */ /* 0x000ee20000300a00 */
[C---:B0-----:R-:W-:Y:S01]  /*385c0*/  LOP3.LUT R11, R9.reuse, 0x7, RZ, 0xc0, !PT ;  /* 0x00000007090b7812 */ /* 0x041fe200078ec0ff */
[----:B------:R-:W-:-:S02]  /*385d0*/  IMAD.SHL.U32 R10, R9, 0x40, RZ ;  /* 0x00000040090a7824 */ /* 0x000fc400078e00ff */
[----:B------:R-:W-:Y:S02]  /*385e0*/  IMAD.SHL.U32 R9, R9, 0x2, RZ ;  /* 0x0000000209097824 */ /* 0x000fe400078e00ff */
[----:B------:R-:W-:-:S05]  /*385f0*/  IMAD R11, R11, 0x90, RZ ;  /* 0x000000900b0b7824 */ /* 0x000fca00078e02ff */
[----:B------:R-:W-:-:S04]  /*38600*/  LOP3.LUT R11, R11, 0x10, R9, 0x78, !PT ;  /* 0x000000100b0b7812 */ /* 0x000fc800078e7809 */
[----:B------:R-:W-:-:S04]  /*38610*/  LOP3.LUT R11, R11, 0x400, R10, 0xf8, !PT ;  /* 0x000004000b0b7812 */ /* 0x000fc800078ef80a */
[----:B------:R-:W-:-:S06]  /*38620*/  LOP3.LUT R11, R11, 0x60, RZ, 0x3c, !PT ;  /* 0x000000600b0b7812 */ /* 0x000fcc00078e3cff */
[----:B------:R-:W0:Y:S01]  /*38630*/  LDSM.16.MT88.4 R8, [R11+UR4+0x9800] ;  /* 0x009800040b08783b */ /* 0x000e220008004200 */
[----:B---3--:R-:W-:Y:S03]  /*38640*/  HMMA.16816.F32.BF16 R16, R20, R18, R24 ;  /* 0x000000121410723c */ /* 0x008fe60000041818 */
[----:B------:R-:W3:Y:S04]  /*38650*/  LDL.LU.64 R26, [R1+0x1728] ;  /* 0x00172800011a7983 */ /* 0x000ee80000300a00 */
[----:B------:R-:W4:-:S15]  /*38660*/  LDL.LU.64 R24, [R1+0x1720] ;  /* 0x0017200001187983 */ /* 0x000f1e0000300a00 */
[----:B------:R-:W-:-:S01]  /*38670*/  NOP ;  /* 0x0000000000007918 */ /* 0x000fc20000000000 */
[----:B------:R-:W-:Y:S04]  /*38680*/  STL.64 [R1+0x450], R16 ;  /* 0x0004501001007387 */ /* 0x000fe80000100a00 */
[----:B------:R1:W-:Y:S04]  /*38690*/  STL.64 [R1+0x458], R18 ;  /* 0x0004581201007387 */ /* 0x0003e80000100a00 */
[----:B-1----:R-:W4:Y:S04]  /*386a0*/  LDL.LU.64 R18, [R1+0x1718] ;  /* 0x0017180001127983 */ /* 0x002f280000300a00 */
[----:B------:R-:W4:Y:S04]  /*386b0*/  LDL.LU.64 R16, [R1+0x1710] ;  /* 0x0017100001107983 */ /* 0x000f280000300a00 */
[----:B0-----:R-:W-:Y:S04]  /*386c0*/  STL.64 [R1+0x1438], R10 ;  /* 0x0014380a01007387 */ /* 0x001fe80000100a00 */
        /* <DEDUP_REMOVED lines=11> */
[----:B---3--:R0:W-:Y:S04]  /*38780*/  STL.64 [R1+0x1590], R10 ;  /* 0x0015900a01007387 */ /* 0x0081e80000100a00 */
[----:B--2---:R-:W-:Y:S04]  /*38790*/  STL.64 [R1+0x1588], R8 ;  /* 0x0015880801007387 */ /* 0x004fe80000100a00 */
[----:B0-----:R-:W2:Y:S04]  /*387a0*/  LDL.LU.64 R10, [R1+0x18] ;  /* 0x00001800010a7983 */ /* 0x001ea80000300a00 */
[----:B--2---:R0:W-:Y:S02]  /*387b0*/  STL.64 [R1+0x15a0], R10 ;  /* 0x0015a00a01007387 */ /* 0x0041e40000100a00 */
[----:B0-----:R-:W-:-:S02]  /*387c0*/  IMAD.MOV.U32 R10, RZ, RZ, R12 ;  /* 0x000000ffff0a7224 */ /* 0x001fc400078e000c */
[----:B------:R-:W-:Y:S01]  /*387d0*/  IMAD.MOV.U32 R11, RZ, RZ, R0 ;  /* 0x000000ffff0b7224 */ /* 0x000fe200078e0000 */
[----:B------:R-:W2:Y:S04]  /*387e0*/  LDL.LU R12, [R1+0x1708] ;  /* 0x00170800010c7983 */ /* 0x000ea80000300800 */
[----:B------:R-:W3:Y:S04]  /*387f0*/  LDL.LU R0, [R1+0x1704] ;  /* 0x0017040001007983 */ /* 0x000ee80000300800 */
[----:B------:R0:W-:Y:S02]  /*38800*/  STL.64 [R1+0x15b8], R10 ;  /* 0x0015b80a01007387 */ /* 0x0001e40000100a00 */
[----:B0-----:R-:W-:-:S02]  /*38810*/  IMAD.MOV.U32 R10, RZ, RZ, R5 ;  /* 0x000000ffff0a7224 */ /* 0x001fc400078e0005 */
[----:B------:R-:W-:-:S05]  /*38820*/  IMAD.MOV.U32 R11, RZ, RZ, R4 ;  /* 0x000000ffff0b7224 */ /* 0x000fca00078e0004 */
[----:B------:R0:W-:Y:S02]  /*38830*/  STL.64 [R1+0x15d0], R10 ;  /* 0x0015d00a01007387 */ /* 0x0001e40000100a00 */
[----:B0-----:R-:W-:Y:S02]  /*38840*/  IMAD.MOV.U32 R10, RZ, RZ, R14 ;  /* 0x000000ffff0a7224 */ /* 0x001fe400078e000e */
[----:B------:R-:W-:Y:S01]  /*38850*/  IMAD.MOV.U32 R11, RZ, RZ, R15 ;  /* 0x000000ffff0b7224 */ /* 0x000fe200078e000f */
[----:B------:R-:W4:Y:S04]  /*38860*/  LDL.LU R14, [R1+0x1700] ;  /* 0x00170000010e7983 */ /* 0x000f280000300800 */
[----:B------:R-:W2:Y:S04]  /*38870*/  LDL.LU R15, [R1+0x16fc] ;  /* 0x0016fc00010f7983 */ /* 0x000ea80000300800 */
[----:B------:R0:W-:Y:S04]  /*38880*/  STL.64 [R1+0x15e8], R10 ;  /* 0x0015e80a01007387 */ /* 0x0001e80000100a00 */
[----:B------:R-:W3:Y:S04]  /*38890*/  LDL.LU R8, [R1+0x4d0] ;  /* 0x0004d00001087983 */ /* 0x000ee80000300800 */
[----:B------:R-:W3:Y:S04]  /*388a0*/  LDL.LU R9, [R1+0x4d4] ;  /* 0x0004d40001097983 */ /* 0x000ee80000300800 */
[----:B0-----:R-:W3:Y:S04]  /*388b0*/  LDL.LU R10, [R1+0x4d8] ;  /* 0x0004d800010a7983 */ /* 0x001ee80000300800 */
[----:B------:R-:W3:Y:S02]  /*388c0*/  LDL.LU R11, [R1+0x4dc] ;  /* 0x0004dc00010b7983 */ /* 0x000ee40000300800 */
[----:B---3--:R-:W-:-:S15]  /*388d0*/  HMMA.16816.F32.BF16 R8, R20, R6, R8 ;  /* 0x000000061408723c */ /* 0x008fde0000041808 */
[----:B------:R-:W-:-:S08]  /*388e0*/  NOP ;  /* 0x0000000000007918 */ /* 0x000fd00000000000 */
[----:B------:R-:W-:Y:S04]  /*388f0*/  STL.64 [R1+0x440], R8 ;  /* 0x0004400801007387 */ /* 0x000fe80000100a00 */
[----:B------:R0:W-:Y:S02]  /*38900*/  STL.64 [R1+0x448], R10 ;  /* 0x0004480a01007387 */ /* 0x0001e40000100a00 */
[----:B0-----:R-:W-:Y:S02]  /*38910*/  IMAD.MOV.U32 R10, RZ, RZ, R2 ;  /* 0x000000ffff0a7224 */ /* 0x001fe400078e0002 */
[----:B------:R-:W-:Y:S01]  /*38920*/  IMAD.MOV.U32 R11, RZ, RZ, R29 ;  /* 0x000000ffff0b7224 */ /* 0x000fe200078e001d */
[----:B------:R-:W3:Y:S04]  /*38930*/  LDL.LU R2, [R1+0x16f8] ;  /* 0x0016f80001027983 */ /* 0x000ee80000300800 */
[----:B------:R0:W-:Y:S04]  /*38940*/  STL.64 [R1+0x1600], R10 ;  /* 0x0016000a01007387 */ /* 0x0001e80000100a00 */
[----:B------:R2:W-:Y:S04]  /*38950*/  STL.64 [R1+0x1598], R6 ;  /* 0x0015980601007387 */ /* 0x0005e80000100a00 */
[----:B------:R-:W3:Y:S04]  /*38960*/  LDL.LU R4, [R1+0x330] ;  /* 0x0003300001047983 */ /* 0x000ee80000300800 */
[----:B------:R-:W3:Y:S01]  /*38970*/  LDL.LU R5, [R1+0x334] ;  /* 0x0003340001057983 */ /* 0x000ee20000300800 */
[----:B0-----:R-:W-:-:S02]  /*38980*/  IMAD.MOV.U32 R10, RZ, RZ, R28 ;  /* 0x000000ffff0a7224 */ /* 0x001fc400078e001c */
[----:B------:R-:W-:Y:S02]  /*38990*/  IMAD.MOV.U32 R11, RZ, RZ, R27 ;  /* 0x000000ffff0b7224 */ /* 0x000fe400078e001b */
[----:B--2---:R-:W-:Y:S02]  /*389a0*/  IMAD.MOV.U32 R6, RZ, RZ, R15 ;  /* 0x000000ffff067224 */ /* 0x004fe400078e000f */
[----:B----4-:R-:W-:Y:S01]  /*389b0*/  IMAD.MOV.U32 R7, RZ, RZ, R14 ;  /* 0x000000ffff077224 */ /* 0x010fe200078e000e */
[----:B------:R-:W2:Y:S04]  /*389c0*/  LDL.LU R15, [R1+0x16f4] ;  /* 0x0016f400010f7983 */ /* 0x000ea80000300800 */
[----:B------:R-:W4:Y:S04]  /*389d0*/  LDL.LU R14, [R1+0x16f0] ;  /* 0x0016f000010e7983 */ /* 0x000f280000300800 */
[----:B------:R-:W-:Y:S04]  /*389e0*/  STL.64 [R1+0x1618], R10 ;  /* 0x0016180a01007387 */ /* 0x000fe80000100a00 */
[----:B------:R-:W-:Y:S04]  /*389f0*/  STL.64 [R1+0x15b0], R6 ;  /* 0x0015b00601007387 */ /* 0x000fe80000100a00 */
[----:B---3--:R0:W-:Y:S04]  /*38a00*/  STL.64 [R1+0x15a8], R4 ;  /* 0x0015a80401007387 */ /* 0x0081e80000100a00 */
[----:B0-----:R-:W3:Y:S04]  /*38a10*/  LDL.LU R4, [R1+0x340] ;  /* 0x0003400001047983 */ /* 0x001ee80000300800 */
[----:B------:R-:W3:Y:S04]  /*38a20*/  LDL.LU R5, [R1+0x344] ;  /* 0x0003440001057983 */ /* 0x000ee80000300800 */
[----:B------:R-:W2:Y:S04]  /*38a30*/  LDL.LU R6, [R1+0x348] ;  /* 0x0003480001067983 */ /* 0x000ea80000300800 */
[----:B------:R-:W2:Y:S01]  /*38a40*/  LDL.LU R7, [R1+0x34c] ;  /* 0x00034c0001077983 */ /* 0x000ea20000300800 */
[----:B------:R-:W-:-:S02]  /*38a50*/  IMAD.MOV.U32 R10, RZ, RZ, R26 ;  /* 0x000000ffff0a7224 */ /* 0x000fc400078e001a */
[----:B------:R-:W-:-:S05]  /*38a60*/  IMAD.MOV.U32 R11, RZ, RZ, R25 ;  /* 0x000000ffff0b7224 */ /* 0x000fca00078e0019 */
[----:B------:R-:W-:Y:S04]  /*38a70*/  STL.64 [R1+0x1630], R10 ;  /* 0x0016300a01007387 */ /* 0x000fe80000100a00 */
[----:B--2---:R-:W-:Y:S04]  /*38a80*/  STL.64 [R1+0x15c8], R6 ;  /* 0x0015c80601007387 */ /* 0x004fe80000100a00 */
[----:B---3--:R0:W-:Y:S04]  /*38a90*/  STL.64 [R1+0x15c0], R4 ;  /* 0x0015c00401007387 */ /* 0x0081e80000100a00 */
[----:B0-----:R-:W2:Y:S04]  /*38aa0*/  LDL.LU R4, [R1+0x350] ;  /* 0x0003500001047983 */ /* 0x001ea80000300800 */
[----:B------:R-:W2:Y:S01]  /*38ab0*/  LDL.LU R5, [R1+0x354] ;  /* 0x0003540001057983 */ /* 0x000ea20000300800 */
[----:B------:R-:W-:-:S02]  /*38ac0*/  IMAD.MOV.U32 R10, RZ, RZ, R24 ;  /* 0x000000ffff0a7224 */ /* 0x000fc400078e0018 */
[----:B------:R-:W-:Y:S02]  /*38ad0*/  IMAD.MOV.U32 R11, RZ, RZ, R19 ;  /* 0x000000ffff0b7224 */ /* 0x000fe400078e0013 */
[----:B----4-:R-:W-:Y:S02]  /*38ae0*/  IMAD.MOV.U32 R6, RZ, RZ, R14 ;  /* 0x000000ffff067224 */ /* 0x010fe400078e000e */
[----:B------:R-:W-:Y:S01]  /*38af0*/  IMAD.MOV.U32 R7, RZ, RZ, R15 ;  /* 0x000000ffff077224 */ /* 0x000fe200078e000f */
[----:B------:R-:W3:Y:S04]  /*38b00*/  LDL.LU R14, [R1+0x16ec] ;  /* 0x0016ec00010e7983 */ /* 0x000ee80000300800 */
[----:B------:R-:W4:Y:S04]  /*38b10*/  LDL.LU R15, [R1+0x16e8] ;  /* 0x0016e800010f7983 */ /* 0x000f280000300800 */
[----:B------:R-:W-:Y:S04]  /*38b20*/  STL.64 [R1+0x1648], R10 ;  /* 0x0016480a01007387 */ /* 0x000fe80000100a00 */
[----:B------:R-:W-:Y:S04]  /*38b30*/  STL.64 [R1+0x15e0], R6 ;  /* 0x0015e00601007387 */ /* 0x000fe80000100a00 */
[----:B--2---:R0:W-:Y:S04]  /*38b40*/  STL.64 [R1+0x15d8], R4 ;  /* 0x0015d80401007387 */ /* 0x0041e80000100a00 */
[----:B0-----:R-:W2:Y:S04]  /*38b50*/  LDL.LU R4, [R1+0x360] ;  /* 0x0003600001047983 */ /* 0x001ea80000300800 */
[----:B------:R-:W2:Y:S04]  /*38b60*/  LDL.LU R5, [R1+0x364] ;  /* 0x0003640001057983 */ /* 0x000ea80000300800 */
[----:B------:R-:W3:Y:S04]  /*38b70*/  LDL.LU R6, [R1+0x368] ;  /* 0x0003680001067983 */ /* 0x000ee80000300800 */
[----:B------:R-:W3:Y:S01]  /*38b80*/  LDL.LU R7, [R1+0x36c] ;  /* 0x00036c0001077983 */ /* 0x000ee20000300800 */
[----:B------:R-:W-:-:S02]  /*38b90*/  IMAD.MOV.U32 R10, RZ, RZ, R18 ;  /* 0x000000ffff0a7224 */ /* 0x000fc400078e0012 */
[----:B------:R-:W-:-:S05]  /*38ba0*/  IMAD.MOV.U32 R11, RZ, RZ, R17 ;  /* 0x000000ffff0b7224 */ /* 0x000fca00078e0011 */
[----:B------:R-:W-:Y:S04]  /*38bb0*/  STL.64 [R1+0x1660], R10 ;  /* 0x0016600a01007387 */ /* 0x000fe80000100a00 */
[----:B---3--:R-:W-:Y:S04]  /*38bc0*/  STL.64 [R1+0x15f8], R6 ;  /* 0x0015f80601007387 */ /* 0x008fe80000100a00 */
[----:B--2---:R0:W-:Y:S04]  /*38bd0*/  STL.64 [R1+0x15f0], R4 ;  /* 0x0015f00401007387 */ /* 0x0041e80000100a00 */
        /* <DEDUP_REMOVED lines=8> */
[----:B------:R0:W-:Y:S02]  /*38c60*/  STL.64 [R1+0x1678], R10 ;  /* 0x0016780a01007387 */ /* 0x0001e40000100a00 */
[----:B0-----:R-:W-:-:S02]  /*38c70*/  IMAD.MOV.U32 R10, RZ, RZ, R12 ;  /* 0x000000ffff0a7224 */ /* 0x001fc400078e000c */
[----:B------:R-:W-:-:S05]  /*38c80*/  IMAD.MOV.U32 R11, RZ, RZ, R3 ;  /* 0x000000ffff0b7224 */ /* 0x000fca00078e0003 */
        /* <DEDUP_REMOVED lines=14> */
[----:B----4-:R-:W-:-:S02]  /*38d70*/  IMAD.MOV.U32 R6, RZ, RZ, R14 ;  /* 0x000000ffff067224 */ /* 0x010fc400078e000e */
[----:B------:R-:W-:Y:S01]  /*38d80*/  IMAD.MOV.U32 R7, RZ, RZ, R15 ;  /* 0x000000ffff077224 */ /* 0x000fe200078e000f */
[----:B------:R-:W3:Y:S04]  /*38d90*/  LDL.LU R14, [R1+0x16dc] ;  /* 0x0016dc00010e7983 */ /* 0x000ee80000300800 */
[----:B------:R-:W4:Y:S04]  /*38da0*/  LDL.LU R15, [R1+0x16d8] ;  /* 0x0016d800010f7983 */ /* 0x000f280000300800 */
        /* <DEDUP_REMOVED lines=12> */
[----:B------:R-:W-:Y:S04]  /*38e70*/  STL.64 [R1+0x1640], R6 ;  /* 0x0016400601007387 */ /* 0x000fe80000100a00 */
[----:B--2---:R0:W-:Y:S04]  /*38e80*/  STL.64 [R1+0x1638], R4 ;  /* 0x0016380401007387 */ /* 0x0041e80000100a00 */
[----:B0-----:R-:W2:Y:S04]  /*38e90*/  LDL.LU R4, [R1+0x3a0] ;  /* 0x0003a00001047983 */ /* 0x001ea80000300800 */
[----:B------:R-:W2:Y:S04]  /*38ea0*/  LDL.LU R5, [R1+0x3a4] ;  /* 0x0003a40001057983 */ /* 0x000ea80000300800 */
[----:B------:R-:W4:Y:S04]  /*38eb0*/  LDL.LU R6, [R1+0x3a8] ;  /* 0x0003a80001067983 */ /* 0x000f280000300800 */
[----:B------:R-:W4:Y:S04]  /*38ec0*/  LDL.LU R7, [R1+0x3ac] ;  /* 0x0003ac0001077983 */ /* 0x000f280000300800 */
[----:B----4-:R-:W-:Y:S04]  /*38ed0*/  STL.64 [R1+0x1658], R6 ;  /* 0x0016580601007387 */ /* 0x010fe80000100a00 */
[----:B--2---:R0:W-:Y:S04]  /*38ee0*/  STL.64 [R1+0x1650], R4 ;  /* 0x0016500401007387 */ /* 0x0041e80000100a00 */
[----:B0-----:R-:W2:Y:S04]  /*38ef0*/  LDL.LU R4, [R1+0x3b0] ;  /* 0x0003b00001047983 */ /* 0x001ea80000300800 */
[----:B------:R-:W2:Y:S01]  /*38f00*/  LDL.LU R5, [R1+0x3b4] ;  /* 0x0003b40001057983 */ /* 0x000ea20000300800 */
[----:B------:R-:W-:-:S02]  /*38f10*/  IMAD.MOV.U32 R6, RZ, RZ, R15 ;  /* 0x000000ffff067224 */ /* 0x000fc400078e000f */
[----:B---3--:R-:W-:Y:S01]  /*38f20*/  IMAD.MOV.U32 R7, RZ, RZ, R14 ;  /* 0x000000ffff077224 */ /* 0x008fe200078e000e */
[----:B------:R-:W3:Y:S04]  /*38f30*/  LDL.LU R15, [R1+0x16d4] ;  /* 0x0016d400010f7983 */ /* 0x000ee80000300800 */
[----:B------:R-:W4:Y:S04]  /*38f40*/  LDL.LU R14, [R1+0x16d0] ;  /* 0x0016d000010e7983 */ /* 0x000f280000300800 */
[----:B------:R-:W-:Y:S04]  /*38f50*/  STL.64 [R1+0x1670], R6 ;  /* 0x0016700601007387 */ /* 0x000fe80000100a00 */
[----:B--2---:R0:W-:Y:S04]  /*38f60*/  STL.64 [R1+0x1668], R4 ;  /* 0x0016680401007387 */ /* 0x0041e80000100a00 */
[----:B0-----:R-:W2:Y:S04]  /*38f70*/  LDL.LU R4, [R1+0x3c0] ;  /* 0x0003c00001047983 */ /* 0x001ea80000300800 */
[----:B------:R-:W2:Y:S04]  /*38f80*/  LDL.LU R5, [R1+0x3c4] ;  /* 0x0003c40001057983 */ /* 0x000ea80000300800 */
[----:B------:R-:W3:Y:S04]  /*38f90*/  LDL.LU R6, [R1+0x3c8] ;  /* 0x0003c80001067983 */ /* 0x000ee80000300800 */
[----:B------:R-:W3:Y:S04]  /*38fa0*/  LDL.LU R7, [R1+0x3cc] ;  /* 0x0003cc0001077983 */ /* 0x000ee80000300800 */
[----:B---3--:R4:W-:Y:S04]  /*38fb0*/  STL.64 [R1+0x1688], R6 ;  /* 0x0016880601007387 */ /* 0x0089e80000100a00 */
[----:B--2---:R0:W-:Y:S01]  /*38fc0*/  STL.64 [R1+0x1680], R4 ;  /* 0x0016800401007387 */ /* 0x0041e20000100a00 */
[----:B----4-:R-:W-:-:S03]  /*38fd0*/  IMAD.MOV.U32 R6, RZ, RZ, R14 ;  /* 0x000000ffff067224 */ /* 0x010fc600078e000e */
[----:B0-----:R-:W2:Y:S04]  /*38fe0*/  LDL.LU R4, [R1+0x3d0] ;  /* 0x0003d00001047983 */ /* 0x001ea80000300800 */
[----:B------:R-:W2:Y:S04]  /*38ff0*/  LDL.LU R5, [R1+0x3d4] ;  /* 0x0003d40001057983 */ /* 0x000ea80000300800 */
[----:B------:R-:W3:Y:S01]  /*39000*/  LDL.LU R14, [R1+0x16cc] ;  /* 0x0016cc00010e7983 */ /* 0x000ee20000300800 */
[----:B------:R-:W-:-:S03]  /*39010*/  IMAD.MOV.U32 R7, RZ, RZ, R15 ;  /* 0x000000ffff077224 */ /* 0x000fc600078e000f */
[----:B------:R-:W3:Y:S04]  /*39020*/  LDL.LU R15, [R1+0x16c8] ;  /* 0x0016c800010f7983 */ /* 0x000ee80000300800 */
[----:B------:R-:W-:Y:S01]  /*39030*/  STL.64 [R1+0x16a0], R6 ;  /* 0x0016a00601007387 */ /* 0x000fe20000100a00 */
[C---:B---3--:R-:W-:Y:S03]  /*39040*/  HMMA.16816.F32.BF16 R16, R20.reuse, R14, R16 ;  /* 0x0000000e1410723c */ /* 0x048fe60000041810 */
[----:B--2---:R0:W-:Y:S04]  /*39050*/  STL.64 [R1+0x1698], R4 ;  /* 0x0016980401007387 */ /* 0x0041e80000100a00 */
[----:B0-----:R-:W2:Y:S04]  /*39060*/  LDL.LU R4, [R1+0x3e0] ;  /* 0x0003e00001047983 */ /* 0x001ea80000300800 */
[----:B------:R-:W2:Y:S04]  /*39070*/  LDL.LU R5, [R1+0x3e4] ;  /* 0x0003e40001057983 */ /* 0x000ea80000300800 */
[----:B------:R-:W2:Y:S04]  /*39080*/  LDL.LU R6, [R1+0x3e8] ;  /* 0x0003e80001067983 */ /* 0x000ea80000300800 */
[----:B------:R-:W2:Y:S04]  /*39090*/  LDL.LU R7, [R1+0x3ec] ;  /* 0x0003ec0001077983 */ /* 0x000ea80000300800 */
        /* <DEDUP_REMOVED lines=104> */
[----:B------:R-:W-:Y:S04]  /*39720*/  STL.64 [R1+0x500], R4 ;  /* 0x0005000401007387 */ /* 0x000fe80000100a00 */
[----:B------:R0:W-:Y:S04]  /*39730*/  STL.64 [R1+0x508], R6 ;  /* 0x0005080601007387 */ /* 0x0001e80000100a00 */
[----:B0-----:R-:W3:Y:S04]  /*39740*/  LDL.LU.64 R6, [R1+0x1570] ;  /* 0x0015700001067983 */ /* 0x001ee80000300a00 */
[----:B------:R-:W3:Y:S02]  /*39750*/  LDL.LU.64 R4, [R1+0x1568] ;  /* 0x0015680001047983 */ /* 0x000ee40000300a00 */
[----:B---3--:R-:W-:-:S15]  /*39760*/  HMMA.16816.F32.BF16 R4, R24, R14, R4 ;  /* 0x0000000e1804723c */ /* 0x008fde0000041804 */
[----:B------:R-:W-:-:S08]  /*39770*/  NOP ;  /* 0x0000000000007918 */ /* 0x000fd00000000000 */
[----:B------:R-:W-:Y:S04]  /*39780*/  STL.64 [R1+0x4f0], R4 ;  /* 0x0004f00401007387 */ /* 0x000fe80000100a00 */
[----:B------:R0:W-:Y:S04]  /*39790*/  STL.64 [R1+0x4f8], R6 ;  /* 0x0004f80601007387 */ /* 0x0001e80000100a00 */
[----:B0-----:R-:W3:Y:S04]  /*397a0*/  LDL.LU.64 R6, [R1+0x1560] ;  /* 0x0015600001067983 */ /* 0x001ee80000300a00 */
[----:B------:R-:W3:Y:S04]  /*397b0*/  LDL.LU.64 R4, [R1+0x1558] ;  /* 0x0015580001047983 */ /* 0x000ee80000300a00 */
[----:B------:R2:W-:Y:S02]  /*397c0*/  STL.64 [R1+0x1550], R14 ;  /* 0x0015500e01007387 */ /* 0x0005e40000100a00 */
[----:B--2---:R-:W-:Y:S02]  /*397d0*/  HMMA.16816.F32.BF16 R12, R24, R18, R8 ;  /* 0x00000012180c723c */ /* 0x004fe40000041808 */
[----:B------:R-:W2:Y:S05]  /*397e0*/  LDL.LU R8, [R1+0x2c0] ;  /* 0x0002c00001087983 */ /* 0x000eaa0000300800 */
[----:B------:R-:W-:-:S02]  /*397f0*/  IMAD.MOV.U32 R26, RZ, RZ, R2 ;  /* 0x000000ffff1a7224 */ /* 0x000fc400078e0002 */
[----:B------:R-:W-:-:S14]  /*39800*/  IMAD.MOV.U32 R27, RZ, RZ, R0 ;  /* 0x000000ffff1b7224 */ /* 0x000fdc00078e0000 */
[----:B------:R-:W-:Y:S04]  /*39810*/  STL.64 [R1+0x430], R12 ;  /* 0x0004300c01007387 */ /* 0x000fe80000100a00 */
[----:B------:R0:W-:Y:S04]  /*39820*/  STL.64 [R1+0x438], R14 ;  /* 0x0004380e01007387 */ /* 0x0001e80000100a00 */
[----:B------:R-:W2:Y:S04]  /*39830*/  LDL.LU R9, [R1+0x2c4] ;  /* 0x0002c40001097983 */ /* 0x000ea80000300800 */
[----:B------:R-:W2:Y:S04]  /*39840*/  LDL.LU R10, [R1+0x2c8] ;  /* 0x0002c800010a7983 */ /* 0x000ea80000300800 */
[----:B------:R-:W2:Y:S04]  /*39850*/  LDL.LU R11, [R1+0x2cc] ;  /* 0x0002cc00010b7983 */ /* 0x000ea80000300800 */
[----:B0-----:R-:W2:Y:S04]  /*39860*/  LDL.LU.64 R14, [R1+0xc8] ;  /* 0x0000c800010e7983 */ /* 0x001ea80000300a00 */
[----:B------:R0:W-:Y:S04]  /*39870*/  STL [R1+0x144c], R18 ;  /* 0x00144c1201007387 */ /* 0x0001e80000100800 */
[----:B------:R1:W-:Y:S04]  /*39880*/  STL [R1+0x1448], R19 ;  /* 0x0014481301007387 */ /* 0x0003e80000100800 */
[----:B------:R-:W3:Y:S04]  /*39890*/  LDL.LU R16, [R1+0x2d0] ;  /* 0x0002d00001107983 */ /* 0x000ee80000300800 */
[----:B------:R-:W3:Y:S04]  /*398a0*/  LDL.LU R17, [R1+0x2d4] ;  /* 0x0002d40001117983 */ /* 0x000ee80000300800 */
[----:B0-----:R-:W3:Y:S04]  /*398b0*/  LDL.LU R18, [R1+0x2d8] ;  /* 0x0002d80001127983 */ /* 0x001ee80000300800 */
[----:B-1----:R-:W3:Y:S04]  /*398c0*/  LDL.LU R19, [R1+0x2dc] ;  /* 0x0002dc0001137983 */ /* 0x002ee80000300800 */
[----:B------:R0:W-:Y:S04]  /*398d0*/  STL.64 [R1+0x1528], R26 ;  /* 0x0015281a01007387 */ /* 0x0001e80000100a00 */
[----:B0-----:R-:W4:Y:S04]  /*398e0*/  LDL.LU.64 R26, [R1+0x98] ;  /* 0x00009800011a7983 */ /* 0x001f280000300a00 */
[----:B----4-:R0:W-:Y:S04]  /*398f0*/  STL.64 [R1+0x1530], R26 ;  /* 0x0015301a01007387 */ /* 0x0101e80000100a00 */
[----:B0-----:R-:W4:Y:S04]  /*39900*/  LDL.LU.64 R26, [R1+0xb8] ;  /* 0x0000b800011a7983 */ /* 0x001f280000300a00 */
[----:B----4-:R3:W-:Y:S02]  /*39910*/  STL.64 [R1+0x1548], R26 ;  /* 0x0015481a01007387 */ /* 0x0107e40000100a00 */
[----:B---3--:R-:W-:Y:S07]  /*39920*/  HMMA.16816.F32.BF16 R24, R4, R22, R16 ;  /* 0x000000160418723c */ /* 0x008fee0000041810 */
[----:B------:R-:W-:-:S02]  /*39930*/  IMAD.MOV.U32 R17, RZ, RZ, R22 ;  /* 0x000000ffff117224 */ /* 0x000fc400078e0016 */
[----:B------:R-:W-:-:S14]  /*39940*/  IMAD.MOV.U32 R16, RZ, RZ, R23 ;  /* 0x000000ffff107224 */ /* 0x000fdc00078e0017 */
[----:B------:R-:W-:Y:S04]  /*39950*/  STL.64 [R1+0x7a0], R24 ;  /* 0x0007a01801007387 */ /* 0x000fe80000100a00 */
[----:B------:R-:W-:Y:S04]  /*39960*/  STL.64 [R1+0x7a8], R26 ;  /* 0x0007a81a01007387 */ /* 0x000fe80000100a00 */
[----:B------:R-:W-:Y:S04]  /*39970*/  STL [R1+0x1450], R17 ;  /* 0x0014501101007387 */ /* 0x000fe80000100800 */
[----:B------:R0:W-:Y:S04]  /*39980*/  STL [R1+0x14e8], R16 ;  /* 0x0014e81001007387 */ /* 0x0001e80000100800 */
[----:B0-----:R-:W3:Y:S04]  /*39990*/  LDL.LU R16, [R1+0x290] ;  /* 0x0002900001107983 */ /* 0x001ee80000300800 */
[----:B------:R-:W3:Y:S04]  /*399a0*/  LDL.LU R17, [R1+0x294] ;  /* 0x0002940001117983 */ /* 0x000ee80000300800 */
[----:B------:R-:W4:Y:S04]  /*399b0*/  LDL.LU R18, [R1+0x298] ;  /* 0x0002980001127983 */ /* 0x000f280000300800 */
[----:B------:R-:W4:Y:S01]  /*399c0*/  LDL.LU R19, [R1+0x29c] ;  /* 0x00029c0001137983 */ /* 0x000f220000300800 */
[----:B------:R-:W-:-:S02]  /*399d0*/  IMAD.MOV.U32 R20, RZ, RZ, R24 ;  /* 0x000000ffff147224 */ /* 0x000fc400078e0018 */
[----:B------:R-:W-:Y:S02]  /*399e0*/  IMAD.MOV.U32 R21, RZ, RZ, R26 ;  /* 0x000000ffff157224 */ /* 0x000fe400078e001a */
[----:B--2---:R-:W-:Y:S07]  /*399f0*/  HMMA.16816.F32.BF16 R24, R4, R14, R8 ;  /* 0x0000000e0418723c */ /* 0x004fee0000041808 */
[----:B------:R-:W-:Y:S02]  /*39a00*/  IMAD.MOV.U32 R9, RZ, RZ, R14 ;  /* 0x000000ffff097224 */ /* 0x000fe400078e000e */
[----:B------:R-:W-:Y:S01]  /*39a10*/  IMAD.MOV.U32 R8, RZ, RZ, R15 ;  /* 0x000000ffff087224 */ /* 0x000fe200078e000f */
[----:B----4-:R-:W-:Y:S04]  /*39a20*/  STL.64 [R1+0x1540], R18 ;  /* 0x0015401201007387 */ /* 0x010fe80000100a00 */
[----:B---3--:R0:W-:Y:S04]  /*39a30*/  STL.64 [R1+0x1538], R16 ;  /* 0x0015381001007387 */ /* 0x0081e80000100a00 */
[----:B0-----:R-:W2:Y:S04]  /*39a40*/  LDL.LU R16, [R1+0x2b0] ;  /* 0x0002b00001107983 */ /* 0x001ea80000300800 */
[----:B------:R-:W2:Y:S04]  /*39a50*/  LDL.LU R17, [R1+0x2b4] ;  /* 0x0002b40001117983 */ /* 0x000ea80000300800 */
[----:B------:R-:W2:Y:S04]  /*39a60*/  LDL.LU R18, [R1+0x2b8] ;  /* 0x0002b80001127983 */ /* 0x000ea80000300800 */
[----:B------:R-:W2:Y:S04]  /*39a70*/  LDL.LU R19, [R1+0x2bc] ;  /* 0x0002bc0001137983 */ /* 0x000ea80000300800 */
[----:B------:R0:W-:Y:S04]  /*39a80*/  STL [R1+0x1218], R20 ;  /* 0x0012181401007387 */ /* 0x0001e80000100800 */
[----:B------:R1:W-:Y:S04]  /*39a90*/  STL [R1+0x1214], R21 ;  /* 0x0012141501007387 */ /* 0x0003e80000100800 */
[----:B0-----:R-:W3:Y:S04]  /*39aa0*/  LDL.LU R20, [R1+0x2a0] ;  /* 0x0002a00001147983 */ /* 0x001ee80000300800 */
[----:B-1----:R-:W3:Y:S04]  /*39ab0*/  LDL.LU R21, [R1+0x2a4] ;  /* 0x0002a40001157983 */ /* 0x002ee80000300800 */
[----:B------:R-:W3:Y:S04]  /*39ac0*/  LDL.LU R22, [R1+0x2a8] ;  /* 0x0002a80001167983 */ /* 0x000ee80000300800 */
[----:B------:R-:W3:Y:S04]  /*39ad0*/  LDL.LU R23, [R1+0x2ac] ;  /* 0x0002ac0001177983 */ /* 0x000ee80000300800 */
[----:B------:R-:W4:Y:S04]  /*39ae0*/  LDL.LU.64 R14, [R1+0x1550] ;  /* 0x00155000010e7983 */ /* 0x000f280000300a00 */
[----:B------:R-:W-:Y:S01]  /*39af0*/  STL.64 [R1+0x770], R24 ;  /* 0x0007701801007387 */ /* 0x000fe20000100a00 */
[----:B------:R-:W-:-:S03]  /*39b00*/  IMAD.MOV.U32 R13, RZ, RZ, R26 ;  /* 0x000000ffff0d7224 */ /* 0x000fc600078e001a */
[----:B------:R0:W-:Y:S04]  /*39b10*/  STL.64 [R1+0x778], R26 ;  /* 0x0007781a01007387 */ /* 0x0001e80000100a00 */
[----:B0-----:R-:W2:Y:S01]  /*39b20*/  LDL.LU.64 R26, [R1+0x1548] ;  /* 0x00154800011a7983 */ /* 0x001ea20000300a00 */
[----:B------:R-:W-:-:S05]  /*39b30*/  IMAD.MOV.U32 R12, RZ, RZ, R24 ;  /* 0x000000ffff0c7224 */ /* 0x000fca00078e0018 */
[----:B------:R-:W-:Y:S04]  /*39b40*/  STL [R1+0x1220], R12 ;  /* 0x0012200c01007387 */ /* 0x000fe80000100800 */
[----:B------:R-:W-:Y:S04]  /*39b50*/  STL [R1+0x121c], R13 ;  /* 0x00121c0d01007387 */ /* 0x000fe80000100800 */
[----:B----4-:R0:W-:Y:S04]  /*39b60*/  STL.64 [R1+0x14c8], R14 ;  /* 0x0014c80e01007387 */ /* 0x0101e80000100a00 */
[----:B0-----:R-:W3:Y:S01]  /*39b70*/  LDL.LU.64 R14, [R1+0xa8] ;  /* 0x0000a800010e7983 */ /* 0x001ee20000300a00 */
        /* <DEDUP_REMOVED lines=8> */
[----:B------:R-:W-:Y:S04]  /*39c00*/  STL.64 [R1+0x1460], R10 ;  /* 0x0014600a01007387 */ /* 0x000fe80000100a00 */
[----:B------:R3:W-:Y:S02]  /*39c10*/  STL.64 [R1+0x1458], R8 ;  /* 0x0014580801007387 */ /* 0x0007e40000100a00 */
[----:B---3--:R-:W-:-:S15]  /*39c20*/  HMMA.16816.F32.BF16 R8, R4, R14, R20 ;  /* 0x0000000e0408723c */ /* 0x008fde0000041814 */
[----:B------:R-:W-:-:S08]  /*39c30*/  NOP ;  /* 0x0000000000007918 */ /* 0x000fd00000000000 */
[----:B------:R0:W-:Y:S04]  /*39c40*/  STL.64 [R1+0x6f0], R8 ;  /* 0x0006f00801007387 */ /* 0x0001e80000100a00 */
[----:B------:R1:W-:Y:S04]  /*39c50*/  STL.64 [R1+0x6f8], R10 ;  /* 0x0006f80a01007387 */ /* 0x0003e80000100a00 */
[----:B0-----:R-:W3:Y:S04]  /*39c60*/  LDL.LU R8, [R1+0x1f0] ;  /* 0x0001f00001087983 */ /* 0x001ee80000300800 */
[----:B------:R-:W3:Y:S04]  /*39c70*/  LDL.LU R9, [R1+0x1f4] ;  /* 0x0001f40001097983 */ /* 0x000ee80000300800 */
[----:B-1----:R-:W2:Y:S04]  /*39c80*/  LDL.LU R10, [R1+0x1f8] ;  /* 0x0001f800010a7983 */ /* 0x002ea80000300800 */
[----:B------:R-:W2:Y:S04]  /*39c90*/  LDL.LU R11, [R1+0x1fc] ;  /* 0x0001fc00010b7983 */ /* 0x000ea80000300800 */
[----:B--2---:R0:W-:Y:S04]  /*39ca0*/  STL.64 [R1+0x1470], R10 ;  /* 0x0014700a01007387 */ /* 0x0041e80000100a00 */
[----:B---3--:R-:W-:Y:S04]  /*39cb0*/  STL.64 [R1+0x1468], R8 ;  /* 0x0014680801007387 */ /* 0x008fe80000100a00 */
[----:B0-----:R-:W2:Y:S01]  /*39cc0*/  LDL.LU.64 R10, [R1+0x8] ;  /* 0x00000800010a7983 */ /* 0x001ea20000300a00 */
[----:B----4-:R-:W-:-:S02]  /*39cd0*/  IMAD.MOV.U32 R23, RZ, RZ, R26 ;  /* 0x000000ffff177224 */ /* 0x010fc400078e001a */
[----:B------:R-:W-:Y:S02]  /*39ce0*/  IMAD.MOV.U32 R22, RZ, RZ, R27 ;  /* 0x000000ffff167224 */ /* 0x000fe400078e001b */
[----:B------:R-:W-:Y:S02]  /*39cf0*/  IMAD.MOV.U32 R21, RZ, RZ, R14 ;  /* 0x000000ffff157224 */ /* 0x000fe400078e000e */
[----:B------:R-:W-:Y:S01]  /*39d00*/  IMAD.MOV.U32 R20, RZ, RZ, R15 ;  /* 0x000000ffff147224 */ /* 0x000fe200078e000f */
[----:B--2---:R0:W-:Y:S02]  /*39d10*/  STL.64 [R1+0x14c0], R10 ;  /* 0x0014c00a01007387 */ /* 0x0041e40000100a00 */
[----:B0-----:R-:W-:-:S15]  /*39d20*/  HMMA.16816.F32.BF16 R8, R4, R26, R16 ;  /* 0x0000001a0408723c */ /* 0x001fde0000041810 */
[----:B------:R-:W-:-:S08]  /*39d30*/  NOP ;  /* 0x0000000000007918 */ /* 0x000fd00000000000 */
[----:B------:R-:W-:Y:S04]  /*39d40*/  STL.64 [R1+0x6b0], R8 ;  /* 0x0006b00801007387 */ /* 0x000fe80000100a00 */
[----:B------:R-:W-:Y:S04]  /*39d50*/  STL.64 [R1+0x6b8], R10 ;  /* 0x0006b80a01007387 */ /* 0x000fe80000100a00 */
[----:B------:R-:W-:Y:S04]  /*39d60*/  STL.64 [R1+0x1480], R22 ;  /* 0x0014801601007387 */ /* 0x000fe80000100a00 */
[----:B------:R0:W-:Y:S04]  /*39d70*/  STL.64 [R1+0x1478], R20 ;  /* 0x0014781401007387 */ /* 0x0001e80000100a00 */
[----:B0-----:R-:W2:Y:S04]  /*39d80*/  LDL.LU R20, [R1+0x200] ;  /* 0x0002000001147983 */ /* 0x001ea80000300800 */
[----:B------:R-:W2:Y:S04]  /*39d90*/  LDL.LU R21, [R1+0x204] ;  /* 0x0002040001157983 */ /* 0x000ea80000300800 */
[----:B------:R-:W3:Y:S04]  /*39da0*/  LDL.LU R22, [R1+0x208] ;  /* 0x0002080001167983 */ /* 0x000ee80000300800 */
[----:B------:R-:W3:Y:S04]  /*39db0*/  LDL.LU R23, [R1+0x20c] ;  /* 0x00020c0001177983 */ /* 0x000ee80000300800 */
[----:B------:R-:W4:Y:S04]  /*39dc0*/  LDL.LU.64 R14, [R1+0x48] ;  /* 0x00004800010e7983 */ /* 0x000f280000300a00 */
[----:B----4-:R-:W-:Y:S04]  /*39dd0*/  STL.64 [R1+0x14e0], R14 ;  /* 0x0014e00e01007387 */ /* 0x010fe80000100a00 */
[----:B------:R-:W4:Y:S04]  /*39de0*/  LDL.LU R8, [R1+0x230] ;  /* 0x0002300001087983 */ /* 0x000f280000300800 */
[----:B------:R-:W4:Y:S04]  /*39df0*/  LDL.LU R9, [R1+0x234] ;  /* 0x0002340001097983 */ /* 0x000f280000300800 */
[----:B------:R-:W2:Y:S04]  /*39e00*/  LDL.LU R10, [R1+0x238] ;  /* 0x00023800010a7983 */ /* 0x000ea80000300800 */
[----:B------:R-:W2:Y:S04]  /*39e10*/  LDL.LU R11, [R1+0x23c] ;  /* 0x00023c00010b7983 */ /* 0x000ea80000300800 */
[----:B------:R-:W3:Y:S04]  /*39e20*/  LDL.LU R16, [R1+0x250] ;  /* 0x0002500001107983 */ /* 0x000ee80000300800 */
        /* <DEDUP_REMOVED lines=8> */
[----:B---3--:R-:W-:Y:S04]  /*39eb0*/  STL.64 [R1+0x14f0], R16 ;  /* 0x0014f01001007387 */ /* 0x008fe80000100a00 */
[----:B0-----:R-:W3:Y:S04]  /*39ec0*/  LDL.LU.64 R18, [R1+0x68] ;  /* 0x0000680001127983 */ /* 0x001ee80000300a00 */
[----:B---3--:R0:W-:Y:S04]  /*39ed0*/  STL.64 [R1+0x1508], R18 ;  /* 0x0015081201007387 */ /* 0x0081e80000100a00 */
[----:B0-----:R-:W3:Y:S04]  /*39ee0*/  LDL.LU.64 R18, [R1+0x78] ;  /* 0x0000780001127983 */ /* 0x001ee80000300a00 */
[----:B---3--:R0:W-:Y:S04]  /*39ef0*/  STL.64 [R1+0x1520], R18 ;  /* 0x0015201201007387 */ /* 0x0081e80000100a00 */
[----:B0-----:R-:W3:Y:S04]  /*39f00*/  LDL.LU.64 R18, [R1+0x88] ;  /* 0x0000880001127983 */ /* 0x001ee80000300a00 */
[----:B------:R-:W4:Y:S04]  /*39f10*/  LDL.LU.64 R14, [R1+0x58] ;  /* 0x00005800010e7983 */ /* 0x000f280000300a00 */
[----:B----4-:R0:W-:Y:S04]  /*39f20*/  STL.64 [R1+0x1500], R14 ;  /* 0x0015000e01007387 */ /* 0x0101e80000100a00 */
[----:B------:R-:W4:Y:S04]  /*39f30*/  LDL.LU R12, [R1+0x260] ;  /* 0x00026000010c7983 */ /* 0x000f280000300800 */
[----:B------:R-:W4:Y:S04]  /*39f40*/  LDL.LU R13, [R1+0x264] ;  /* 0x00026400010d7983 */ /* 0x000f280000300800 */
[----:B0-----:R-:W2:Y:S04]  /*39f50*/  LDL.LU R14, [R1+0x268] ;  /* 0x00026800010e7983 */ /* 0x001ea80000300800 */
[----:B------:R-:W2:Y:S04]  /*39f60*/  LDL.LU R15, [R1+0x26c] ;  /* 0x00026c00010f7983 */ /* 0x000ea80000300800 */
[----:B--2---:R-:W-:Y:S04]  /*39f70*/  STL.64 [R1+0x1518], R14 ;  /* 0x0015180e01007387 */ /* 0x004fe80000100a00 */
[----:B----4-:R0:W-:Y:S04]  /*39f80*/  STL.64 [R1+0x1510], R12 ;  /* 0x0015100c01007387 */ /* 0x0101e80000100a00 */
[----:B0-----:R-:W2:Y:S04]  /*39f90*/  LDL.LU R12, [R1+0x270] ;  /* 0x00027000010c7983 */ /* 0x001ea80000300800 */
[----:B------:R-:W2:Y:S04]  /*39fa0*/  LDL.LU R13, [R1+0x274] ;  /* 0x00027400010d7983 */ /* 0x000ea80000300800 */
[----:B------:R-:W2:Y:S04]  /*39fb0*/  LDL.LU R14, [R1+0x278] ;  /* 0x00027800010e7983 */ /* 0x000ea80000300800 */
[----:B------:R-:W2:Y:S04]  /*39fc0*/  LDL.LU R15, [R1+0x27c] ;  /* 0x00027c00010f7983 */ /* 0x000ea80000300800 */
[----:B------:R-:W-:Y:S04]  /*39fd0*/  STL.64 [R1+0x14d8], R10 ;  /* 0x0014d80a01007387 */ /* 0x000fe80000100a00 */
[----:B------:R0:W-:Y:S04]  /*39fe0*/  STL.64 [R1+0x14d0], R8 ;  /* 0x0014d00801007387 */ /* 0x0001e80000100a00 */
[----:B0-----:R-:W4:Y:S04]  /*39ff0*/  LDL.LU R8, [R1+0x240] ;  /* 0x0002400001087983 */ /* 0x001f280000300800 */
[----:B------:R-:W4:Y:S04]  /*3a000*/  LDL.LU R9, [R1+0x244] ;  /* 0x0002440001097983 */ /* 0x000f280000300800 */
[----:B------:R-:W4:Y:S04]  /*3a010*/  LDL.LU R10, [R1+0x248] ;  /* 0x00024800010a7983 */ /* 0x000f280000300800 */
[----:B------:R-:W4:Y:S04]  /*3a020*/  LDL.LU R11, [R1+0x24c] ;  /* 0x00024c00010b7983 */ /* 0x000f280000300800 */
[----:B------:R-:W-:Y:S04]  /*3a030*/  STL.64 [R1+0x1490], R22 ;  /* 0x0014901601007387 */ /* 0x000fe80000100a00 */
[----:B------:R0:W-:Y:S04]  /*3a040*/  STL.64 [R1+0x1488], R20 ;  /* 0x0014881401007387 */ /* 0x0001e80000100a00 */
[----:B0-----:R-:W2:Y:S04]  /*3a050*/  LDL.LU R20, [R1+0x210] ;  /* 0x0002100001147983 */ /* 0x001ea80000300800 */
[----:B------:R-:W2:Y:S04]  /*3a060*/  LDL.LU R21, [R1+0x214] ;  /* 0x0002140001157983 */ /* 0x000ea80000300800 */
[----:B------:R-:W4:Y:S04]  /*3a070*/  LDL.LU R22, [R1+0x218] ;  /* 0x0002180001167983 */ /* 0x000f280000300800 */
[----:B------:R-:W4:Y:S01]  /*3a080*/  LDL.LU R23, [R1+0x21c] ;  /* 0x00021c0001177983 */ /* 0x000f220000300800 */
[----:B---3--:R-:W-:Y:S03]  /*3a090*/  HMMA.16816.F32.BF16 R24, R4, R18, R24 ;  /* 0x000000120418723c */ /* 0x008fe60000041818 */
[----:B----4-:R0:W-:Y:S04]  /*3a0a0*/  STL.64 [R1+0x14a0], R22 ;  /* 0x0014a01601007387 */ /* 0x0101e80000100a00 */
[----:B--2---:R-:W-:Y:S04]  /*3a0b0*/  STL.64 [R1+0x1498], R20 ;  /* 0x0014981401007387 */ /* 0x004fe80000100a00 */
[----:B0-----:R-:W2:Y:S04]  /*3a0c0*/  LDL.LU.64 R22, [R1+0x28] ;  /* 0x0000280001167983 */ /* 0x001ea80000300a00 */
[----:B--2---:R0:W-:Y:S04]  /*3a0d0*/  STL.64 [R1+0x14b8], R22 ;  /* 0x0014b81601007387 */ /* 0x0041e80000100a00 */
[----:B0-----:R-:W2:Y:S04]  /*3a0e0*/  LDL.LU.64 R22, [R1+0x38] ;  /* 0x0000380001167983 */ /* 0x001ea80000300a00 */
[----:B------:R0:W-:Y:S04]  /*3a0f0*/  STL.64 [R1+0x670], R24 ;  /* 0x0006701801007387 */ /* 0x0001e80000100a00 */
[----:B------:R1:W-:Y:S01]  /*3a100*/  STL.64 [R1+0x678], R26 ;  /* 0x0006781a01007387 */ /* 0x0003e20000100a00 */
[----:B0-----:R-:W-:-:S03]  /*3a110*/  IMAD.MOV.U32 R25, RZ, RZ, R18 ;  /* 0x000000ffff197224 */ /* 0x001fc600078e0012 */
[----:B-1----:R-:W3:Y:S01]  /*3a120*/  LDL.LU.64 R26, [R1+0x1528] ;  /* 0x00152800011a7983 */ /* 0x002ee20000300a00 */
[----:B------:R-:W-:-:S03]  /*3a130*/  IMAD.MOV.U32 R24, RZ, RZ, R19 ;  /* 0x000000ffff187224 */ /* 0x000fc600078e0013 */
[----:B------:R-:W4:Y:S02]  /*3a140*/  LDL.LU.64 R18, [R1+0x1520] ;  /* 0x0015200001127983 */ /* 0x000f240000300a00 */
[C---:B----4-:R-:W-:Y:S02]  /*3a150*/  HMMA.16816.F32.BF16 R12, R4.reuse, R18, R12 ;  /* 0x00000012040c723c */ /* 0x050fe4000004180c */
[----:B---3--:R-:W-:Y:S04]  /*3a160*/  STL.64 [R1+0x14b0], R26 ;  /* 0x0014b01a01007387 */ /* 0x008fe80000100a00 */
[----:B------:R0:W-:Y:S01]  /*3a170*/  STL.64 [R1+0x14a8], R24 ;  /* 0x0014a81801007387 */ /* 0x0001e20000100a00 */
[----:B------:R-:W-:Y:S02]  /*3a180*/  IMAD.MOV.U32 R29, RZ, RZ, R18 ;  /* 0x000000ffff1d7224 */ /* 0x000fe400078e0012 */
[----:B------:R-:W-:Y:S01]  /*3a190*/  IMAD.MOV.U32 R28, RZ, RZ, R19 ;  /* 0x000000ffff1c7224 */ /* 0x000fe200078e0013 */
[----:B0-----:R-:W3:Y:S04]  /*3a1a0*/  LDL.LU R24, [R1+0x220] ;  /* 0x0002200001187983 */ /* 0x001ee80000300800 */
[----:B------:R-:W3:Y:S04]  /*3a1b0*/  LDL.LU R25, [R1+0x224] ;  /* 0x0002240001197983 */ /* 0x000ee80000300800 */
[----:B------:R-:W3:Y:S04]  /*3a1c0*/  LDL.LU R26, [R1+0x228] ;  /* 0x00022800011a7983 */ /* 0x000ee80000300800 */
[----:B------:R-:W3:Y:S04]  /*3a1d0*/  LDL.LU R27, [R1+0x22c] ;  /* 0x00022c00011b7983 */ /* 0x000ee80000300800 */
[----:B------:R-:W-:Y:S04]  /*3a1e0*/  STL.64 [R1+0x630], R12 ;  /* 0x0006300c01007387 */ /* 0x000fe80000100a00 */
[----:B------:R0:W-:Y:S04]  /*3a1f0*/  STL.64 [R1+0x638], R14 ;  /* 0x0006380e01007387 */ /* 0x0001e80000100a00 */
[----:B0-----:R-:W4:Y:S04]  /*3a200*/  LDL.LU.64 R14, [R1+0x1518] ;  /* 0x00151800010e7983 */ /* 0x001f280000300a00 */
[----:B------:R-:W4:Y:S04]  /*3a210*/  LDL.LU.64 R12, [R1+0x1510] ;  /* 0x00151000010c7983 */ /* 0x000f280000300a00 */
[----:B------:R-:W4:Y:S02]  /*3a220*/  LDL.LU.64 R18, [R1+0x1508] ;  /* 0x0015080001127983 */ /* 0x000f240000300a00 */
[----:B----4-:R-:W-:Y:S06]  /*3a230*/  HMMA.16816.F32.BF16 R12, R4, R18, R12 ;  /* 0x00000012040c723c */ /* 0x010fec000004180c */
[----:B------:R-:W-:-:S02]  /*3a240*/  IMAD.MOV.U32 R2, RZ, RZ, R18 ;  /* 0x000000ffff027224 */ /* 0x000fc400078e0012 */
[----:B------:R-:W-:-:S15]  /*3a250*/  IMAD.MOV.U32 R0, RZ, RZ, R19 ;  /* 0x000000ffff007224 */ /* 0x000fde00078e0013 */
[----:B------:R-:W-:Y:S04]  /*3a260*/  STL.64 [R1+0x600], R12 ;  /* 0x0006000c01007387 */ /* 0x000fe80000100a00 */
[----:B------:R0:W-:Y:S04]  /*3a270*/  STL.64 [R1+0x608], R14 ;  /* 0x0006080e01007387 */ /* 0x0001e80000100a00 */
[----:B0-----:R-:W4:Y:S04]  /*3a280*/  LDL.LU.64 R14, [R1+0x1500] ;  /* 0x00150000010e7983 */ /* 0x001f280000300a00 */
[----:B------:R-:W4:Y:S04]  /*3a290*/  LDL.LU.64 R18, [R1+0x14f8] ;  /* 0x0014f80001127983 */ /* 0x000f280000300a00 */
[----:B------:R-:W4:Y:S02]  /*3a2a0*/  LDL.LU.64 R16, [R1+0x14f0] ;  /* 0x0014f00001107983 */ /* 0x000f240000300a00 */
[----:B----4-:R-:W-:-:S15]  /*3a2b0*/  HMMA.16816.F32.BF16 R16, R4, R14, R16 ;  /* 0x0000000e0410723c */ /* 0x010fde0000041810 */
[----:B------:R-:W-:-:S08]  /*3a2c0*/  NOP ;  /* 0x0000000000007918 */ /* 0x000fd00000000000 */
[----:B------:R0:W-:Y:S04]  /*3a2d0*/  STL.64 [R1+0x5c0], R16 ;  /* 0x0005c01001007387 */ /* 0x0001e80000100a00 */
[----:B------:R1:W-:Y:S04]  /*3a2e0*/  STL.64 [R1+0x5c8], R18 ;  /* 0x0005c81201007387 */ /* 0x0003e80000100a00 */
[----:B0-----:R-:W4:Y:S01]  /*3a2f0*/  LDL.LU R16, [R1+0x14e8] ;  /* 0x0014e80001107983 */ /* 0x001f220000300800 */
[----:B-1----:R-:W-:Y:S02]  /*3a300*/  IMAD.MOV.U32 R18, RZ, RZ, R14 ;  /* 0x000000ffff127224 */ /* 0x002fe400078e000e */
[----:B------:R-:W-:-:S02]  /*3a310*/  IMAD.MOV.U32 R19, RZ, RZ, R15 ;  /* 0x000000ffff137224 */ /* 0x000fc400078e000f */
[----:B------:R-:W2:Y:S02]  /*3a320*/  LDL.LU.64 R14, [R1+0x14e0] ;  /* 0x0014e000010e7983 */ /* 0x000ea40000300a00 */
[----:B--2---:R-:W-:-:S15]  /*3a330*/  HMMA.16816.F32.BF16 R8, R4, R14, R8 ;  /* 0x0000000e0408723c */ /* 0x004fde0000041808 */
[----:B------:R-:W-:-:S08]  /*3a340*/  NOP ;  /* 0x0000000000007918 */ /* 0x000fd00000000000 */
[----:B------:R-:W-:Y:S04]  /*3a350*/  STL.64 [R1+0x580], R8 ;  /* 0x0005800801007387 */ /* 0x000fe80000100a00 */
[----:B------:R0:W-:Y:S04]  /*3a360*/  STL.64 [R1+0x588], R10 ;  /* 0x0005880a01007387 */ /* 0x0001e80000100a00 */
[----:B0-----:R-:W2:Y:S04]  /*3a370*/  LDL.LU.64 R10, [R1+0x14d8] ;  /* 0x0014d800010a7983 */ /* 0x001ea80000300a00 */
[----:B------:R-:W2:Y:S01]  /*3a380*/  LDL.LU.64 R8, [R1+0x14d0] ;  /* 0x0014d00001087983 */ /* 0x000ea20000300a00 */
[----:B------:R-:W-:-:S02]  /*3a390*/  IMAD.MOV.U32 R17, RZ, RZ, R14 ;  /* 0x000000ffff117224 */ /* 0x000fc400078e000e */
[----:B------:R-:W-:Y:S02]  /*3a3a0*/  IMAD.MOV.U32 R13, RZ, RZ, R15 ;  /* 0x000000ffff0d7224 */ /* 0x000fe400078e000f */
[----:B------:R-:W4:Y:S01]  /*3a3b0*/  LDL.LU.64 R14, [R1+0x14c8] ;  /* 0x0014c800010e7983 */ /* 0x000f220000300a00 */
[----:B------:R-:W-:Y:S01]  /*3a3c0*/  IMAD.MOV.U32 R3, RZ, RZ, R23 ;  /* 0x000000ffff037224 */ /* 0x000fe200078e0017 */
[----:B--2---:R-:W-:-:S15]  /*3a3d0*/  HMMA.16816.F32.BF16 R8, R4, R22, R8 ;  /* 0x000000160408723c */ /* 0x004fde0000041808 */
[----:B------:R-:W-:-:S08]  /*3a3e0*/  NOP ;  /* 0x0000000000007918 */ /* 0x000fd00000000000 */
[----:B------:R0:W-:Y:S04]  /*3a3f0*/  STL.64 [R1+0x540], R8 ;  /* 0x0005400801007387 */ /* 0x0001e80000100a00 */
[----:B------:R1:W-:Y:S01]  /*3a400*/  STL.64 [R1+0x548], R10 ;  /* 0x0005480a01007387 */ /* 0x0003e20000100a00 */
[----:B0-----:R-:W-:-:S03]  /*3a410*/  IMAD.MOV.U32 R8, RZ, RZ, R22 ;  /* 0x000000ffff087224 */ /* 0x001fc600078e0016 */
[----:B-1----:R-:W2:Y:S04]  /*3a420*/  LDL.LU.64 R10, [R1+0x14c0] ;  /* 0x0014c000010a7983 */ /* 0x002ea80000300a00 */
[----:B------:R-:W3:Y:S02]  /*3a430*/  LDL.LU.64 R22, [R1+0x14b8] ;  /* 0x0014b80001167983 */ /* 0x000ee40000300a00 */
[----:B---3--:R-:W-:Y:S06]  /*3a440*/  HMMA.16816.F32.BF16 R24, R4, R22, R24 ;  /* 0x000000160418723c */ /* 0x008fec0000041818 */
[----:B------:R-:W-:-:S02]  /*3a450*/  IMAD.MOV.U32 R12, RZ, RZ, R22 ;  /* 0x000000ffff0c7224 */ /* 0x000fc400078e0016 */
[----:B------:R-:W-:-:S15]  /*3a460*/  IMAD.MOV.U32 R9, RZ, RZ, R23 ;  /* 0x000000ffff097224 */ /* 0x000fde00078e0017 */
[----:B------:R-:W-:Y:S04]  /*3a470*/  STL.64 [R1+0x460], R24 ;  /* 0x0004601801007387 */ /* 0x000fe80000100a00 */
[----:B------:R0:W-:Y:S04]  /*3a480*/  STL.64 [R1+0x468], R26 ;  /* 0x0004681a01007387 */ /* 0x0001e80000100a00 */
[----:B0-----:R-:W3:Y:S04]  /*3a490*/  LDL.LU.64 R26, [R1+0x14b0] ;  /* 0x0014b000011a7983 */ /* 0x001ee80000300a00 */
[----:B------:R-:W4:Y:S04]  /*3a4a0*/  LDL.LU.64 R24, [R1+0x14a8] ;  /* 0x0014a80001187983 */ /* 0x000f280000300a00 */
[----:B------:R-:W3:Y:S04]  /*3a4b0*/  LDL.LU.64 R22, [R1+0x14a0] ;  /* 0x0014a00001167983 */ /* 0x000ee80000300a00 */
        /* <DEDUP_REMOVED lines=8> */
[----:B0-----:R-:W-:-:S02]  /*3a540*/  IMAD.MOV.U32 R26, RZ, RZ, R12 ;  /* 0x000000ffff1a7224 */ /* 0x001fc400078e000c */
[----:B------:R-:W-:-:S05]  /*3a550*/  IMAD.MOV.U32 R27, RZ, RZ, R9 ;  /* 0x000000ffff1b7224 */ /* 0x000fca00078e0009 */
[----:B------:R0:W-:Y:S01]  /*3a560*/  STL.64 [R1+0x1348], R26 ;  /* 0x0013481a01007387 */ /* 0x0001e20000100a00 */
[----:B--2---:R-:W-:Y:S02]  /*3a570*/  IMAD.MOV.U32 R12, RZ, RZ, R10 ;  /* 0x000000ffff0c7224 */ /* 0x004fe400078e000a */
[----:B0-----:R-:W-:Y:S02]  /*3a580*/  IMAD.MOV.U32 R26, RZ, RZ, R8 ;  /* 0x000000ffff1a7224 */ /* 0x001fe400078e0008 */
[----:B------:R-:W-:Y:S02]  /*3a590*/  IMAD.MOV.U32 R27, RZ, RZ, R3 ;  /* 0x000000ffff1b7224 */ /* 0x000fe400078e0003 */
[----:B------:R-:W-:-:S03]  /*3a5a0*/  IMAD.MOV.U32 R3, RZ, RZ, R11 ;  /* 0x000000ffff037224 */ /* 0x000fc600078e000b */
[----:B------:R-:W-:Y:S01]  /*3a5b0*/  STL.64 [R1+0x1360], R26 ;  /* 0x0013601a01007387 */ /* 0x000fe20000100a00 */
[----:B---3--:R-:W-:-:S15]  /*3a5c0*/  HMMA.16816.F32.BF16 R20, R4, R10, R20 ;  /* 0x0000000a0414723c */ /* 0x008fde0000041814 */
[----:B------:R-:W-:-:S08]  /*3a5d0*/  NOP ;  /* 0x0000000000007918 */ /* 0x000fd00000000000 */
[----:B------:R-:W-:Y:S04]  /*3a5e0*/  STL.64 [R1+0x410], R20 ;  /* 0x0004101401007387 */ /* 0x000fe80000100a00 */
[----:B------:R0:W-:Y:S04]  /*3a5f0*/  STL.64 [R1+0x418], R22 ;  /* 0x0004181601007387 */ /* 0x0001e80000100a00 */
[----:B0-----:R-:W2:Y:S04]  /*3a600*/  LDL.LU.64 R22, [R1+0x1480] ;  /* 0x0014800001167983 */ /* 0x001ea80000300a00 */
[----:B------:R-:W3:Y:S04]  /*3a610*/  LDL.LU.64 R20, [R1+0x1478] ;  /* 0x0014780001147983 */ /* 0x000ee80000300a00 */
[----:B------:R-:W4:Y:S04]  /*3a620*/  LDL.LU.64 R10, [R1+0x1470] ;  /* 0x00147000010a7983 */ /* 0x000f280000300a00 */
[----:B------:R-:W4:Y:S01]  /*3a630*/  LDL.LU.64 R8, [R1+0x1468] ;  /* 0x0014680001087983 */ /* 0x000f220000300a00 */
[----:B------:R-:W-:-:S02]  /*3a640*/  IMAD.MOV.U32 R26, RZ, RZ, R17 ;  /* 0x000000ffff1a7224 */ /* 0x000fc400078e0011 */
[----:B------:R-:W-:Y:S01]  /*3a650*/  IMAD.MOV.U32 R27, RZ, RZ, R13 ;  /* 0x000000ffff1b7224 */ /* 0x000fe200078e000d */
[----:B----4-:R-:W-:-:S15]  /*3a660*/  HMMA.16816.F32.BF16 R8, R4, R14, R8 ;  /* 0x0000000e0408723c */ /* 0x010fde0000041808 */
[----:B------:R-:W-:-:S08]  /*3a670*/  NOP ;  /* 0x0000000000007918 */ /* 0x000fd00000000000 */
[----:B------:R-:W-:Y:S04]  /*3a680*/  STL.64 [R1+0x400], R8 ;  /* 0x0004000801007387 */ /* 0x000fe80000100a00 */
[----:B------:R0:W-:Y:S04]  /*3a690*/  STL.64 [R1+0x408], R10 ;  /* 0x0004080a01007387 */ /* 0x0001e80000100a00 */
[----:B0-----:R-:W4:Y:S04]  /*3a6a0*/  LDL.LU.64 R10, [R1+0x1460] ;  /* 0x00146000010a7983 */ /* 0x001f280000300a00 */
[----:B------:R-:W4:Y:S04]  /*3a6b0*/  LDL.LU.64 R8, [R1+0x1458] ;  /* 0x0014580001087983 */ /* 0x000f280000300a00 */
[----:B------:R-:W4:Y:S04]  /*3a6c0*/  LDL.LU R17, [R1+0x1450] ;  /* 0x0014500001117983 */ /* 0x000f280000300800 */
[----:B------:R-:W-:Y:S04]  /*3a6d0*/  STL.64 [R1+0x1378], R26 ;  /* 0x0013781a01007387 */ /* 0x000fe80000100a00 */
[----:B------:R-:W-:Y:S04]  /*3a6e0*/  STL.64 [R1+0x1358], R14 ;  /* 0x0013580e01007387 */ /* 0x000fe80000100a00 */
[----:B------:R0:W-:Y:S04]  /*3a6f0*/  STL [R1+0x1350], R12 ;  /* 0x0013500c01007387 */ /* 0x0001e80000100800 */
        /* <DEDUP_REMOVED lines=49> */
[----:B------:R4:W-:Y:S02]  /*3aa10*/  STL.64 [R1+0x1408], R26 ;  /* 0x0014081a01007387 */ /* 0x0009e40000100a00 */
[----:B----4-:R-:W-:Y:S02]  /*3aa20*/  IMAD.MOV.U32 R26, RZ, RZ, R11 ;  /* 0x000000ffff1a7224 */ /* 0x010fe400078e000b */
[----:B------:R-:W-:-:S05]  /*3aa30*/  IMAD.MOV.U32 R27, RZ, RZ, R10 ;  /* 0x000000ffff1b7224 */ /* 0x000fca00078e000a */
[----:B------:R0:W-:Y:S02]  /*3aa40*/  STL.64 [R1+0x1410], R26 ;  /* 0x0014101a01007387 */ /* 0x0001e40000100a00 */
[----:B0-----:R-:W-:Y:S02]  /*3aa50*/  IMAD.MOV.U32 R26, RZ, RZ, R9 ;  /* 0x000000ffff1a7224 */ /* 0x001fe400078e0009 */
[----:B------:R-:W-:Y:S02]  /*3aa60*/  IMAD.MOV.U32 R27, RZ, RZ, R8 ;  /* 0x000000ffff1b7224 */ /* 0x000fe400078e0008 */
[----:B------:R-:W4:Y:S04]  /*3aa70*/  LDL.LU R8, [R1+0x1e0] ;  /* 0x0001e00001087983 */ /* 0x000f280000300800 */
[----:B------:R-:W4:Y:S04]  /*3aa80*/  LDL.LU R9, [R1+0x1e4] ;  /* 0x0001e40001097983 */ /* 0x000f280000300800 */
[----:B------:R-:W4:Y:S04]  /*3aa90*/  LDL.LU R10, [R1+0x1e8] ;  /* 0x0001e800010a7983 */ /* 0x000f280000300800 */
[----:B------:R-:W4:Y:S04]  /*3aaa0*/  LDL.LU R11, [R1+0x1ec] ;  /* 0x0001ec00010b7983 */ /* 0x000f280000300800 */
[----:B------:R0:W-:Y:S04]  /*3aab0*/  STL.64 [R1+0x1428], R26 ;  /* 0x0014281a01007387 */ /* 0x0001e80000100a00 */
[----:B------:R-:W4:Y:S04]  /*3aac0*/  LDL.LU R24, [R1+0x1d0] ;  /* 0x0001d00001187983 */ /* 0x000f280000300800 */
[----:B------:R-:W4:Y:S04]  /*3aad0*/  LDL.LU R25, [R1+0x1d4] ;  /* 0x0001d40001197983 */ /* 0x000f280000300800 */
[----:B0-----:R-:W4:Y:S04]  /*3aae0*/  LDL.LU R26, [R1+0x1d8] ;  /* 0x0001d800011a7983 */ /* 0x001f280000300800 */
        /* <DEDUP_REMOVED lines=24> */
[----:B------:R-:W2:Y:S04]  /*3ac70*/  LDL.LU R14, [R1+0x1c8] ;  /* 0x0001c800010e7983 */ /* 0x000ea80000300800 */
[----:B------:R-:W2:Y:S04]  /*3ac80*/  LDL.LU R15, [R1+0x1cc] ;  /* 0x0001cc00010f7983 */ /* 0x000ea80000300800 */
[----:B------:R-:W3:Y:S04]  /*3ac90*/  LDL.LU.64 R10, [R1+0x1438] ;  /* 0x00143800010a7983 */ /* 0x000ee80000300a00 */
[----:B------:R-:W3:Y:S01]  /*3aca0*/  LDL.LU.64 R8, [R1+0x1430] ;  /* 0x0014300001087983 */ /* 0x000ee20000300a00 */
[----:B------:R-:W-:-:S02]  /*3acb0*/  IMAD.MOV.U32 R22, RZ, RZ, R17 ;  /* 0x000000ffff167224 */ /* 0x000fc400078e0011 */
[----:B------:R-:W-:Y:S01]  /*3acc0*/  IMAD.MOV.U32 R23, RZ, RZ, R16 ;  /* 0x000000ffff177224 */ /* 0x000fe200078e0010 */
[----:B------:R0:W-:Y:S04]  /*3acd0*/  STL.64 [R1+0x240], R4 ;  /* 0x0002400401007387 */ /* 0x0001e80000100a00 */
[----:B------:R1:W-:Y:S04]  /*3ace0*/  STL.64 [R1+0x248], R6 ;  /* 0x0002480601007387 */ /* 0x0003e80000100a00 */
[----:B0-----:R-:W4:Y:S04]  /*3acf0*/  LDL.LU R4, [R1+0x1b0] ;  /* 0x0001b00001047983 */ /* 0x001f280000300800 */
[----:B------:R-:W4:Y:S04]  /*3ad00*/  LDL.LU R5, [R1+0x1b4] ;  /* 0x0001b40001057983 */ /* 0x000f280000300800 */
[----:B-1----:R-:W4:Y:S04]  /*3ad10*/  LDL.LU R6, [R1+0x1b8] ;  /* 0x0001b80001067983 */ /* 0x002f280000300800 */
[----:B------:R-:W4:Y:S01]  /*3ad20*/  LDL.LU R7, [R1+0x1bc] ;  /* 0x0001bc0001077983 */ /* 0x000f220000300800 */
[----:B---3--:R-:W-:-:S15]  /*3ad30*/  HMMA.16816.F32.BF16 R24, R8, R22, R24 ;  /* 0x000000160818723c */ /* 0x008fde0000041818 */
[----:B------:R-:W-:-:S08]  /*3ad40*/  NOP ;  /* 0x0000000000007918 */ /* 0x000fd00000000000 */
[----:B------:R-:W-:Y:S01]  /*3ad50*/  STL.64 [R1+0x740], R24 ;  /* 0x0007401801007387 */ /* 0x000fe20000100a00 */
[----:B------:R-:W-:-:S03]  /*3ad60*/  IMAD.MOV.U32 R23, RZ, RZ, R26 ;  /* 0x000000ffff177224 */ /* 0x000fc600078e001a */
[----:B------:R0:W-:Y:S04]  /*3ad70*/  STL.64 [R1+0x748], R26 ;  /* 0x0007481a01007387 */ /* 0x0001e80000100a00 */
[----:B0-----:R-:W2:Y:S01]  /*3ad80*/  LDL.LU.64 R26, [R1+0x1428] ;  /* 0x00142800011a7983 */ /* 0x001ea20000300a00 */
[----:B------:R-:W-:-:S05]  /*3ad90*/  IMAD.MOV.U32 R22, RZ, RZ, R24 ;  /* 0x000000ffff167224 */ /* 0x000fca00078e0018 */
[----:B------:R0:W-:Y:S04]  /*3ada0*/  STL [R1+0x1228], R22 ;  /* 0x0012281601007387 */ /* 0x0001e80000100800 */
[----:B------:R1:W-:Y:S04]  /*3adb0*/  STL [R1+0x1224], R23 ;  /* 0x0012241701007387 */ /* 0x0003e80000100800 */
[----:B------:R-:W3:Y:S04]  /*3adc0*/  LDL.LU R20, [R1+0x110] ;  /* 0x0001100001147983 */ /* 0x000ee80000300800 */
[----:B------:R-:W3:Y:S04]  /*3add0*/  LDL.LU R21, [R1+0x114] ;  /* 0x0001140001157983 */ /* 0x000ee80000300800 */
[----:B0-----:R-:W3:Y:S04]  /*3ade0*/  LDL.LU R22, [R1+0x118] ;  /* 0x0001180001167983 */ /* 0x001ee80000300800 */
[----:B-1----:R-:W3:Y:S01]  /*3adf0*/  LDL.LU R23, [R1+0x11c] ;  /* 0x00011c0001177983 */ /* 0x002ee20000300800 */
[----:B--2---:R-:W-:Y:S03]  /*3ae00*/  HMMA.16816.F32.BF16 R24, R8, R26, R12 ;  /* 0x0000001a0818723c */ /* 0x004fe6000004180c */
[----:B------:R-:W2:Y:S04]  /*3ae10*/  LDL.LU.64 R14, [R1+0x1420] ;  /* 0x00142000010e7983 */ /* 0x000ea80000300a00 */
[----:B------:R-:W2:-:S15]  /*3ae20*/  LDL.LU.64 R12, [R1+0x1418] ;  /* 0x00141800010c7983 */ /* 0x000e9e0000300a00 */
[----:B------:R-:W-:-:S01]  /*3ae30*/  NOP ;  /* 0x0000000000007918 */ /* 0x000fc20000000000 */
[----:B------:R-:W-:Y:S04]  /*3ae40*/  STL.64 [R1+0x6e0], R24 ;  /* 0x0006e01801007387 */ /* 0x000fe80000100a00 */
[----:B------:R0:W-:Y:S04]  /*3ae50*/  STL.64 [R1+0x6e8], R26 ;  /* 0x0006e81a01007387 */ /* 0x0001e80000100a00 */
[----:B0-----:R-:W4:Y:S02]  /*3ae60*/  LDL.LU.64 R26, [R1+0x1410] ;  /* 0x00141000011a7983 */ /* 0x001f240000300a00 */
[----:B----4-:R-:W-:-:S15]  /*3ae70*/  HMMA.16816.F32.BF16 R24, R8, R26, R4 ;  /* 0x0000001a0818723c */ /* 0x010fde0000041804 */
        /* <DEDUP_REMOVED lines=8> */
[----:B------:R-:W4:Y:S04]  /*3af00*/  LDL.LU R4, [R1+0x120] ;  /* 0x0001200001047983 */ /* 0x000f280000300800 */
[----:B------:R-:W4:Y:S04]  /*3af10*/  LDL.LU R5, [R1+0x124] ;  /* 0x0001240001057983 */ /* 0x000f280000300800 */
[----:B0-----:R-:W4:Y:S04]  /*3af20*/  LDL.LU R6, [R1+0x128] ;  /* 0x0001280001067983 */ /* 0x001f280000300800 */
[----:B-1----:R-:W4:Y:S01]  /*3af30*/  LDL.LU R7, [R1+0x12c] ;  /* 0x00012c0001077983 */ /* 0x002f220000300800 */
        /* <DEDUP_REMOVED lines=51> */
[----:B------:R-:W2:-:S15]  /*3b270*/  LDL.LU R12, [R1+0x1350] ;  /* 0x00135000010c7983 */ /* 0x000e9e0000300800 */
[----:B------:R-:W-:-:S02]  /*3b280*/  NOP ;  /* 0x0000000000007918 */ /* 0x000fc40000000000 */
[----:B------:R-:W-:Y:S04]  /*3b290*/  STL.64 [R1+0x490], R24 ;  /* 0x0004901801007387 */ /* 0x000fe80000100a00 */
[----:B------:R0:W-:Y:S04]  /*3b2a0*/  STL.64 [R1+0x498], R26 ;  /* 0x0004981a01007387 */ /* 0x0001e80000100a00 */
[----:B0-----:R-:W4:Y:S02]  /*3b2b0*/  LDL.LU.64 R26, [R1+0x1348] ;  /* 0x00134800011a7983 */ /* 0x001f240000300a00 */
[----:B----4-:R-:W-:-:S15]  /*3b2c0*/  HMMA.16816.F32.BF16 R24, R8, R26, R4 ;  /* 0x0000001a0818723c */ /* 0x010fde0000041804 */
[----:B------:R-:W-:-:S08]  /*3b2d0*/  NOP ;  /* 0x0000000000007918 */ /* 0x000fd00000000000 */
[----:B------:R-:W-:Y:S01]  /*3b2e0*/  STL.64 [R1+0x480], R24 ;  /* 0x0004801801007387 */ /* 0x000fe20000100a00 */
[----:B------:R-:W-:-:S03]  /*3b2f0*/  IMAD.MOV.U32 R5, RZ, RZ, R26 ;  /* 0x000000ffff057224 */ /* 0x000fc600078e001a */
[----:B------:R0:W-:Y:S01]  /*3b300*/  STL.64 [R1+0x488], R26 ;  /* 0x0004881a01007387 */ /* 0x0001e20000100a00 */
[----:B------:R-:W-:-:S03]  /*3b310*/  IMAD.MOV.U32 R4, RZ, RZ, R27 ;  /* 0x000000ffff047224 */ /* 0x000fc600078e001b */
[----:B0-----:R-:W3:Y:S04]  /*3b320*/  LDL.LU.64 R26, [R1+0x1340] ;  /* 0x00134000011a7983 */ /* 0x001ee80000300a00 */
[----:B------:R-:W-:Y:S04]  /*3b330*/  STL [R1+0x1238], R4 ;  /* 0x0012380401007387 */ /* 0x000fe80000100800 */
[----:B------:R0:W-:Y:S04]  /*3b340*/  STL [R1+0x1234], R5 ;  /* 0x0012340501007387 */ /* 0x0001e80000100800 */
[----:B0-----:R-:W4:Y:S04]  /*3b350*/  LDL.LU R5, [R1+0x7cc] ;  /* 0x0007cc0001057983 */ /* 0x001f280000300800 */
[----:B------:R-:W4:Y:S04]  /*3b360*/  LDL.LU R4, [R1+0x7c4] ;  /* 0x0007c40001047983 */ /* 0x000f280000300800 */
[----:B------:R-:W2:Y:S01]  /*3b370*/  LDL.LU R7, [R1+0x9c8] ;  /* 0x0009c80001077983 */ /* 0x000ea20000300800 */
[----:B---3--:R-:W-:-:S15]  /*3b380*/  HMMA.16816.F32.BF16 R20, R8, R26, R20 ;  /* 0x0000001a0814723c */ /* 0x008fde0000041814 */
[----:B------:R-:W-:-:S08]  /*3b390*/  NOP ;  /* 0x0000000000007918 */ /* 0x000fd00000000000 */
[----:B------:R-:W-:Y:S04]  /*3b3a0*/  STL.64 [R1+0x470], R20 ;  /* 0x0004701401007387 */ /* 0x000fe80000100a00 */
[----:B------:R-:W-:Y:S04]  /*3b3b0*/  STL.64 [R1+0x478], R22 ;  /* 0x0004781601007387 */ /* 0x000fe80000100a00 */
[----:B------:R-:W2:Y:S04]  /*3b3c0*/  LDL.LU R6, [R1+0x9c0] ;  /* 0x0009c00001067983 */ /* 0x000ea80000300800 */
[----:B--2---:R-:W-:Y:S04]  /*3b3d0*/  STL.64 [R1+0x1310], R6 ;  /* 0x0013100601007387 */ /* 0x004fe80000100a00 */
[----:B----4-:R0:W-:Y:S04]  /*3b3e0*/  STL.64 [R1+0x1308], R4 ;  /* 0x0013080401007387 */ /* 0x0101e80000100a00 */
[----:B0-----:R-:W2:Y:S04]  /*3b3f0*/  LDL.LU R4, [R1+0xf0] ;  /* 0x0000f00001047983 */ /* 0x001ea80000300800 */
[----:B------:R-:W2:Y:S04]  /*3b400*/  LDL.LU R5, [R1+0xf4] ;  /* 0x0000f40001057983 */ /* 0x000ea80000300800 */
[----:B------:R-:W3:Y:S04]  /*3b410*/  LDL.LU R6, [R1+0xf8] ;  /* 0x0000f80001067983 */ /* 0x000ee80000300800 */
[----:B------:R-:W3:Y:S04]  /*3b420*/  LDL.LU R7, [R1+0xfc] ;  /* 0x0000fc0001077983 */ /* 0x000ee80000300800 */
[----:B---3--:R0:W-:Y:S04]  /*3b430*/  STL.64 [R1+0x1320], R6 ;  /* 0x0013200601007387 */ /* 0x0081e80000100a00 */
[----:B--2---:R-:W-:Y:S04]  /*3b440*/  STL.64 [R1+0x1318], R4 ;  /* 0x0013180401007387 */ /* 0x004fe80000100a00 */
[----:B------:R-:W2:Y:S04]  /*3b450*/  LDL.LU R23, [R1+0x9b8] ;  /* 0x0009b80001177983 */ /* 0x000ea80000300800 */
[----:B------:R-:W2:Y:S04]  /*3b460*/  LDL.LU R22, [R1+0x9b0] ;  /* 0x0009b00001167983 */ /* 0x000ea80000300800 */
[----:B------:R-:W3:Y:S01]  /*3b470*/  LDL.LU R13, [R1+0x9a8] ;  /* 0x0009a800010d7983 */ /* 0x000ee20000300800 */
[----:B0-----:R-:W-:-:S03]  /*3b480*/  IMAD.MOV.U32 R6, RZ, RZ, R12 ;  /* 0x000000ffff067224 */ /* 0x001fc600078e000c */
[----:B------:R-:W3:Y:S04]  /*3b490*/  LDL.LU R12, [R1+0x7c0] ;  /* 0x0007c000010c7983 */ /* 0x000ee80000300800 */
[----:B------:R-:W-:Y:S01]  /*3b4a0*/  STL.64 [R1+0x1330], R14 ;  /* 0x0013300e01007387 */ /* 0x000fe20000100a00 */
[----:B------:R-:W-:-:S03]  /*3b4b0*/  IMAD.MOV.U32 R7, RZ, RZ, R3 ;  /* 0x000000ffff077224 */ /* 0x000fc600078e0003 */
[----:B---3--:R0:W-:Y:S04]  /*3b4c0*/  STL.64 [R1+0x1328], R12 ;  /* 0x0013280c01007387 */ /* 0x0081e80000100a00 */
[----:B0-----:R-:W3:Y:S04]  /*3b4d0*/  LDL.LU R12, [R1+0x100] ;  /* 0x00010000010c7983 */ /* 0x001ee80000300800 */
[----:B------:R-:W3:Y:S04]  /*3b4e0*/  LDL.LU R13, [R1+0x104] ;  /* 0x00010400010d7983 */ /* 0x000ee80000300800 */
[----:B------:R-:W3:Y:S04]  /*3b4f0*/  LDL.LU R14, [R1+0x108] ;  /* 0x00010800010e7983 */ /* 0x000ee80000300800 */
[----:B------:R-:W3:Y:S04]  /*3b500*/  LDL.LU R15, [R1+0x10c] ;  /* 0x00010c00010f7983 */ /* 0x000ee80000300800 */
[----:B------:R-:W4:Y:S04]  /*3b510*/  LDL.LU R21, [R1+0x9a0] ;  /* 0x0009a00001157983 */ /* 0x000f280000300800 */
[----:B------:R-:W4:Y:S04]  /*3b520*/  LDL.LU R20, [R1+0x9c4] ;  /* 0x0009c40001147983 */ /* 0x000f280000300800 */
[----:B--2---:R0:W-:Y:S02]  /*3b530*/  STL.64 [R1+0x1300], R22 ;  /* 0x0013001601007387 */ /* 0x0041e40000100a00 */
[----:B0-----:R-:W-:-:S02]  /*3b540*/  IMAD.MOV.U32 R22, RZ, RZ, R0 ;  /* 0x000000ffff167224 */ /* 0x001fc400078e0000 */
[----:B------:R-:W-:Y:S01]  /*3b550*/  IMAD.MOV.U32 R23, RZ, RZ, R2 ;  /* 0x000000ffff177224 */ /* 0x000fe200078e0002 */
[C---:B---3--:R-:W-:Y:S01]  /*3b560*/  HMMA.16816.F32.BF16 R4, R8.reuse, R6, R12 ;  /* 0x000000060804723c */ /* 0x048fe2000004180c */
[----:B----4-:R0:W-:Y:S04]  /*3b570*/  STL.64 [R1+0x12f8], R20 ;  /* 0x0012f81401007387 */ /* 0x0101e80000100a00 */
[----:B0-----:R-:W2:Y:S04]  /*3b580*/  LDL.LU R20, [R1+0xe0] ;  /* 0x0000e00001147983 */ /* 0x001ea80000300800 */
        /* <DEDUP_REMOVED lines=12> */
[----:B------:R-:W3:Y:S04]  /*3b650*/  LDL.LU.64 R14, [R1+0x1330] ;  /* 0x00133000010e7983 */ /* 0x000ee80000300a00 */
[----:B------:R-:W4:Y:S04]  /*3b660*/  LDL.LU.64 R12, [R1+0x1328] ;  /* 0x00132800010c7983 */ /* 0x000f280000300a00 */
[----:B------:R-:W-:Y:S04]  /*3b670*/  STL.64 [R1+0x4a0], R4 ;  /* 0x0004a00401007387 */ /* 0x000fe80000100a00 */
[----:B------:R0:W-:Y:S04]  /*3b680*/  STL.64 [R1+0x4a8], R6 ;  /* 0x0004a80601007387 */ /* 0x0001e80000100a00 */
[----:B0-----:R-:W3:Y:S04]  /*3b690*/  LDL.LU.64 R6, [R1+0x1320] ;  /* 0x0013200001067983 */ /* 0x001ee80000300a00 */
[----:B------:R-:W3:Y:S01]  /*3b6a0*/  LDL.LU.64 R4, [R1+0x1318] ;  /* 0x0013180001047983 */ /* 0x000ee20000300a00 */
[C---:B--2---:R-:W-:Y:S01]  /*3b6b0*/  HMMA.16816.F32.BF16 R20, R8.reuse, R18, R20 ;  /* 0x000000120814723c */ /* 0x044fe20000041814 */
[----:B------:R-:W0:Y:S05]  /*3b6c0*/  LDC R19, c[0x0][0x238] ;  /* 0x00008e00ff137b82 */ /* 0x000e2a0000000800 */
[----:B---3--:R-:W-:Y:S01]  /*3b6d0*/  HMMA.16816.F32.BF16 R4, R8, R14, R4 ;  /* 0x0000000e0804723c */ /* 0x008fe20000041804 */
[----:B0-----:R-:W-:-:S02]  /*3b6e0*/  IMAD.SHL.U32 R19, R19, 0x40, RZ ;  /* 0x0000004013137824 */ /* 0x001fc400078e00ff */
[----:B------:R-:W0:-:S15]  /*3b6f0*/  LDC R14, c[0x0][0x230] ;  /* 0x00008c00ff0e7b82 */ /* 0x000e1e0000000800 */
[----:B------:R-:W-:Y:S02]  /*3b700*/  IMAD.MOV.U32 R9, RZ, RZ, R22 ;  /* 0x000000ffff097224 */ /* 0x000fe400078e0016 */
[----:B------:R-:W-:-:S03]  /*3b710*/  IMAD.MOV.U32 R8, RZ, RZ, R23 ;  /* 0x000000ffff087224 */ /* 0x000fc600078e0017 */
[----:B------:R-:W-:Y:S04]  /*3b720*/  STL.64 [R1+0x4c0], R4 ;  /* 0x0004c00401007387 */ /* 0x000fe80000100a00 */
[----:B------:R1:W-:Y:S04]  /*3b730*/  STL.64 [R1+0x4c8], R6 ;  /* 0x0004c80601007387 */ /* 0x0003e80000100a00 */
[----:B-1----:R-:W2:Y:S04]  /*3b740*/  LDL.LU.64 R6, [R1+0x1310] ;  /* 0x0013100001067983 */ /* 0x002ea80000300a00 */
[----:B------:R-:W3:Y:S04]  /*3b750*/  LDL.LU.64 R4, [R1+0x1308] ;  /* 0x0013080001047983 */ /* 0x000ee80000300a00 */
[----:B------:R-:W-:Y:S04]  /*3b760*/  STL.64 [R1+0x4b0], R20 ;  /* 0x0004b01401007387 */ /* 0x000fe80000100a00 */
[----:B------:R1:W-:Y:S04]  /*3b770*/  STL.64 [R1+0x4b8], R22 ;  /* 0x0004b81601007387 */ /* 0x0003e80000100a00 */
[----:B-1----:R-:W2:Y:S04]  /*3b780*/  LDL.LU.64 R22, [R1+0x1300] ;  /* 0x0013000001167983 */ /* 0x002ea80000300a00 */
[----:B------:R-:W2:Y:S01]  /*3b790*/  LDL.LU.64 R20, [R1+0x12f8] ;  /* 0x0012f80001147983 */ /* 0x000ea20000300a00 */
[----:B------:R-:W-:-:S05]  /*3b7a0*/  IMAD.SHL.U32 R19, R19, 0x2, RZ ;  /* 0x0000000213137824 */ /* 0x000fca00078e00ff */
[----:B----4-:R-:W-:-:S05]  /*3b7b0*/  IADD3 R13, P5, R13, R19, RZ ;  /* 0x000000130d0d7210 */ /* 0x010fca0007fbe0ff */
[--C-:B------:R-:W-:Y:S01]  /*3b7c0*/  IMAD.X R28, R28, 0x1, R0.reuse, P5 ;  /* 0x000000011c1c7824 */ /* 0x100fe200028e0600 */
[-C--:B------:R-:W-:Y:S01]  /*3b7d0*/  IADD3 R3, P5, R3, R19.reuse, RZ ;  /* 0x0000001303037210 */ /* 0x080fe20007fbe0ff */
[----:B---3--:R-:W-:Y:S01]  /*3b7e0*/  VIADD R5, R5, 0x1 ;  /* 0x0000000105057836 */ /* 0x008fe20000000000 */
[-C--:B------:R-:W-:Y:S02]  /*3b7f0*/  IADD3 R4, P6, R4, R19.reuse, RZ ;  /* 0x0000001304047210 */ /* 0x080fe40007fde0ff */
[-C--:B--2---:R-:W-:Y:S02]  /*3b800*/  IADD3 R7, P1, R7, R19.reuse, RZ ;  /* 0x0000001307077210 */ /* 0x084fe40007f3e0ff */
[-C--:B------:R-:W-:Y:S01]  /*3b810*/  IADD3 R6, P2, R6, R19.reuse, RZ ;  /* 0x0000001306067210 */ /* 0x080fe20007f5e0ff */
[----:B------:R-:W-:Y:S04]  /*3b820*/  STL [R1+0x7cc], R5 ;  /* 0x0007cc0501007387 */ /* 0x000fe80000100800 */
[----:B------:R-:W-:Y:S04]  /*3b830*/  STL [R1+0x1240], R8 ;  /* 0x0012400801007387 */ /* 0x000fe80000100800 */
[----:B------:R-:W-:Y:S04]  /*3b840*/  STL [R1+0x123c], R9 ;  /* 0x00123c0901007387 */ /* 0x000fe80000100800 */
[----:B------:R-:W-:Y:S04]  /*3b850*/  STL [R1+0x7c4], R4 ;  /* 0x0007c40401007387 */ /* 0x000fe80000100800 */
[----:B------:R-:W-:Y:S01]  /*3b860*/  STL [R1+0x9c8], R7 ;  /* 0x0009c80701007387 */ /* 0x000fe20000100800 */
[----:B------:R-:W-:Y:S01]  /*3b870*/  IMAD.X R12, R12, 0x1, R0, P6 ;  /* 0x000000010c0c7824 */ /* 0x000fe200030e0600 */
[----:B------:R-:W-:-:S02]  /*3b880*/  IADD3 R23, P3, R23, R19, RZ ;  /* 0x0000001317177210 */ /* 0x000fc40007f7e0ff */
[-C--:B------:R-:W-:Y:S01]  /*3b890*/  IADD3 R22, P4, R22, R19.reuse, RZ ;  /* 0x0000001316167210 */ /* 0x080fe20007f9e0ff */
[----:B------:R-:W-:Y:S01]  /*3b8a0*/  STL [R1+0x9c0], R6 ;  /* 0x0009c00601007387 */ /* 0x000fe20000100800 */
[----:B------:R-:W-:-:S03]  /*3b8b0*/  IADD3 R21, P6, R21, R19, RZ ;  /* 0x0000001315157210 */ /* 0x000fc60007fde0ff */
[----:B------:R-:W-:Y:S01]  /*3b8c0*/  STL [R1+0x9b8], R23 ;  /* 0x0009b81701007387 */ /* 0x000fe20000100800 */
[----:B------:R-:W-:-:S03]  /*3b8d0*/  IMAD.X R20, R20, 0x1, R0, P1 ;  /* 0x0000000114147824 */ /* 0x000fc600008e0600 */
        /* <DEDUP_REMOVED lines=14> */
[----:B------:R-:W-:Y:S04]  /*3b9c0*/  STL [R1+0x990], R26 ;  /* 0x0009901a01007387 */ /* 0x000fe80000100800 */
[----:B------:R-:W-:Y:S04]  /*3b9d0*/  STL [R1+0x9b4], R27 ;  /* 0x0009b41b01007387 */ /* 0x000fe80000100800 */
[----:B------:R-:W-:Y:S04]  /*3b9e0*/  STL [R1+0x988], R17 ;  /* 0x0009881101007387 */ /* 0x000fe80000100800 */
[----:B------:R-:W-:Y:S04]  /*3b9f0*/  STL [R1+0x9ac], R16 ;  /* 0x0009ac1001007387 */ /* 0x000fe80000100800 */
[----:B------:R-:W-:Y:S04]  /*3ba00*/  STL [R1+0x980], R29 ;  /* 0x0009801d01007387 */ /* 0x000fe80000100800 */
[----:B------:R1:W-:Y:S04]  /*3ba10*/  STL [R1+0x978], R3 ;  /* 0x0009780301007387 */ /* 0x0003e80000100800 */
[----:B------:R-:W-:Y:S04]  /*3ba20*/  STL [R1+0x9a4], R28 ;  /* 0x0009a41c01007387 */ /* 0x000fe80000100800 */
[----:B-1----:R-:W2:Y:S04]  /*3ba30*/  LDL.LU R3, [R1+0x970] ;  /* 0x0009700001037983 */ /* 0x002ea80000300800 */
[----:B------:R-:W3:Y:S01]  /*3ba40*/  LDL.LU R9, [R1+0x960] ;  /* 0x0009600001097983 */ /* 0x000ee20000300800 */
[----:B------:R-:W-:-:S03]  /*3ba50*/  IMAD.X R2, R2, 0x1, R0, P6 ;  /* 0x0000000102027824 */ /* 0x000fc600030e0600 */
[----:B---3--:R1:W-:Y:S04]  /*3ba60*/  STL [R1+0x12ec], R9 ;  /* 0x0012ec0901007387 */ /* 0x0083e80000100800 */
[----:B------:R-:W-:Y:S04]  /*3ba70*/  STL [R1+0x99c], R2 ;  /* 0x00099c0201007387 */ /* 0x000fe80000100800 */
[----:B-1----:R-:W3:Y:S04]  /*3ba80*/  LDL.LU R9, [R1+0x98c] ;  /* 0x00098c0001097983 */ /* 0x002ee80000300800 */
[----:B---3--:R1:W-:Y:S04]  /*3ba90*/  STL [R1+0x12f0], R9 ;  /* 0x0012f00901007387 */ /* 0x0083e80000100800 */
[----:B-1----:R-:W3:Y:S01]  /*3baa0*/  LDL.LU R9, [R1+0x968] ;  /* 0x0009680001097983 */ /* 0x002ee20000300800 */
[----:B0-----:R-:W-:-:S05]  /*3bab0*/  VIADD R14, R14, 0x3f ;  /* 0x0000003f0e0e7836 */ /* 0x001fca0000000000 */
[----:B------:R-:W-:-:S04]  /*3bac0*/  SHF.R.S32.HI R15, RZ, 0x1f, R14 ;  /* 0x0000001fff0f7819 */ /* 0x000fc8000001140e */
[----:B------:R-:W-:-:S04]  /*3bad0*/  LEA.HI R15, R15, R14, RZ, 0x6 ;  /* 0x0000000e0f0f7211 */ /* 0x000fc800078f30ff */
[----:B------:R-:W-:Y:S01]  /*3bae0*/  SHF.R.S32.HI R15, RZ, 0x6, R15 ;  /* 0x00000006ff0f7819 */ /* 0x000fe2000001140f */
[----:B---3--:R0:W-:Y:S04]  /*3baf0*/  STL [R1+0x12f4], R9 ;  /* 0x0012f40901007387 */ /* 0x0081e80000100800 */
[----:B0-----:R-:W3:Y:S04]  /*3bb00*/  LDL.LU R9, [R1+0x994] ;  /* 0x0009940001097983 */ /* 0x001ee80000300800 */
[----:B------:R-:W4:Y:S04]  /*3bb10*/  LDL.LU R8, [R1+0x984] ;  /* 0x0009840001087983 */ /* 0x000f280000300800 */
[----:B------:R-:W4:Y:S04]  /*3bb20*/  LDL.LU R10, [R1+0x958] ;  /* 0x00095800010a7983 */ /* 0x000f280000300800 */
[----:B------:R-:W4:Y:S04]  /*3bb30*/  LDL.LU R11, [R1+0x97c] ;  /* 0x00097c00010b7983 */ /* 0x000f280000300800 */
[----:B------:R-:W4:Y:S01]  /*3bb40*/  LDL.LU R18, [R1+0x950] ;  /* 0x0009500001127983 */ /* 0x000f220000300800 */
[----:B------:R-:W-:-:S03]  /*3bb50*/  ISETP.NE.U32.AND P0, PT, R5, R15, PT ;  /* 0x0000000f0500720c */ /* 0x000fc60003f05070 */
        /* <DEDUP_REMOVED lines=17> */
[----:B--2---:R-:W-:-:S03]  /*3bc70*/  IADD3 R3, P6, R3, R19, RZ ;  /* 0x0000001303037210 */ /* 0x004fc60007fde0ff */
[----:B------:R-:W2:Y:S04]  /*3bc80*/  LDL.LU R16, [R1+0x908] ;  /* 0x0009080001107983 */ /* 0x000ea80000300800 */
[----:B------:R-:W2:Y:S04]  /*3bc90*/  LDL.LU R29, [R1+0x92c] ;  /* 0x00092c00011d7983 */ /* 0x000ea80000300800 */
[----:B------:R-:W2:Y:S04]  /*3bca0*/  LDL.LU R28, [R1+0x900] ;  /* 0x00090000011c7983 */ /* 0x000ea80000300800 */
[----:B------:R-:W2:Y:S04]  /*3bcb0*/  LDL.LU R2, [R1+0x924] ;  /* 0x0009240001027983 */ /* 0x000ea80000300800 */
[----:B------:R0:W-:Y:S04]  /*3bcc0*/  STL [R1+0x970], R3 ;  /* 0x0009700301007387 */ /* 0x0001e80000100800 */
[----:B0-----:R-:W2:Y:S01]  /*3bcd0*/  LDL.LU R3, [R1+0x8f8] ;  /* 0x0008f80001037983 */ /* 0x001ea20000300800 */
[----:B---3--:R-:W-:-:S05]  /*3bce0*/  IMAD.X R9, R9, 0x1, R0, P1 ;  /* 0x0000000109097824 */ /* 0x008fca00008e0600 */
[----:B------:R0:W-:Y:S04]  /*3bcf0*/  STL [R1+0x994], R9 ;  /* 0x0009940901007387 */ /* 0x0001e80000100800 */
[----:B0-----:R-:W3:Y:S02]  /*3bd00*/  LDL.LU R9, [R1+0x12f4] ;  /* 0x0012f40001097983 */ /* 0x001ee40000300800 */
[----:B---3--:R-:W-:-:S05]  /*3bd10*/  IADD3 R9, P1, R9, R19, RZ ;  /* 0x0000001309097210 */ /* 0x008fca0007f3e0ff */
[----:B------:R0:W-:Y:S04]  /*3bd20*/  STL [R1+0x968], R9 ;  /* 0x0009680901007387 */ /* 0x0001e80000100800 */
[----:B0-----:R-:W3:Y:S02]  /*3bd30*/  LDL.LU R9, [R1+0x12f0] ;  /* 0x0012f00001097983 */ /* 0x001ee40000300800 */
[----:B---3--:R-:W-:-:S05]  /*3bd40*/  IMAD.X R9, R9, 0x1, R0, P2 ;  /* 0x0000000109097824 */ /* 0x008fca00010e0600 */
[----:B------:R0:W-:Y:S04]  /*3bd50*/  STL [R1+0x98c], R9 ;  /* 0x00098c0901007387 */ /* 0x0001e80000100800 */
[----:B0-----:R-:W3:Y:S01]  /*3bd60*/  LDL.LU R9, [R1+0x12ec] ;  /* 0x0012ec0001097983 */ /* 0x001ee20000300800 */
[--C-:B----4-:R-:W-:Y:S01]  /*3bd70*/  IMAD.X R8, R8, 0x1, R0.reuse, P3 ;  /* 0x0000000108087824 */ /* 0x110fe200018e0600 */
[-C--:B------:R-:W-:Y:S01]  /*3bd80*/  IADD3 R10, P3, R10, R19.reuse, RZ ;  /* 0x000000130a0a7210 */ /* 0x080fe20007f7e0ff */
[--C-:B------:R-:W-:Y:S01]  /*3bd90*/  IMAD.X R11, R11, 0x1, R0.reuse, P4 ;  /* 0x000000010b0b7824 */ /* 0x100fe200020e0600 */
        /* <DEDUP_REMOVED lines=16> */
[-C--:B--2---:R-:W-:Y:S01]  /*3bea0*/  IADD3 R16, P1, R16, R19.reuse, RZ ;  /* 0x0000001310107210 */ /* 0x084fe20007f3e0ff */
[----:B------:R-:W-:Y:S01]  /*3beb0*/  IMAD.X R2, R2, 0x1, R0, P3 ;  /* 0x0000000102027824 */ /* 0x000fe200018e0600 */
[----:B---3--:R-:W-:-:S05]  /*3bec0*/  IADD3 R9, P2, R9, R19, RZ ;  /* 0x0000001309097210 */ /* 0x008fca0007f5e0ff */
[----:B------:R-:W-:Y:S04]  /*3bed0*/  STL [R1+0x960], R9 ;  /* 0x0009600901007387 */ /* 0x000fe80000100800 */
[----:B------:R-:W-:Y:S04]  /*3bee0*/  STL [R1+0x984], R8 ;  /* 0x0009840801007387 */ /* 0x000fe80000100800 */
[----:B------:R-:W-:Y:S04]  /*3bef0*/  STL [R1+0x958], R10 ;  /* 0x0009580a01007387 */ /* 0x000fe80000100800 */
[----:B------:R-:W-:Y:S04]  /*3bf00*/  STL [R1+0x97c], R11 ;  /* 0x00097c0b01007387 */ /* 0x000fe80000100800 */
[----:B------:R-:W-:Y:S04]  /*3bf10*/  STL [R1+0x950], R18 ;  /* 0x0009501201007387 */ /* 0x000fe80000100800 */
[----:B------:R-:W-:Y:S04]  /*3bf20*/  STL [R1+0x974], R14 ;  /* 0x0009740e01007387 */ /* 0x000fe80000100800 */
        /* <DEDUP_REMOVED lines=21> */
[----:B------:R0:W-:Y:S04]  /*3c080*/  STL [R1+0x924], R2 ;  /* 0x0009240201007387 */ /* 0x0001e80000100800 */
[----:B------:R-:W-:Y:S04]  /*3c090*/  STL [R1+0x92c], R29 ;  /* 0x00092c1d01007387 */ /* 0x000fe80000100800 */
[----:B0-----:R-:W2:Y:S04]  /*3c0a0*/  LDL.LU R2, [R1+0x91c] ;  /* 0x00091c0001027983 */ /* 0x001ea80000300800 */
[----:B------:R-:W-:Y:S04]  /*3c0b0*/  STL [R1+0x900], R28 ;  /* 0x0009001c01007387 */ /* 0x000fe80000100800 */
[----:B------:R-:W3:Y:S01]  /*3c0c0*/  LDL.LU R9, [R1+0x90c] ;  /* 0x00090c0001097983 */ /* 0x000ee20000300800 */
[----:B------:R-:W-:-:S03]  /*3c0d0*/  IADD3 R3, P3, R3, R19, RZ ;  /* 0x0000001303037210 */ /* 0x000fc60007f7e0ff */
[----:B---3--:R0:W-:Y:S04]  /*3c0e0*/  STL [R1+0x12e0], R9 ;  /* 0x0012e00901007387 */ /* 0x0081e80000100800 */
[----:B0-----:R-:W3:Y:S04]  /*3c0f0*/  LDL.LU R9, [R1+0x8e8] ;  /* 0x0008e80001097983 */ /* 0x001ee80000300800 */
[----:B------:R-:W-:Y:S04]  /*3c100*/  STL [R1+0x8f8], R3 ;  /* 0x0008f80301007387 */ /* 0x000fe80000100800 */
[----:B---3--:R0:W-:Y:S04]  /*3c110*/  STL [R1+0x12e4], R9 ;  /* 0x0012e40901007387 */ /* 0x0081e80000100800 */
[----:B0-----:R-:W3:Y:S01]  /*3c120*/  LDL.LU R9, [R1+0x914] ;  /* 0x0009140001097983 */ /* 0x001ee20000300800 */
[----:B--2---:R-:W-:-:S03]  /*3c130*/  IMAD.X R2, R2, 0x1, R0, P4 ;  /* 0x0000000102027824 */ /* 0x004fc600020e0600 */
[----:B---3--:R0:W-:Y:S04]  /*3c140*/  STL [R1+0x12e8], R9 ;  /* 0x0012e80901007387 */ /* 0x0081e80000100800 */
[----:B0-----:R-:W2:Y:S04]  /*3c150*/  LDL.LU R9, [R1+0x8f0] ;  /* 0x0008f00001097983 */ /* 0x001ea80000300800 */
        /* <DEDUP_REMOVED lines=25> */
[----:B------:R0:W-:Y:S04]  /*3c2f0*/  STL [R1+0x91c], R2 ;  /* 0x00091c0201007387 */ /* 0x0001e80000100800 */
[----:B0-----:R-:W3:Y:S01]  /*3c300*/  LDL.LU R2, [R1+0x8a4] ;  /* 0x0008a40001027983 */ /* 0x001ee20000300800 */
[----:B--2---:R-:W-:-:S05]  /*3c310*/  IADD3 R9, P4, R9, R19, RZ ;  /* 0x0000001309097210 */ /* 0x004fca0007f9e0ff */
[----:B------:R0:W-:Y:S04]  /*3c320*/  STL [R1+0x8f0], R9 ;  /* 0x0008f00901007387 */ /* 0x0001e80000100800 */
[----:B0-----:R-:W2:Y:S02]  /*3c330*/  LDL.LU R9, [R1+0x12e8] ;  /* 0x0012e80001097983 */ /* 0x001ea40000300800 */
[----:B--2---:R-:W-:-:S05]  /*3c340*/  IMAD.X R9, R9, 0x1, R0, P5 ;  /* 0x0000000109097824 */ /* 0x004fca00028e0600 */
[----:B------:R0:W-:Y:S04]  /*3c350*/  STL [R1+0x914], R9 ;  /* 0x0009140901007387 */ /* 0x0001e80000100800 */
[----:B0-----:R-:W2:Y:S02]  /*3c360*/  LDL.LU R9, [R1+0x12e4] ;  /* 0x0012e40001097983 */ /* 0x001ea40000300800 */
[----:B--2---:R-:W-:-:S05]  /*3c370*/  IADD3 R9, P5, R9, R19, RZ ;  /* 0x0000001309097210 */ /* 0x004fca0007fbe0ff */
[----:B------:R0:W-:Y:S04]  /*3c380*/  STL [R1+0x8e8], R9 ;  /* 0x0008e80901007387 */ /* 0x0001e80000100800 */
[----:B0-----:R-:W2:Y:S01]  /*3c390*/  LDL.LU R9, [R1+0x12e0] ;  /* 0x0012e00001097983 */ /* 0x001ea20000300800 */
[--C-:B----4-:R-:W-:Y:S01]  /*3c3a0*/  IMAD.X R10, R10, 0x1, R0.reuse, P1 ;  /* 0x000000010a0a7824 */ /* 0x110fe200008e0600 */
[-C--:B---3--:R-:W-:Y:S01]  /*3c3b0*/  IADD3 R11, P1, R11, R19.reuse, RZ ;  /* 0x000000130b0b7210 */ /* 0x088fe20007f3e0ff */
        /* <DEDUP_REMOVED lines=13> */
[----:B------:R-:W-:Y:S01]  /*3c490*/  IADD3 R26, P3, R26, R19, RZ ;  /* 0x000000131a1a7210 */ /* 0x000fe20007f7e0ff */
[----:B------:R-:W-:-:S02]  /*3c4a0*/  IMAD.X R3, R3, 0x1, R0, P5 ;  /* 0x0000000103037824 */ /* 0x000fc400028e0600 */
[--C-:B------:R-:W-:Y:S01]  /*3c4b0*/  IMAD.X R27, R27, 0x1, R0.reuse, P4 ;  /* 0x000000011b1b7824 */ /* 0x100fe200020e0600 */
[-C--:B------:R-:W-:Y:S02]  /*3c4c0*/  IADD3 R17, P4, R17, R19.reuse, RZ ;  /* 0x0000001311117210 */ /* 0x080fe40007f9e0ff */
[-C--:B------:R-:W-:Y:S01]  /*3c4d0*/  IADD3 R16, P5, R16, R19.reuse, RZ ;  /* 0x0000001310107210 */ /* 0x080fe20007fbe0ff */
[----:B--2---:R-:W-:Y:S01]  /*3c4e0*/  IMAD.X R9, R9, 0x1, R0, P6 ;  /* 0x0000000109097824 */ /* 0x004fe200030e0600 */
[----:B------:R-:W-:-:S04]  /*3c4f0*/  IADD3 R8, P6, R8, R19, RZ ;  /* 0x0000001308087210 */ /* 0x000fc80007fde0ff */
        /* <DEDUP_REMOVED lines=24> */
[----:B0-----:R-:W2:Y:S04]  /*3c680*/  LDL.LU R3, [R1+0x878] ;  /* 0x0008780001037983 */ /* 0x001ea80000300800 */
[----:B------:R-:W-:Y:S04]  /*3c690*/  STL [R1+0x890], R17 ;  /* 0x0008901101007387 */ /* 0x000fe80000100800 */
[----:B------:R-:W-:Y:S04]  /*3c6a0*/  STL [R1+0x888], R16 ;  /* 0x0008881001007387 */ /* 0x000fe80000100800 */
[----:B------:R-:W3:Y:S01]  /*3c6b0*/  LDL.LU R9, [R1+0x868] ;  /* 0x0008680001097983 */ /* 0x000ee20000300800 */
[----:B------:R-:W-:Y:S01]  /*3c6c0*/  IMAD.X R29, R29, 0x1, R0, P6 ;  /* 0x000000011d1d7824 */ /* 0x000fe200030e0600 */
[----:B------:R-:W-:-:S04]  /*3c6d0*/  IADD3 R28, P6, R28, R19, RZ ;  /* 0x000000131c1c7210 */ /* 0x000fc80007fde0ff */
[----:B------:R-:W-:Y:S04]  /*3c6e0*/  STL [R1+0x8ac], R29 ;  /* 0x0008ac1d01007387 */ /* 0x000fe80000100800 */
[----:B---3--:R0:W-:Y:S04]  /*3c6f0*/  STL [R1+0x12d4], R9 ;  /* 0x0012d40901007387 */ /* 0x0081e80000100800 */
[----:B------:R-:W-:Y:S04]  /*3c700*/  STL [R1+0x880], R28 ;  /* 0x0008801c01007387 */ /* 0x000fe80000100800 */
[----:B0-----:R-:W3:Y:S01]  /*3c710*/  LDL.LU R9, [R1+0x894] ;  /* 0x0008940001097983 */ /* 0x001ee20000300800 */
[----:B------:R-:W-:-:S05]  /*3c720*/  IMAD.X R2, R2, 0x1, R0, P1 ;  /* 0x0000000102027824 */ /* 0x000fca00008e0600 */
[----:B------:R-:W-:Y:S04]  /*3c730*/  STL [R1+0x8a4], R2 ;  /* 0x0008a40201007387 */ /* 0x000fe80000100800 */
[----:B---3--:R0:W-:Y:S04]  /*3c740*/  STL [R1+0x12d8], R9 ;  /* 0x0012d80901007387 */ /* 0x0081e80000100800 */
[----:B0-----:R-:W3:Y:S01]  /*3c750*/  LDL.LU R9, [R1+0x870] ;  /* 0x0008700001097983 */ /* 0x001ee20000300800 */
[----:B--2---:R-:W-:-:S03]  /*3c760*/  IADD3 R3, P1, R3, R19, RZ ;  /* 0x0000001303037210 */ /* 0x004fc60007f3e0ff */
[----:B---3--:R0:W-:Y:S04]  /*3c770*/  STL [R1+0x12dc], R9 ;  /* 0x0012dc0901007387 */ /* 0x0081e80000100800 */
        /* <DEDUP_REMOVED lines=23> */
[----:B------:R0:W-:Y:S04]  /*3c8f0*/  STL [R1+0x878], R3 ;  /* 0x0008780301007387 */ /* 0x0001e80000100800 */
[----:B------:R-:W4:Y:S04]  /*3c900*/  LDL.LU R16, [R1+0x834] ;  /* 0x0008340001107983 */ /* 0x000f280000300800 */
[----:B------:R-:W4:Y:S04]  /*3c910*/  LDL.LU R29, [R1+0x808] ;  /* 0x00080800011d7983 */ /* 0x000f280000300800 */
[----:B------:R-:W4:Y:S04]  /*3c920*/  LDL.LU R28, [R1+0x82c] ;  /* 0x00082c00011c7983 */ /* 0x000f280000300800 */
[----:B0-----:R-:W4:Y:S01]  /*3c930*/  LDL.LU R3, [R1+0x800] ;  /* 0x0008000001037983 */ /* 0x001f220000300800 */
[----:B--2---:R-:W-:-:S05]  /*3c940*/  IMAD.X R9, R9, 0x1, R0, P2 ;  /* 0x0000000109097824 */ /* 0x004fca00010e0600 */
[----:B------:R0:W-:Y:S04]  /*3c950*/  STL [R1+0x89c], R9 ;  /* 0x00089c0901007387 */ /* 0x0001e80000100800 */
[----:B0-----:R-:W2:Y:S02]  /*3c960*/  LDL.LU R9, [R1+0x12dc] ;  /* 0x0012dc0001097983 */ /* 0x001ea40000300800 */
[----:B--2---:R-:W-:-:S05]  /*3c970*/  IADD3 R9, P2, R9, R19, RZ ;  /* 0x0000001309097210 */ /* 0x004fca0007f5e0ff */
[----:B------:R0:W-:Y:S04]  /*3c980*/  STL [R1+0x870], R9 ;  /* 0x0008700901007387 */ /* 0x0001e80000100800 */
[----:B0-----:R-:W2:Y:S02]  /*3c990*/  LDL.LU R9, [R1+0x12d8] ;  /* 0x0012d80001097983 */ /* 0x001ea40000300800 */
[----:B--2---:R-:W-:-:S05]  /*3c9a0*/  IMAD.X R9, R9, 0x1, R0, P3 ;  /* 0x0000000109097824 */ /* 0x004fca00018e0600 */
[----:B------:R0:W-:Y:S04]  /*3c9b0*/  STL [R1+0x894], R9 ;  /* 0x0008940901007387 */ /* 0x0001e80000100800 */
[----:B0-----:R-:W2:Y:S01]  /*3c9c0*/  LDL.LU R9, [R1+0x12d4] ;  /* 0x0012d40001097983 */ /* 0x001ea20000300800 */
[--C-:B---3--:R-:W-:Y:S01]  /*3c9d0*/  IMAD.X R8, R8, 0x1, R0.reuse, P4 ;  /* 0x0000000108087824 */ /* 0x108fe200020e0600 */
[-C--:B----4-:R-:W-:Y:S01]  /*3c9e0*/  IADD3 R10, P4, R10, R19.reuse, RZ ;  /* 0x000000130a0a7210 */ /* 0x090fe20007f9e0ff */
        /* <DEDUP_REMOVED lines=16> */
[----:B------:R-:W-:Y:S01]  /*3caf0*/  IMAD.X R27, R27, 0x1, R0, P2 ;  /* 0x000000011b1b7824 */ /* 0x000fe200010e0600 */
[-C--:B------:R-:W-:Y:S02]  /*3cb00*/  IADD3 R17, P2, R17, R19.reuse, RZ ;  /* 0x0000001311117210 */ /* 0x080fe40007f5e0ff */
[----:B--2---:R-:W-:-:S05]  /*3cb10*/  IADD3 R9, P3, R9, R19, RZ ;  /* 0x0000001309097210 */ /* 0x004fca0007f7e0ff */
        /* <DEDUP_REMOVED lines=20> */
[----:B------:R-:W-:Y:S01]  /*3cc60*/  STL [R1+0x84c], R24 ;  /* 0x00084c1801007387 */ /* 0x000fe20000100800 */
[----:B------:R-:W-:-:S03]  /*3cc70*/  IMAD.X R16, R16, 0x1, R0, P3 ;  /* 0x0000000110107824 */ /* 0x000fc600018e0600 */
[----:B0-----:R-:W2:Y:S04]  /*3cc80*/  LDL.LU R2, [R1+0x824] ;  /* 0x0008240001027983 */ /* 0x001ea80000300800 */
[----:B------:R-:W-:Y:S04]  /*3cc90*/  STL [R1+0x820], R25 ;  /* 0x0008201901007387 */ /* 0x000fe80000100800 */
[----:B------:R-:W-:Y:S04]  /*3cca0*/  STL [R1+0x818], R26 ;  /* 0x0008181a01007387 */ /* 0x000fe80000100800 */
[----:B------:R-:W-:Y:S04]  /*3ccb0*/  STL [R1+0x83c], R27 ;  /* 0x00083c1b01007387 */ /* 0x000fe80000100800 */
[----:B------:R-:W-:Y:S04]  /*3ccc0*/  STL [R1+0x810], R17 ;  /* 0x0008101101007387 */ /* 0x000fe80000100800 */
[----:B------:R-:W-:Y:S04]  /*3ccd0*/  STL [R1+0x834], R16 ;  /* 0x0008341001007387 */ /* 0x000fe80000100800 */
[----:B------:R-:W3:Y:S01]  /*3cce0*/  LDL.LU R9, [R1+0x814] ;  /* 0x0008140001097983 */ /* 0x000ee20000300800 */
[----:B------:R-:W-:Y:S01]  /*3ccf0*/  IADD3 R29, P3, R29, R19, RZ ;  /* 0x000000131d1d7210 */ /* 0x000fe20007f7e0ff */
[----:B------:R-:W-:-:S04]  /*3cd00*/  IMAD.X R28, R28, 0x1, R0, P4 ;  /* 0x000000011c1c7824 */ /* 0x000fc800020e0600 */
[----:B------:R-:W-:Y:S04]  /*3cd10*/  STL [R1+0x808], R29 ;  /* 0x0008081d01007387 */ /* 0x000fe80000100800 */
[----:B---3--:R0:W-:Y:S04]  /*3cd20*/  STL [R1+0x12c8], R9 ;  /* 0x0012c80901007387 */ /* 0x0081e80000100800 */
[----:B------:R-:W-:Y:S04]  /*3cd30*/  STL [R1+0x82c], R28 ;  /* 0x00082c1c01007387 */ /* 0x000fe80000100800 */
[----:B0-----:R-:W3:Y:S01]  /*3cd40*/  LDL.LU R9, [R1+0x7f0] ;  /* 0x0007f00001097983 */ /* 0x001ee20000300800 */
[----:B------:R-:W-:-:S05]  /*3cd50*/  IADD3 R3, P4, R3, R19, RZ ;  /* 0x0000001303037210 */ /* 0x000fca0007f9e0ff */
        /* <DEDUP_REMOVED lines=26> */
[----:B------:R-:W3:Y:S04]  /*3cf00*/  LDL.LU R27, [R1+0x7d0] ;  /* 0x0007d000011b7983 */ /* 0x000ee80000300800 */
[----:B------:R-:W3:Y:S04]  /*3cf10*/  LDL.LU R17, [R1+0x1110] ;  /* 0x0011100001117983 */ /* 0x000ee80000300800 */
[----:B------:R-:W3:Y:S04]  /*3cf20*/  LDL.LU R16, [R1+0x9dc] ;  /* 0x0009dc0001107983 */ /* 0x000ee80000300800 */
[----:B------:R-:W3:Y:S04]  /*3cf30*/  LDL.LU R29, [R1+0x1108] ;  /* 0x00110800011d7983 */ /* 0x000ee80000300800 */
[----:B------:R-:W3:Y:S04]  /*3cf40*/  LDL.LU R28, [R1+0x9d8] ;  /* 0x0009d800011c7983 */ /* 0x000ee80000300800 */
[----:B------:R-:W3:Y:S04]  /*3cf50*/  LDL.LU R3, [R1+0x1100] ;  /* 0x0011000001037983 */ /* 0x000ee80000300800 */
        /* <DEDUP_REMOVED lines=13> */
[----:B------:R-:W-:Y:S01]  /*3d030*/  IADD3 R14, P3, R14, R19, RZ ;  /* 0x000000130e0e7210 */ /* 0x000fe20007f7e0ff */
[--C-:B------:R-:W-:Y:S01]  /*3d040*/  IMAD.X R15, R15, 0x1, R0.reuse, P4 ;  /* 0x000000010f0f7824 */ /* 0x100fe200020e0600 */
[----:B------:R-:W-:Y:S01]  /*3d050*/  IADD3 R5, P4, R5, UR7, RZ ;  /* 0x0000000705057c10 */ /* 0x000fe2000ff9e0ff */
[--C-:B------:R-:W-:Y:S01]  /*3d060*/  IMAD.X R4, R4, 0x1, R0.reuse, P5 ;  /* 0x0000000104047824 */ /* 0x100fe200028e0600 */
[----:B------:R-:W-:Y:S01]  /*3d070*/  IADD3 R7, P5, R7, UR7, RZ ;  /* 0x0000000707077c10 */ /* 0x000fe2000ffbe0ff */
[--C-:B------:R-:W-:Y:S01]  /*3d080*/  IMAD.X R6, R6, 0x1, R0.reuse, P6 ;  /* 0x0000000106067824 */ /* 0x100fe200030e0600 */
[----:B------:R-:W-:Y:S01]  /*3d090*/  IADD3 R23, P6, R23, UR7, RZ ;  /* 0x0000000717177c10 */ /* 0x000fe2000ffde0ff */
[--C-:B------:R-:W-:Y:S01]  /*3d0a0*/  IMAD.X R12, R12, 0x1, R0.reuse, P2 ;  /* 0x000000010c0c7824 */ /* 0x100fe200010e0600 */
[----:B------:R-:W-:Y:S01]  /*3d0b0*/  IADD3 R21, P2, R21, UR7, RZ ;  /* 0x0000000715157c10 */ /* 0x000fe2000ff5e0ff */
[----:B------:R-:W-:Y:S01]  /*3d0c0*/  IMAD.X R20, R20, 0x1, R0, P3 ;  /* 0x0000000114147824 */ /* 0x000fe200018e0600 */
[----:B------:R-:W-:-:S02]  /*3d0d0*/  IADD3 R24, P3, R24, UR7, RZ ;  /* 0x0000000718187c10 */ /* 0x000fc4000ff7e0ff */
[----:B------:R-:W-:Y:S02]  /*3d0e0*/  IADD3.X R25, R25, UR6, RZ, P4, !PT ;  /* 0x0000000619197c10 */ /* 0x000fe4000a7fe4ff */
[----:B------:R-:W-:Y:S02]  /*3d0f0*/  IADD3 R26, P4, R26, UR7, RZ ;  /* 0x000000071a1a7c10 */ /* 0x000fe4000ff9e0ff */
[----:B------:R-:W-:Y:S02]  /*3d100*/  IADD3.X R27, R27, UR6, RZ, P5, !PT ;  /* 0x000000061b1b7c10 */ /* 0x000fe4000affe4ff */
[----:B------:R-:W-:Y:S02]  /*3d110*/  IADD3 R17, P5, R17, UR7, RZ ;  /* 0x0000000711117c10 */ /* 0x000fe4000ffbe0ff */
[----:B------:R-:W-:Y:S02]  /*3d120*/  IADD3.X R16, R16, UR6, RZ, P6, !PT ;  /* 0x0000000610107c10 */ /* 0x000fe4000b7fe4ff */
[----:B------:R-:W-:Y:S01]  /*3d130*/  IADD3 R29, P6, R29, UR7, RZ ;  /* 0x000000071d1d7c10 */ /* 0x000fe2000ffde0ff */
        /* <DEDUP_REMOVED lines=12> */
[----:B------:R-:W-:-:S03]  /*3d200*/  IADD3 R13, P1, R13, UR7, RZ ;  /* 0x000000070d0d7c10 */ /* 0x000fc6000ff3e0ff */
        /* <DEDUP_REMOVED lines=16> */
[----:B0-----:R-:W2:Y:S01]  /*3d310*/  LDL.LU R0, [R1+0x10f0] ;  /* 0x0010f00001007983 */ /* 0x001ea20000300800 */
[----:B------:R-:W-:-:S02]  /*3d320*/  IADD3.X R28, R28, UR6, RZ, P1, !PT ;  /* 0x000000061c1c7c10 */ /* 0x000fc40008ffe4ff */
[----:B------:R-:W-:-:S03]  /*3d330*/  IADD3 R3, P1, R3, UR7, RZ ;  /* 0x0000000703037c10 */ /* 0x000fc6000ff3e0ff */
[----:B------:R-:W-:Y:S04]  /*3d340*/  STL [R1+0x9d8], R28 ;  /* 0x0009d81c01007387 */ /* 0x000fe80000100800 */
[----:B--2---:R0:W-:Y:S04]  /*3d350*/  STL [R1+0x12c0], R0 ;  /* 0x0012c00001007387 */ /* 0x0041e80000100800 */
[----:B------:R-:W-:Y:S04]  /*3d360*/  STL [R1+0x1100], R3 ;  /* 0x0011000301007387 */ /* 0x000fe80000100800 */
[----:B0-----:R-:W2:Y:S01]  /*3d370*/  LDL.LU R0, [R1+0x9d0] ;  /* 0x0009d00001007983 */ /* 0x001ea20000300800 */
[----:B------:R-:W-:-:S05]  /*3d380*/  IADD3.X R2, R2, UR6, RZ, P2, !PT ;  /* 0x0000000602027c10 */ /* 0x000fca00097fe4ff */
[----:B------:R-:W-:Y:S04]  /*3d390*/  STL [R1+0x9d4], R2 ;  /* 0x0009d40201007387 */ /* 0x000fe80000100800 */
        /* <DEDUP_REMOVED lines=30> */
[----:B--2---:R-:W-:-:S05]  /*3d580*/  IADD3 R0, P2, R0, UR7, RZ ;  /* 0x0000000700007c10 */ /* 0x004fca000ff5e0ff */
[----:B------:R0:W-:Y:S04]  /*3d590*/  STL [R1+0x10f8], R0 ;  /* 0x0010f80001007387 */ /* 0x0001e80000100800 */
[----:B0-----:R-:W2:Y:S02]  /*3d5a0*/  LDL.LU R0, [R1+0x12c4] ;  /* 0x0012c40001007983 */ /* 0x001ea40000300800 */
[----:B--2---:R-:W-:-:S05]  /*3d5b0*/  IADD3.X R0, R0, UR6, RZ, P3, !PT ;  /* 0x0000000600007c10 */ /* 0x004fca0009ffe4ff */
[----:B------:R0:W-:Y:S04]  /*3d5c0*/  STL [R1+0x9d0], R0 ;  /* 0x0009d00001007387 */ /* 0x0001e80000100800 */
[----:B0-----:R-:W2:Y:S01]  /*3d5d0*/  LDL.LU R0, [R1+0x12c0] ;  /* 0x0012c00001007983 */ /* 0x001ea20000300800 */
[----:B---3--:R-:W-:Y:S02]  /*3d5e0*/  IADD3.X R9, R9, UR6, RZ, P4, !PT ;  /* 0x0000000609097c10 */ /* 0x008fe4000a7fe4ff */
[----:B----4-:R-:W-:Y:S02]  /*3d5f0*/  IADD3 R8, P4, R8, UR7, RZ ;  /* 0x0000000708087c10 */ /* 0x010fe4000ff9e0ff */
[----:B------:R-:W-:Y:S02]  /*3d600*/  IADD3.X R10, R10, UR6, RZ, P5, !PT ;  /* 0x000000060a0a7c10 */ /* 0x000fe4000affe4ff */
[----:B------:R-:W-:-:S02]  /*3d610*/  IADD3 R11, P5, R11, UR7, RZ ;  /* 0x000000070b0b7c10 */ /* 0x000fc4000ffbe0ff */
[----:B------:R-:W-:Y:S02]  /*3d620*/  IADD3.X R18, R18, UR6, RZ, P6, !PT ;  /* 0x0000000612127c10 */ /* 0x000fe4000b7fe4ff */
[----:B------:R-:W-:Y:S02]  /*3d630*/  IADD3 R19, P6, R19, UR7, RZ ;  /* 0x0000000713137c10 */ /* 0x000fe4000ffde0ff */
[----:B------:R-:W-:Y:S02]  /*3d640*/  IADD3.X R14, R14, UR6, RZ, P1, !PT ;  /* 0x000000060e0e7c10 */ /* 0x000fe40008ffe4ff */
[----:B------:R-:W-:Y:S02]  /*3d650*/  IADD3 R15, P1, R15, UR7, RZ ;  /* 0x000000070f0f7c10 */ /* 0x000fe4000ff3e0ff */
        /* <DEDUP_REMOVED lines=13> */
[----:B--2---:R-:W-:-:S05]  /*3d730*/  IADD3 R0, P3, R0, UR7, RZ ;  /* 0x0000000700007c10 */ /* 0x004fca000ff7e0ff */
[----:B------:R0:W-:Y:S04]  /*3d740*/  STL [R1+0x10f0], R0 ;  /* 0x0010f00001007387 */ /* 0x0001e80000100800 */
[----:B------:R-:W-:Y:S04]  /*3d750*/  STL [R1+0x9cc], R9 ;  /* 0x0009cc0901007387 */ /* 0x000fe80000100800 */
[----:B------:R-:W-:Y:S04]  /*3d760*/  STL [R1+0x10e8], R8 ;  /* 0x0010e80801007387 */ /* 0x000fe80000100800 */
[----:B------:R-:W-:Y:S04]  /*3d770*/  STL [R1+0x110c], R10 ;  /* 0x00110c0a01007387 */ /* 0x000fe80000100800 */
[----:B------:R-:W-:Y:S04]  /*3d780*/  STL [R1+0x10e0], R11 ;  /* 0x0010e00b01007387 */ /* 0x000fe80000100800 */
[----:B------:R-:W-:Y:S04]  /*3d790*/  STL [R1+0x1104], R18 ;  /* 0x0011041201007387 */ /* 0x000fe80000100800 */
[----:B------:R-:W-:Y:S01]  /*3d7a0*/  STL [R1+0x10d8], R19 ;  /* 0x0010d81301007387 */ /* 0x000fe20000100800 */
[----:B------:R-:W-:-:S03]  /*3d7b0*/  IADD3.X R7, R7, UR6, RZ, P3, !PT ;  /* 0x0000000607077c10 */ /* 0x000fc60009ffe4ff */
[----:B------:R-:W-:Y:S01]  /*3d7c0*/  STL [R1+0x10fc], R14 ;  /* 0x0010fc0e01007387 */ /* 0x000fe20000100800 */
[----:B------:R-:W-:-:S03]  /*3d7d0*/  IADD3 R6, P3, R6, UR7, RZ ;  /* 0x0000000706067c10 */ /* 0x000fc6000ff7e0ff */
        /* <DEDUP_REMOVED lines=20> */
[----:B0-----:R-:W2:Y:S01]  /*3d920*/  LDL.LU R0, [R1+0x109c] ;  /* 0x00109c0001007983 */ /* 0x001ea20000300800 */
[----:B------:R-:W-:-:S02]  /*3d930*/  IADD3 R28, P4, R28, UR7, RZ ;  /* 0x000000071c1c7c10 */ /* 0x000fc4000ff9e0ff */
[----:B------:R-:W-:-:S03]  /*3d940*/  IADD3.X R3, R3, UR6, RZ, P5, !PT ;  /* 0x0000000603037c10 */ /* 0x000fc6000affe4ff */
[----:B------:R-:W-:Y:S04]  /*3d950*/  STL [R1+0x1088], R28 ;  /* 0x0010881c01007387 */ /* 0x000fe80000100800 */
[----:B--2---:R0:W-:Y:S04]  /*3d960*/  STL [R1+0x12b8], R0 ;  /* 0x0012b80001007387 */ /* 0x0041e80000100800 */
[----:B------:R-:W-:Y:S04]  /*3d970*/  STL [R1+0x10ac], R3 ;  /* 0x0010ac0301007387 */ /* 0x000fe80000100800 */
[----:B0-----:R-:W2:Y:S01]  /*3d980*/  LDL.LU R0, [R1+0x1078] ;  /* 0x0010780001007983 */ /* 0x001ea20000300800 */
[----:B------:R-:W-:-:S05]  /*3d990*/  IADD3 R2, P5, R2, UR7, RZ ;  /* 0x0000000702027c10 */ /* 0x000fca000ffbe0ff */
[----:B------:R-:W-:Y:S04]  /*3d9a0*/  STL [R1+0x1080], R2 ;  /* 0x0010800201007387 */ /* 0x000fe80000100800 */
[----:B--2---:R0:W-:Y:S04]  /*3d9b0*/  STL [R1+0x12bc], R0 ;  /* 0x0012bc0001007387 */ /* 0x0041e80000100800 */
        /* <DEDUP_REMOVED lines=29> */
[----:B--2---:R-:W-:-:S05]  /*3db90*/  IADD3.X R0, R0, UR6, RZ, P6, !PT ;  /* 0x0000000600007c10 */ /* 0x004fca000b7fe4ff */
[----:B------:R0:W-:Y:S04]  /*3dba0*/  STL [R1+0x10a4], R0 ;  /* 0x0010a40001007387 */ /* 0x0001e80000100800 */
[----:B0-----:R-:W2:Y:S02]  /*3dbb0*/  LDL.LU R0, [R1+0x12bc] ;  /* 0x0012bc0001007983 */ /* 0x001ea40000300800 */
[----:B--2---:R-:W-:-:S05]  /*3dbc0*/  IADD3 R0, P6, R0, UR7, RZ ;  /* 0x0000000700007c10 */ /* 0x004fca000ffde0ff */
[----:B------:R0:W-:Y:S04]  /*3dbd0*/  STL [R1+0x1078], R0 ;  /* 0x0010780001007387 */ /* 0x0001e80000100800 */
[----:B0-----:R-:W2:Y:S01]  /*3dbe0*/  LDL.LU R0, [R1+0x12b8] ;  /* 0x0012b80001007983 */ /* 0x001ea20000300800 */
[----:B----4-:R-:W-:Y:S02]  /*3dbf0*/  IADD3.X R8, R8, UR6, RZ, P2, !PT ;  /* 0x0000000608087c10 */ /* 0x010fe400097fe4ff */
[----:B---3--:R-:W-:Y:S02]  /*3dc00*/  IADD3 R10, P2, R10, UR7, RZ ;  /* 0x000000070a0a7c10 */ /* 0x008fe4000ff5e0ff */
        /* <DEDUP_REMOVED lines=18> */
[----:B--2---:R-:W-:Y:S02]  /*3dd30*/  IADD3.X R0, R0, UR6, RZ, P1, !PT ;  /* 0x0000000600007c10 */ /* 0x004fe40008ffe4ff */
[----:B------:R-:W-:-:S03]  /*3dd40*/  IADD3 R9, P1, R9, UR7, RZ ;  /* 0x0000000709097c10 */ /* 0x000fc6000ff3e0ff */
[----:B------:R0:W-:Y:S04]  /*3dd50*/  STL [R1+0x109c], R0 ;  /* 0x00109c0001007387 */ /* 0x0001e80000100800 */
        /* <DEDUP_REMOVED lines=1350> */
[----:B--2---:R-:W-:-:S02]  /*431c0*/  IADD3.X R0, R0, UR6, RZ, P2, !PT ;  /* 0x0000000600007c10 */ /* 0x004fc400097fe4ff */
[----:B------:R-:W-:-:S03]  /*431d0*/  IADD3 R8, P2, R8, UR7, RZ ;  /* 0x0000000708087c10 */ /* 0x000fc6000ff5e0ff */
[----:B------:R0:W-:Y:S04]  /*431e0*/  STL [R1+0x9ec], R0 ;  /* 0x0009ec0001007387 */ /* 0x0001e80000100800 */
[----:B0-----:R0:W5:Y:S04]  /*431f0*/  LDL.LU R0, [R1+0x1244] ;  /* 0x0012440001007983 */ /* 0x0011680000300800 */
[----:B------:R1:W-:Y:S04]  /*43200*/  STL [R1+0x1188], R8 ;  /* 0x0011880801007387 */ /* 0x0003e80000100800 */
[----:B-1----:R0:W5:Y:S04]  /*43210*/  LDL.LU R8, [R1+0x1240] ;  /* 0x0012400001087983 */ /* 0x0021680000300800 */
[----:B------:R1:W-:Y:S04]  /*43220*/  STL [R1+0x9e8], R9 ;  /* 0x0009e80901007387 */ /* 0x0003e80000100800 */
[----:B-1----:R0:W5:Y:S04]  /*43230*/  LDL.LU R9, [R1+0x123c] ;  /* 0x00123c0001097983 */ /* 0x0021680000300800 */
[----:B------:R1:W-:Y:S04]  /*43240*/  STL [R1+0x1190], R4 ;  /* 0x0011900401007387 */ /* 0x0003e80000100800 */
[----:B-1----:R0:W5:Y:S04]  /*43250*/  LDL.LU R4, [R1+0x1238] ;  /* 0x0012380001047983 */ /* 0x0021680000300800 */
[----:B------:R1:W-:Y:S04]  /*43260*/  STL [R1+0x112c], R5 ;  /* 0x00112c0501007387 */ /* 0x0003e80000100800 */
[----:B-1----:R0:W5:Y:S04]  /*43270*/  LDL.LU R5, [R1+0x1234] ;  /* 0x0012340001057983 */ /* 0x0021680000300800 */
[----:B------:R1:W-:Y:S01]  /*43280*/  STL [R1+0x1198], R6 ;  /* 0x0011980601007387 */ /* 0x0003e20000100800 */
[----:B------:R-:W-:-:S03]  /*43290*/  IADD3.X R21, R21, UR6, RZ, P2, !PT ;  /* 0x0000000615157c10 */ /* 0x000fc600097fe4ff */
[----:B-1----:R0:W5:Y:S04]  /*432a0*/  LDL.LU R6, [R1+0x1230] ;  /* 0x0012300001067983 */ /* 0x0021680000300800 */
[----:B------:R1:W-:Y:S01]  /*432b0*/  STL [R1+0x1134], R7 ;  /* 0x0011340701007387 */ /* 0x0003e20000100800 */
[----:B------:R-:W-:-:S03]  /*432c0*/  IADD3 R16, P2, R16, UR7, RZ ;  /* 0x0000000710107c10 */ /* 0x000fc6000ff5e0ff */
[----:B-1----:R0:W5:Y:S04]  /*432d0*/  LDL.LU R7, [R1+0x122c] ;  /* 0x00122c0001077983 */ /* 0x0021680000300800 */
        /* <DEDUP_REMOVED lines=23> */
[----:B-1----:R-:W2:Y:S01]  /*43450*/  LDL.LU R2, [R1+0x11fc] ;  /* 0x0011fc0001027983 */ /* 0x002ea20000300800 */
[----:B------:R-:W-:-:S02]  /*43460*/  IADD3 R10, P5, R10, UR7, RZ ;  /* 0x000000070a0a7c10 */ /* 0x000fc4000ffbe0ff */
[----:B------:R-:W-:Y:S02]  /*43470*/  IADD3.X R11, R11, UR6, RZ, P6, !PT ;  /* 0x000000060b0b7c10 */ /* 0x000fe4000b7fe4ff */
[----:B------:R-:W-:Y:S02]  /*43480*/  IADD3 R18, P6, R18, UR7, RZ ;  /* 0x0000000712127c10 */ /* 0x000fe4000ffde0ff */
[----:B------:R-:W-:Y:S02]  /*43490*/  IADD3.X R19, R19, UR6, RZ, P1, !PT ;  /* 0x0000000613137c10 */ /* 0x000fe40008ffe4ff */
[----:B------:R-:W-:Y:S01]  /*434a0*/  IADD3 R14, P1, R14, UR7, RZ ;  /* 0x000000070e0e7c10 */ /* 0x000fe2000ff3e0ff */
[----:B------:R-:W-:Y:S01]  /*434b0*/  STL [R1+0x11b4], R10 ;  /* 0x0011b40a01007387 */ /* 0x000fe20000100800 */
[----:B------:R-:W-:-:S03]  /*434c0*/  IADD3.X R15, R15, UR6, RZ, P2, !PT ;  /* 0x000000060f0f7c10 */ /* 0x000fc600097fe4ff */
[----:B------:R-:W-:Y:S01]  /*434d0*/  STL [R1+0x116c], R11 ;  /* 0x00116c0b01007387 */ /* 0x000fe20000100800 */
[----:B------:R-:W-:-:S03]  /*434e0*/  IADD3.X R24, R24, UR6, RZ, P3, !PT ;  /* 0x0000000618187c10 */ /* 0x000fc60009ffe4ff */
[----:B------:R-:W-:Y:S01]  /*434f0*/  STL [R1+0x11b0], R18 ;  /* 0x0011b01201007387 */ /* 0x000fe20000100800 */
[----:B------:R-:W-:-:S03]  /*43500*/  IADD3.X R25, R25, UR6, RZ, P4, !PT ;  /* 0x0000000619197c10 */ /* 0x000fc6000a7fe4ff */
[----:B------:R-:W-:Y:S04]  /*43510*/  STL [R1+0x1174], R19 ;  /* 0x0011741301007387 */ /* 0x000fe80000100800 */
[----:B------:R-:W-:Y:S04]  /*43520*/  STL [R1+0x11ac], R14 ;  /* 0x0011ac0e01007387 */ /* 0x000fe80000100800 */
[----:B------:R-:W-:Y:S04]  /*43530*/  STL [R1+0x117c], R15 ;  /* 0x00117c0f01007387 */ /* 0x000fe80000100800 */
[----:B------:R-:W-:Y:S04]  /*43540*/  STL [R1+0x1184], R24 ;  /* 0x0011841801007387 */ /* 0x000fe80000100800 */
[----:B------:R-:W-:Y:S01]  /*43550*/  STL [R1+0x118c], R25 ;  /* 0x00118c1901007387 */ /* 0x000fe20000100800 */
[----:B------:R-:W-:-:S02]  /*43560*/  IADD3.X R26, R26, UR6, RZ, P5, !PT ;  /* 0x000000061a1a7c10 */ /* 0x000fc4000affe4ff */
[----:B------:R-:W-:Y:S02]  /*43570*/  IADD3.X R27, R27, UR6, RZ, P6, !PT ;  /* 0x000000061b1b7c10 */ /* 0x000fe4000b7fe4ff */
[----:B--2---:R-:W-:-:S05]  /*43580*/  IADD3.X R2, R2, UR6, RZ, P1, !PT ;  /* 0x0000000602027c10 */ /* 0x004fca0008ffe4ff */
[----:B------:R1:W-:Y:S02]  /*43590*/  STL [R1+0x11a4], R2 ;  /* 0x0011a40201007387 */ /* 0x0003e40000100800 */
[----:B-1----:R-:W1:Y:S02]  /*435a0*/  S2R R2, SR_TID.X ;  /* 0x0000000000027919 */ /* 0x002e640000002100 */
[----:B------:R0:W-:Y:S04]  /*435b0*/  STL [R1+0x1194], R26 ;  /* 0x0011941a01007387 */ /* 0x0001e80000100800 */
[----:B------:R0:W-:Y:S01]  /*435c0*/  STL [R1+0x119c], R27 ;  /* 0x00119c1b01007387 */ /* 0x0001e20000100800 */
[----:B-1----:R-:W-:-:S05]  /*435d0*/  LOP3.LUT R2, R2, 0x3f, RZ, 0xc0, !PT ;  /* 0x0000003f02027812 */ /* 0x002fca00078ec0ff */
[----:B------:R-:W-:Y:S01]  /*435e0*/  IMAD.SHL.U32 R2, R2, 0x2, RZ ;  /* 0x0000000202027824 */ /* 0x000fe200078e00ff */
[----:B0-----:R-:W-:Y:S06]  /*435f0*/  @P0 BRA `(.L_x_2) ;  /* 0xfffffdac00c80947 */ /* 0x001fec000383ffff */
[----:B-----5:R0:W-:Y:S04]  /*43600*/  STL [R1+0x13a4], R5 ;  /* 0x0013a40501007387 */ /* 0x0201e80000100800 */
[----:B0-----:R-:W2:Y:S04]  /*43610*/  LDL.LU R5, [R1+0x4a0] ;  /* 0x0004a00001057983 */ /* 0x001ea80000300800 */
[----:B--2---:R0:W-:Y:S04]  /*43620*/  STL [R1+0x13ac], R5 ;  /* 0x0013ac0501007387 */ /* 0x0041e80000100800 */
        /* <DEDUP_REMOVED lines=32> */
[----:B------:R1:W-:Y:S01]  /*43830*/  STL [R1+0x13a0], R4 ;  /* 0x0013a00401007387 */ /* 0x0003e20000100800 */
[----:B0-----:R-:W-:-:S03]  /*43840*/  IMAD.MOV.U32 R5, RZ, RZ, R9 ;  /* 0x000000ffff057224 */ /* 0x001fc600078e0009 */
[----:B-1----:R-:W2:Y:S04]  /*43850*/  LDL.LU R4, [R1+0x41c] ;  /* 0x00041c0001047983 */ /* 0x002ea80000300800 */
        /* <DEDUP_REMOVED lines=35> */
[----:B------:R-:W2:Y:S04]  /*43a90*/  LDL.LU R2, [R1+0x474] ;  /* 0x0004740001027983 */ /* 0x000ea80000300800 */
[----:B------:R-:W2:Y:S01]  /*43aa0*/  LDL.LU R0, [R1+0x470] ;  /* 0x0004700001007983 */ /* 0x000ea20000300800 */
[----:B0-----:R-:W-:-:S03]  /*43ab0*/  IMAD.MOV.U32 R4, RZ, RZ, R8 ;  /* 0x000000ffff047224 */ /* 0x001fc600078e0008 */
[----:B------:R-:W3:Y:S04]  /*43ac0*/  LDL.LU R8, [R1+0x42c] ;  /* 0x00042c0001087983 */ /* 0x000ee80000300800 */
[----:B------:R-:W3:Y:S04]  /*43ad0*/  LDL.LU R9, [R1+0x428] ;  /* 0x0004280001097983 */ /* 0x000ee80000300800 */
[----:B------:R-:W4:Y:S04]  /*43ae0*/  LDL.LU R10, [R1+0x424] ;  /* 0x00042400010a7983 */ /* 0x000f280000300800 */
        /* <DEDUP_REMOVED lines=10> */
[----:B0-----:R-:W2:Y:S04]  /*43b90*/  LDL.LU R7, [R1+0x478] ;  /* 0x0004780001077983 */ /* 0x001ea80000300800 */
[----:B------:R0:W-:Y:S04]  /*43ba0*/  STL [R1+0x1244], R6 ;  /* 0x0012440601007387 */ /* 0x0001e80000100800 */
[----:B0-----:R-:W2:Y:S04]  /*43bb0*/  LDL.LU R6, [R1+0x47c] ;  /* 0x00047c0001067983 */ /* 0x001ea80000300800 */
[----:B------:R0:W-:Y:S04]  /*43bc0*/  STL [R1+0x1224], R13 ;  /* 0x0012240d01007387 */ /* 0x0001e80000100800 */
[----:B0-----:R-:W3:Y:S04]  /*43bd0*/  LDL.LU R13, [R1+0x440] ;  /* 0x00044000010d7983 */ /* 0x001ee80000300800 */
[----:B------:R0:W-:Y:S04]  /*43be0*/  STL [R1+0x1220], R12 ;  /* 0x0012200c01007387 */ /* 0x0001e80000100800 */
[----:B0-----:R-:W3:Y:S04]  /*43bf0*/  LDL.LU R12, [R1+0x444] ;  /* 0x00044400010c7983 */ /* 0x001ee80000300800 */
[----:B------:R0:W-:Y:S04]  /*43c00*/  STL [R1+0x121c], R17 ;  /* 0x00121c1101007387 */ /* 0x0001e80000100800 */
[----:B0-----:R-:W4:Y:S04]  /*43c10*/  LDL.LU R17, [R1+0x448] ;  /* 0x0004480001117983 */ /* 0x001f280000300800 */
[----:B------:R0:W-:Y:S04]  /*43c20*/  STL [R1+0x1218], R16 ;  /* 0x0012181001007387 */ /* 0x0001e80000100800 */
[----:B0-----:R-:W4:Y:S04]  /*43c30*/  LDL.LU R16, [R1+0x44c] ;  /* 0x00044c0001107983 */ /* 0x001f280000300800 */
[----:B------:R0:W-:Y:S01]  /*43c40*/  STL [R1+0x1214], R23 ;  /* 0x0012141701007387 */ /* 0x0001e20000100800 */
[----:B------:R-:W-:-:S03]  /*43c50*/  F2FP.BF16.F32.PACK_AB R5, R4, R5 ;  /* 0x000000050405723e */ /* 0x000fc600000010ff */
[----:B0-----:R-:W3:Y:S04]  /*43c60*/  LDL.LU R23, [R1+0x500] ;  /* 0x0005000001177983 */ /* 0x001ee80000300800 */
[----:B------:R0:W-:Y:S04]  /*43c70*/  STL [R1+0x1210], R22 ;  /* 0x0012101601007387 */ /* 0x0001e80000100800 */
        /* <DEDUP_REMOVED lines=11> */
[----:B------:R-:W2:Y:S04]  /*43d30*/  LDL.LU R4, [R1+0x1430] ;  /* 0x0014300001047983 */ /* 0x000ea80000300800 */
[----:B------:R0:W-:Y:S04]  /*43d40*/  STL [R1+0x1ac], R5 ;  /* 0x0001ac0501007387 */ /* 0x0001e80000100800 */
[----:B0-----:R-:W2:Y:S02]  /*43d50*/  LDL.LU R5, [R1+0x142c] ;  /* 0x00142c0001057983 */ /* 0x001ea40000300800 */
[----:B--2---:R-:W-:-:S02]  /*43d60*/  F2FP.BF16.F32.PACK_AB R5, R4, R5 ;  /* 0x000000050405723e */ /* 0x004fc400000010ff */
        /* <DEDUP_REMOVED lines=64> */
[----:B------:R-:W3:Y:S04]  /*44170*/  LDL.LU R4, [R1+0x13a8] ;  /* 0x0013a80001047983 */ /* 0x000ee80000300800 */
[----:B------:R0:W-:Y:S01]  /*44180*/  STL [R1+0x168], R5 ;  /* 0x0001680501007387 */ /* 0x0001e20000100800 */
[----:B----4-:R-:W-:-:S03]  /*44190*/  F2FP.BF16.F32.PACK_AB R16, R16, R17 ;  /* 0x000000111010723e */ /* 0x010fc600000010ff */
[----:B0-----:R-:W2:Y:S01]  /*441a0*/  LDL.LU R5, [R1+0x13a4] ;  /* 0x0013a40001057983 */ /* 0x001ea20000300800 */
[----:B------:R-:W-:Y:S02]  /*441b0*/  F2FP.BF16.F32.PACK_AB R6, R6, R7 ;  /* 0x000000070606723e */ /* 0x000fe400000010ff */
[----:B------:R-:W-:Y:S02]  /*441c0*/  F2FP.BF16.F32.PACK_AB R0, R2, R0 ;  /* 0x000000000200723e */ /* 0x000fe400000010ff */
[----:B------:R-:W-:Y:S02]  /*441d0*/  F2FP.BF16.F32.PACK_AB R2, R10, R11 ;  /* 0x0000000b0a02723e */ /* 0x000fe400000010ff */
[----:B---3--:R-:W-:Y:S02]  /*441e0*/  F2FP.BF16.F32.PACK_AB R28, R4, R28 ;  /* 0x0000001c041c723e */ /* 0x008fe400000010ff */
[----:B------:R-:W3:Y:S04]  /*441f0*/  LDL.LU R4, [R1+0x13a0] ;  /* 0x0013a00001047983 */ /* 0x000ee80000300800 */
[----:B------:R0:W-:Y:S02]  /*44200*/  STL [R1+0x164], R28 ;  /* 0x0001641c01007387 */ /* 0x0001e40000100800 */
[----:B0-----:R-:W-:-:S02]  /*44210*/  F2FP.BF16.F32.PACK_AB R28, R3, R29 ;  /* 0x0000001d031c723e */ /* 0x001fc400000010ff */
[----:B------:R-:W-:Y:S02]  /*44220*/  F2FP.BF16.F32.PACK_AB R3, R20, R21 ;  /* 0x000000151403723e */ /* 0x000fe400000010ff */
[----:B------:R-:W-:Y:S01]  /*44230*/  F2FP.BF16.F32.PACK_AB R20, R22, R23 ;  /* 0x000000171614723e */ /* 0x000fe200000010ff */
[----:B------:R-:W-:Y:S04]  /*44240*/  STL [R1+0x160], R28 ;  /* 0x0001601c01007387 */ /* 0x000fe80000100800 */
[----:B------:R0:W-:Y:S04]  /*44250*/  STL [R1+0x15c], R3 ;  /* 0x00015c0301007387 */ /* 0x0001e80000100800 */
[----:B------:R-:W-:Y:S01]  /*44260*/  STL [R1+0x158], R20 ;  /* 0x0001581401007387 */ /* 0x000fe20000100800 */
[----:B0-----:R-:W-:-:S03]  /*44270*/  F2FP.BF16.F32.PACK_AB R3, R12, R13 ;  /* 0x0000000d0c03723e */ /* 0x001fc600000010ff */
[----:B------:R-:W-:Y:S04]  /*44280*/  STL [R1+0x154], R16 ;  /* 0x0001541001007387 */ /* 0x000fe80000100800 */
[----:B------:R0:W-:Y:S04]  /*44290*/  STL [R1+0x150], R3 ;  /* 0x0001500301007387 */ /* 0x0001e80000100800 */
[----:B------:R-:W-:Y:S01]  /*442a0*/  STL [R1+0x14c], R6 ;  /* 0x00014c0601007387 */ /* 0x000fe20000100800 */
[----:B0-----:R-:W-:-:S03]  /*442b0*/  F2FP.BF16.F32.PACK_AB R3, R8, R9 ;  /* 0x000000090803723e */ /* 0x001fc600000010ff */
[----:B------:R0:W-:Y:S04]  /*442c0*/  STL [R1+0x148], R0 ;  /* 0x0001480001007387 */ /* 0x0001e80000100800 */
[----:B------:R1:W-:Y:S01]  /*442d0*/  STL [R1+0x144], R3 ;  /* 0x0001440301007387 */ /* 0x0003e20000100800 */
[----:B0-----:R-:W-:-:S03]  /*442e0*/  F2FP.BF16.F32.PACK_AB R0, R18, R19 ;  /* 0x000000131200723e */ /* 0x001fc600000010ff */
[----:B------:R0:W-:Y:S01]  /*442f0*/  STL [R1+0x140], R2 ;  /* 0x0001400201007387 */ /* 0x0001e20000100800 */
[----:B-1----:R-:W-:-:S03]  /*44300*/  F2FP.BF16.F32.PACK_AB R3, R14, R15 ;  /* 0x0000000f0e03723e */ /* 0x002fc600000010ff */
[----:B------:R1:W-:Y:S04]  /*44310*/  STL [R1+0x13c], R0 ;  /* 0x00013c0001007387 */ /* 0x0003e80000100800 */
[----:B------:R-:W-:Y:S04]  /*44320*/  STL [R1+0x138], R3 ;  /* 0x0001380301007387 */ /* 0x000fe80000100800 */
[----:B------:R-:W4:Y:S01]  /*44330*/  LDL.LU R28, [R1+0x3e0] ;  /* 0x0003e000011c7983 */ /* 0x000f220000300800 */
[----:B0-----:R-:W-:Y:S02]  /*44340*/  F2FP.BF16.F32.PACK_AB R2, R24, R25 ;  /* 0x000000191802723e */ /* 0x001fe400000010ff */
[----:B-1----:R-:W-:-:S03]  /*44350*/  F2FP.BF16.F32.PACK_AB R0, R26, R27 ;  /* 0x0000001b1a00723e */ /* 0x002fc600000010ff */
[----:B------:R-:W-:Y:S04]  /*44360*/  STL [R1+0x134], R2 ;  /* 0x0001340201007387 */ /* 0x000fe80000100800 */
[----:B----4-:R0:W-:Y:S04]  /*44370*/  STL [R1+0x1318], R28 ;  /* 0x0013181c01007387 */ /* 0x0101e80000100800 */
[----:B------:R-:W-:Y:S04]  /*44380*/  STL [R1+0x130], R0 ;  /* 0x0001300001007387 */ /* 0x000fe80000100800 */
[----:B0-----:R-:W4:Y:S04]  /*44390*/  LDL.LU R28, [R1+0x3e8] ;  /* 0x0003e800011c7983 */ /* 0x001f280000300800 */
[----:B----4-:R0:W-:Y:S04]  /*443a0*/  STL [R1+0x1320], R28 ;  /* 0x0013201c01007387 */ /* 0x0101e80000100800 */
        /* <DEDUP_REMOVED lines=29> */
[----:B----4-:R-:W-:Y:S04]  /*44580*/  STL [R1+0x1398], R28 ;  /* 0x0013981c01007387 */ /* 0x010fe80000100800 */
[----:B------:R-:W4:Y:S04]  /*44590*/  LDL.LU R3, [R1+0x58c] ;  /* 0x00058c0001037983 */ /* 0x000f280000300800 */
        /* <DEDUP_REMOVED lines=33> */
[----:B0-----:R-:W4:Y:S01]  /*447b0*/  LDL.LU R3, [R1+0x484] ;  /* 0x0004840001037983 */ /* 0x001f220000300800 */
[----:B--2---:R-:W-:-:S03]  /*447c0*/  IMAD.MOV.U32 R28, RZ, RZ, R5 ;  /* 0x000000ffff1c7224 */ /* 0x004fc600078e0005 */
[----:B----4-:R3:W-:Y:S04]  /*447d0*/  STL [R1+0x139c], R3 ;  /* 0x00139c0301007387 */ /* 0x0107e80000100800 */
[----:B------:R-:W2:Y:S04]  /*447e0*/  LDL.LU R29, [R1+0x588] ;  /* 0x00058800011d7983 */ /* 0x000ea80000300800 */
[----:B------:R-:W4:Y:S04]  /*447f0*/  LDL.LU R20, [R1+0x584] ;  /* 0x0005840001147983 */ /* 0x000f280000300800 */
[----:B------:R-:W4:Y:S04]  /*44800*/  LDL.LU R21, [R1+0x580] ;  /* 0x0005800001157983 */ /* 0x000f280000300800 */
        /* <DEDUP_REMOVED lines=12> */
[----:B---3--:R-:W-:-:S03]  /*448d0*/  IMAD.MOV.U32 R3, RZ, RZ, R4 ;  /* 0x000000ffff037224 */ /* 0x008fc600078e0004 */
[----:B------:R-:W3:Y:S04]  /*448e0*/  LDL.LU R10, [R1+0x5cc] ;  /* 0x0005cc00010a7983 */ /* 0x000ee80000300800 */
[----:B------:R-:W3:Y:S04]  /*448f0*/  LDL.LU R11, [R1+0x5c8] ;  /* 0x0005c800010b7983 */ /* 0x000ee80000300800 */
[----:B------:R-:W3:Y:S04]  /*44900*/  LDL.LU R18, [R1+0x5c4] ;  /* 0x0005c40001127983 */ /* 0x000ee80000300800 */
[----:B------:R-:W3:Y:S04]  /*44910*/  LDL.LU R19, [R1+0x5c0] ;  /* 0x0005c00001137983 */ /* 0x000ee80000300800 */
[----:B------:R-:W3:Y:S01]  /*44920*/  LDL.LU R14, [R1+0x5dc] ;  /* 0x0005dc00010e7983 */ /* 0x000ee20000300800 */
[----:B------:R-:W-:-:S03]  /*44930*/  F2FP.BF16.F32.PACK_AB R28, R3, R28 ;  /* 0x0000001c031c723e */ /* 0x000fc600000010ff */
[----:B------:R-:W3:Y:S04]  /*44940*/  LDL.LU R15, [R1+0x5d8] ;  /* 0x0005d800010f7983 */ /* 0x000ee80000300800 */
[----:B------:R-:W3:Y:S04]  /*44950*/  LDL.LU R4, [R1+0x5d4] ;  /* 0x0005d40001047983 */ /* 0x000ee80000300800 */
[----:B------:R-:W3:Y:S04]  /*44960*/  LDL.LU R5, [R1+0x5d0] ;  /* 0x0005d00001057983 */ /* 0x000ee80000300800 */
[----:B------:R-:W3:Y:S04]  /*44970*/  LDL.LU R24, [R1+0x5ec] ;  /* 0x0005ec0001187983 */ /* 0x000ee80000300800 */
[----:B------:R-:W3:Y:S04]  /*44980*/  LDL.LU R25, [R1+0x5e8] ;  /* 0x0005e80001197983 */ /* 0x000ee80000300800 */
[----:B------:R-:W3:Y:S04]  /*44990*/  LDL.LU R26, [R1+0x5e4] ;  /* 0x0005e400011a7983 */ /* 0x000ee80000300800 */
[----:B------:R-:W3:Y:S04]  /*449a0*/  LDL.LU R27, [R1+0x5e0] ;  /* 0x0005e000011b7983 */ /* 0x000ee80000300800 */
[----:B------:R-:W4:Y:S04]  /*449b0*/  LDL.LU R3, [R1+0x139c] ;  /* 0x00139c0001037983 */ /* 0x000f280000300800 */
[----:B------:R0:W-:Y:S04]  /*449c0*/  STL [R1+0x11c], R28 ;  /* 0x00011c1c01007387 */ /* 0x0001e80000100800 */
[----:B0-----:R-:W4:Y:S02]  /*449d0*/  LDL.LU R28, [R1+0x1398] ;  /* 0x00139800011c7983 */ /* 0x001f240000300800 */
[----:B----4-:R-:W-:-:S02]  /*449e0*/  F2FP.BF16.F32.PACK_AB R28, R3, R28 ;  /* 0x0000001c031c723e */ /* 0x010fc400000010ff */
        /* <DEDUP_REMOVED lines=64> */
[----:B------:R-:W4:Y:S01]  /*44df0*/  LDL.LU R3, [R1+0x1314] ;  /* 0x0013140001037983 */ /* 0x000f220000300800 */
[----:B------:R-:W-:-:S03]  /*44e00*/  F2FP.BF16.F32.PACK_AB R20, R20, R21 ;  /* 0x000000151414723e */ /* 0x000fc600000010ff */
[----:B------:R4:W-:Y:S01]  /*44e10*/  STL [R1+0xd8], R28 ;  /* 0x0000d81c01007387 */ /* 0x0009e20000100800 */
[----:B--2---:R-:W-:Y:S02]  /*44e20*/  F2FP.BF16.F32.PACK_AB R16, R16, R17 ;  /* 0x000000111010723e */ /* 0x004fe400000010ff */
[----:B------:R-:W-:Y:S02]  /*44e30*/  F2FP.BF16.F32.PACK_AB R12, R12, R13 ;  /* 0x0000000d0c0c723e */ /* 0x000fe400000010ff */
[----:B------:R-:W-:Y:S02]  /*44e40*/  F2FP.BF16.F32.PACK_AB R2, R2, R0 ;  /* 0x000000000202723e */ /* 0x000fe400000010ff */
[----:B------:R-:W-:Y:S02]  /*44e50*/  F2FP.BF16.F32.PACK_AB R0, R8, R9 ;  /* 0x000000090800723e */ /* 0x000fe400000010ff */
[----:B----4-:R-:W-:Y:S02]  /*44e60*/  F2FP.BF16.F32.PACK_AB R28, R3, R29 ;  /* 0x0000001d031c723e */ /* 0x010fe400000010ff */
[----:B------:R-:W-:-:S03]  /*44e70*/  F2FP.BF16.F32.PACK_AB R3, R22, R23 ;  /* 0x000000171603723e */ /* 0x000fc600000010ff */
[----:B------:R-:W-:Y:S04]  /*44e80*/  STL [R1+0xd4], R28 ;  /* 0x0000d41c01007387 */ /* 0x000fe80000100800 */
[----:B------:R-:W-:Y:S04]  /*44e90*/  STL [R1+0xd0], R20 ;  /* 0x0000d01401007387 */ /* 0x000fe80000100800 */
[----:B------:R0:W-:Y:S04]  /*44ea0*/  STL [R1+0xcc], R3 ;  /* 0x0000cc0301007387 */ /* 0x0001e80000100800 */
[----:B------:R-:W-:Y:S01]  /*44eb0*/  STL [R1+0xc8], R16 ;  /* 0x0000c81001007387 */ /* 0x000fe20000100800 */
[----:B0-----:R-:W-:-:S03]  /*44ec0*/  F2FP.BF16.F32.PACK_AB R3, R6, R7 ;  /* 0x000000070603723e */ /* 0x001fc600000010ff */
[----:B------:R-:W-:Y:S04]  /*44ed0*/  STL [R1+0xc4], R12 ;  /* 0x0000c40c01007387 */ /* 0x000fe80000100800 */
[----:B------:R3:W-:Y:S04]  /*44ee0*/  STL [R1+0xc0], R3 ;  /* 0x0000c00301007387 */ /* 0x0007e80000100800 */
[----:B------:R0:W-:Y:S01]  /*44ef0*/  STL [R1+0xbc], R2 ;  /* 0x0000bc0201007387 */ /* 0x0001e20000100800 */
[----:B---3--:R-:W-:-:S03]  /*44f00*/  F2FP.BF16.F32.PACK_AB R3, R10, R11 ;  /* 0x0000000b0a03723e */ /* 0x008fc600000010ff */
[----:B------:R1:W-:Y:S01]  /*44f10*/  STL [R1+0xb8], R0 ;  /* 0x0000b80001007387 */ /* 0x0003e20000100800 */
[----:B0-----:R-:W-:-:S03]  /*44f20*/  F2FP.BF16.F32.PACK_AB R2, R18, R19 ;  /* 0x000000131202723e */ /* 0x001fc600000010ff */
[----:B------:R0:W-:Y:S01]  /*44f30*/  STL [R1+0xb4], R3 ;  /* 0x0000b40301007387 */ /* 0x0001e20000100800 */
[----:B-1----:R-:W-:-:S03]  /*44f40*/  F2FP.BF16.F32.PACK_AB R0, R14, R15 ;  /* 0x0000000f0e00723e */ /* 0x002fc600000010ff */
[----:B------:R1:W-:Y:S01]  /*44f50*/  STL [R1+0xb0], R2 ;  /* 0x0000b00201007387 */ /* 0x0003e20000100800 */
[----:B0-----:R-:W-:-:S03]  /*44f60*/  F2FP.BF16.F32.PACK_AB R3, R4, R5 ;  /* 0x000000050403723e */ /* 0x001fc600000010ff */
[----:B------:R0:W-:Y:S04]  /*44f70*/  STL [R1+0xac], R0 ;  /* 0x0000ac0001007387 */ /* 0x0001e80000100800 */
[----:B------:R-:W-:Y:S04]  /*44f80*/  STL [R1+0xa8], R3 ;  /* 0x0000a80301007387 */ /* 0x000fe80000100800 */
[----:B------:R-:W2:Y:S01]  /*44f90*/  LDL.LU R28, [R1+0x590] ;  /* 0x00059000011c7983 */ /* 0x000ea20000300800 */
[----:B-1----:R-:W-:Y:S02]  /*44fa0*/  F2FP.BF16.F32.PACK_AB R2, R24, R25 ;  /* 0x000000191802723e */ /* 0x002fe400000010ff */
[----:B0-----:R-:W-:-:S03]  /*44fb0*/  F2FP.BF16.F32.PACK_AB R0, R26, R27 ;  /* 0x0000001b1a00723e */ /* 0x001fc600000010ff */
[----:B------:R-:W-:Y:S04]  /*44fc0*/  STL [R1+0xa4], R2 ;  /* 0x0000a40201007387 */ /* 0x000fe80000100800 */
[----:B--2---:R0:W-:Y:S04]  /*44fd0*/  STL [R1+0x128c], R28 ;  /* 0x00128c1c01007387 */ /* 0x0041e80000100800 */
[----:B------:R-:W-:Y:S04]  /*44fe0*/  STL [R1+0xa0], R0 ;  /* 0x0000a00001007387 */ /* 0x000fe80000100800 */
        /* <DEDUP_REMOVED lines=33> */
[----:B------:R-:W3:Y:S04]  /*45200*/  LDL.LU R3, [R1+0x67c] ;  /* 0x00067c0001037983 */ /* 0x000ee80000300800 */
[----:B---3--:R0:W-:Y:S04]  /*45210*/  STL [R1+0x1288], R3 ;  /* 0x0012880301007387 */ /* 0x0081e80000100800 */
[----:B0-----:R-:W3:Y:S04]  /*45220*/  LDL.LU R3, [R1+0x594] ;  /* 0x0005940001037983 */ /* 0x001ee80000300800 */
        /* <DEDUP_REMOVED lines=33> */
[----:B0-----:R-:W2:Y:S04]  /*45440*/  LDL.LU R3, [R1+0x4dc] ;  /* 0x0004dc0001037983 */ /* 0x001ea80000300800 */
        /* <DEDUP_REMOVED lines=27> */
[----:B--2---:R-:W-:-:S03]  /*45600*/  F2FP.BF16.F32.PACK_AB R28, R3, R28 ;  /* 0x0000001c031c723e */ /* 0x004fc600000010ff */
        /* <DEDUP_REMOVED lines=68> */
[----:B------:R-:W2:Y:S01]  /*45a50*/  LDL.LU R3, [R1+0x1288] ;  /* 0x0012880001037983 */ /* 0x000ea20000300800 */
[----:B----4-:R-:W-:-:S03]  /*45a60*/  F2FP.BF16.F32.PACK_AB R20, R20, R21 ;  /* 0x000000151414723e */ /* 0x010fc600000010ff */
[----:B------:R2:W-:Y:S01]  /*45a70*/  STL [R1+0x58], R28 ;  /* 0x0000581c01007387 */ /* 0x0005e20000100800 */
[----:B---3--:R-:W-:Y:S02]  /*45a80*/  F2FP.BF16.F32.PACK_AB R16, R16, R17 ;  /* 0x000000111010723e */ /* 0x008fe400000010ff */
[----:B------:R-:W-:Y:S02]  /*45a90*/  F2FP.BF16.F32.PACK_AB R12, R12, R13 ;  /* 0x0000000d0c0c723e */ /* 0x000fe400000010ff */
[----:B------:R-:W-:Y:S02]  /*45aa0*/  F2FP.BF16.F32.PACK_AB R2, R2, R0 ;  /* 0x000000000202723e */ /* 0x000fe400000010ff */
[----:B------:R-:W-:Y:S02]  /*45ab0*/  F2FP.BF16.F32.PACK_AB R0, R8, R9 ;  /* 0x000000090800723e */ /* 0x000fe400000010ff */
[----:B--2---:R-:W-:Y:S02]  /*45ac0*/  F2FP.BF16.F32.PACK_AB R28, R3, R29 ;  /* 0x0000001d031c723e */ /* 0x004fe400000010ff */
        /* <DEDUP_REMOVED lines=9> */
[----:B0-----:R-:W-:-:S03]  /*45b60*/  F2FP.BF16.F32.PACK_AB R3, R10, R11 ;  /* 0x0000000b0a03723e */ /* 0x001fc600000010ff */
[----:B------:R0:W-:Y:S01]  /*45b70*/  STL [R1+0x38], R0 ;  /* 0x0000380001007387 */ /* 0x0001e20000100800 */
[----:B-1----:R-:W-:-:S03]  /*45b80*/  F2FP.BF16.F32.PACK_AB R2, R18, R19 ;  /* 0x000000131202723e */ /* 0x002fc600000010ff */
[----:B------:R1:W-:Y:S01]  /*45b90*/  STL [R1+0x34], R3 ;  /* 0x0000340301007387 */ /* 0x0003e20000100800 */
[----:B0-----:R-:W-:-:S03]  /*45ba0*/  F2FP.BF16.F32.PACK_AB R0, R14, R15 ;  /* 0x0000000f0e00723e */ /* 0x001fc600000010ff */
[----:B------:R0:W-:Y:S01]  /*45bb0*/  STL [R1+0x30], R2 ;  /* 0x0000300201007387 */ /* 0x0001e20000100800 */
[----:B-1----:R-:W-:-:S03]  /*45bc0*/  F2FP.BF16.F32.PACK_AB R3, R4, R5 ;  /* 0x000000050403723e */ /* 0x002fc600000010ff */
[----:B------:R1:W-:Y:S04]  /*45bd0*/  STL [R1+0x2c], R0 ;  /* 0x00002c0001007387 */ /* 0x0003e80000100800 */
[----:B------:R-:W-:Y:S04]  /*45be0*/  STL [R1+0x28], R3 ;  /* 0x0000280301007387 */ /* 0x000fe80000100800 */
[----:B------:R-:W2:Y:S01]  /*45bf0*/  LDL.LU R7, [R1+0x710] ;  /* 0x0007100001077983 */ /* 0x000ea20000300800 */
[----:B0-----:R-:W-:Y:S02]  /*45c00*/  F2FP.BF16.F32.PACK_AB R2, R24, R25 ;  /* 0x000000191802723e */ /* 0x001fe400000010ff */
[----:B-1----:R-:W-:-:S03]  /*45c10*/  F2FP.BF16.F32.PACK_AB R0, R26, R27 ;  /* 0x0000001b1a00723e */ /* 0x002fc600000010ff */
        /* <DEDUP_REMOVED lines=34> */
[----:B---3--:R0:W-:Y:S04]  /*45e40*/  STL [R1+0x1240], R5 ;  /* 0x0012400501007387 */ /* 0x0081e80000100800 */
[----:B0-----:R-:W3:Y:S04]  /*45e50*/  LDL.LU R5, [R1+0x6a4] ;  /* 0x0006a40001057983 */ /* 0x001ee80000300800 */
[----:B------:R-:W4:Y:S04]  /*45e60*/  LDL.LU R4, [R1+0x720] ;  /* 0x0007200001047983 */ /* 0x000f280000300800 */
[----:B----4-:R0:W-:Y:S04]  /*45e70*/  STL [R1+0x123c], R4 ;  /* 0x00123c0401007387 */ /* 0x0101e80000100800 */
[----:B0-----:R-:W4:Y:S04]  /*45e80*/  LDL.LU R4, [R1+0x72c] ;  /* 0x00072c0001047983 */ /* 0x001f280000300800 */
[----:B------:R-:W2:Y:S04]  /*45e90*/  LDL.LU R11, [R1+0x738] ;  /* 0x00073800010b7983 */ /* 0x000ea80000300800 */
[----:B--2---:R0:W-:Y:S04]  /*45ea0*/  STL [R1+0x1238], R11 ;  /* 0x0012380b01007387 */ /* 0x0041e80000100800 */
        /* <DEDUP_REMOVED lines=10> */
[----:B------:R-:W3:Y:S01]  /*45f50*/  LDL.LU R13, [R1+0x6ec] ;  /* 0x0006ec00010d7983 */ /* 0x000ee20000300800 */
[----:B------:R-:W-:-:S03]  /*45f60*/  F2FP.BF16.F32.PACK_AB R7, R6, R7 ;  /* 0x000000070607723e */ /* 0x000fc600000010ff */
[----:B---3--:R0:W-:Y:S04]  /*45f70*/  STL [R1+0x1228], R13 ;  /* 0x0012280d01007387 */ /* 0x0081e80000100800 */
        /* <DEDUP_REMOVED lines=50> */
[----:B------:R0:W-:Y:S04]  /*462a0*/  STL [R1], R7 ;  /* 0x0000000701007387 */ /* 0x0001e80000100800 */
[----:B0-----:R-:W4:Y:S02]  /*462b0*/  LDL.LU R7, [R1+0x1248] ;  /* 0x0012480001077983 */ /* 0x001f240000300800 */
[----:B----4-:R-:W-:-:S02]  /*462c0*/  F2FP.BF16.F32.PACK_AB R7, R6, R7 ;  /* 0x000000070607723e */ /* 0x010fc400000010ff */
[----:B------:R-:W4:Y:S02]  /*462d0*/  LDL.LU R6, [R1+0x1244] ;  /* 0x0012440001067983 */ /* 0x000f240000300800 */
[----:B----4-:R-:W-:Y:S02]  /*462e0*/  F2FP.BF16.F32.PACK_AB R6, R5, R6 ;  /* 0x000000060506723e */ /* 0x010fe400000010ff */
[----:B------:R-:W4:Y:S02]  /*462f0*/  LDL.LU R5, [R1+0x1240] ;  /* 0x0012400001057983 */ /* 0x000f240000300800 */
[----:B----4-:R-:W-:Y:S02]  /*46300*/  F2FP.BF16.F32.PACK_AB R5, R4, R5 ;  /* 0x000000050405723e */ /* 0x010fe400000010ff */
[----:B------:R-:W4:Y:S02]  /*46310*/  LDL.LU R4, [R1+0x123c] ;  /* 0x00123c0001047983 */ /* 0x000f240000300800 */
[----:B----4-:R-:W-:-:S02]  /*46320*/  F2FP.BF16.F32.PACK_AB R4, R11, R4 ;  /* 0x000000040b04723e */ /* 0x010fc400000010ff */
[----:B------:R-:W4:Y:S02]  /*46330*/  LDL.LU R11, [R1+0x1238] ;  /* 0x00123800010b7983 */ /* 0x000f240000300800 */
[----:B----4-:R-:W-:Y:S02]  /*46340*/  F2FP.BF16.F32.PACK_AB R11, R10, R11 ;  /* 0x0000000b0a0b723e */ /* 0x010fe400000010ff */
[----:B------:R-:W4:Y:S02]  /*46350*/  LDL.LU R10, [R1+0x1234] ;  /* 0x00123400010a7983 */ /* 0x000f240000300800 */
[----:B----4-:R-:W-:Y:S02]  /*46360*/  F2FP.BF16.F32.PACK_AB R10, R9, R10 ;  /* 0x0000000a090a723e */ /* 0x010fe400000010ff */
[----:B------:R-:W2:Y:S02]  /*46370*/  LDL.LU R9, [R1+0x1230] ;  /* 0x0012300001097983 */ /* 0x000ea40000300800 */
[----:B--2---:R-:W-:-:S02]  /*46380*/  F2FP.BF16.F32.PACK_AB R9, R8, R9 ;  /* 0x000000090809723e */ /* 0x004fc400000010ff */
[----:B------:R-:W3:Y:S02]  /*46390*/  LDL.LU R8, [R1+0x122c] ;  /* 0x00122c0001087983 */ /* 0x000ee40000300800 */
[----:B---3--:R-:W-:Y:S02]  /*463a0*/  F2FP.BF16.F32.PACK_AB R8, R13, R8 ;  /* 0x000000080d08723e */ /* 0x008fe400000010ff */
[----:B------:R-:W2:Y:S01]  /*463b0*/  LDL.LU R13, [R1+0x1228] ;  /* 0x00122800010d7983 */ /* 0x000ea20000300800 */
[----:B------:R-:W-:Y:S02]  /*463c0*/  F2FP.BF16.F32.PACK_AB R14, R12, R14 ;  /* 0x0000000e0c0e723e */ /* 0x000fe400000010ff */
[----:B--2---:R-:W-:Y:S02]  /*463d0*/  F2FP.BF16.F32.PACK_AB R15, R13, R15 ;  /* 0x0000000f0d0f723e */ /* 0x004fe400000010ff */
[----:B------:R-:W2:Y:S04]  /*463e0*/  LDL.LU R13, [R1+0x1224] ;  /* 0x00122400010d7983 */ /* 0x000ea80000300800 */
[----:B------:R-:W3:Y:S01]  /*463f0*/  LDL.LU R12, [R1+0x1220] ;  /* 0x00122000010c7983 */ /* 0x000ee20000300800 */
[----:B--2---:R-:W-:-:S03]  /*46400*/  F2FP.BF16.F32.PACK_AB R13, R17, R13 ;  /* 0x0000000d110d723e */ /* 0x004fc600000010ff */
[----:B------:R-:W2:Y:S01]  /*46410*/  LDL.LU R17, [R1+0x121c] ;  /* 0x00121c0001117983 */ /* 0x000ea20000300800 */
[----:B------:R-:W-:Y:S02]  /*46420*/  F2FP.BF16.F32.PACK_AB R19, R23, R19 ;  /* 0x000000131713723e */ /* 0x000fe400000010ff */
[----:B---3--:R-:W-:Y:S02]  /*46430*/  F2FP.BF16.F32.PACK_AB R12, R16, R12 ;  /* 0x0000000c100c723e */ /* 0x008fe400000010ff */
[----:B------:R-:W3:Y:S01]  /*46440*/  LDL.LU R16, [R1+0x1218] ;  /* 0x0012180001107983 */ /* 0x000ee20000300800 */
[----:B------:R-:W-:-:S03]  /*46450*/  F2FP.BF16.F32.PACK_AB R18, R22, R18 ;  /* 0x000000121612723e */ /* 0x000fc600000010ff */
[----:B------:R-:W4:Y:S04]  /*46460*/  LDL.LU R23, [R1+0x1214] ;  /* 0x0012140001177983 */ /* 0x000f280000300800 */
[----:B------:R-:W4:Y:S01]  /*46470*/  LDL.LU R22, [R1+0x1210] ;  /* 0x0012100001167983 */ /* 0x000f220000300800 */
[----:B--2---:R-:W-:-:S03]  /*46480*/  F2FP.BF16.F32.PACK_AB R17, R21, R17 ;  /* 0x000000111511723e */ /* 0x004fc600000010ff */
[----:B------:R-:W2:Y:S01]  /*46490*/  LDL.LU R21, [R1+0x120c] ;  /* 0x00120c0001157983 */ /* 0x000ea20000300800 */
[----:B---3--:R-:W-:-:S03]  /*464a0*/  F2FP.BF16.F32.PACK_AB R16, R20, R16 ;  /* 0x000000101410723e */ /* 0x008fc600000010ff */
[----:B------:R-:W3:Y:S01]  /*464b0*/  LDL.LU R20, [R1+0x1208] ;  /* 0x0012080001147983 */ /* 0x000ee20000300800 */
[----:B----4-:R-:W-:-:S03]  /*464c0*/  F2FP.BF16.F32.PACK_AB R23, R29, R23 ;  /* 0x000000171d17723e */ /* 0x010fc600000010ff */
[----:B------:R-:W4:Y:S01]  /*464d0*/  LDL.LU R29, [R1+0x1204] ;  /* 0x00120400011d7983 */ /* 0x000f220000300800 */
[----:B------:R-:W-:-:S03]  /*464e0*/  F2FP.BF16.F32.PACK_AB R22, R3, R22 ;  /* 0x000000160316723e */ /* 0x000fc600000010ff */
[----:B------:R-:W4:Y:S01]  /*464f0*/  LDL.LU R3, [R1+0x1200] ;  /* 0x0012000001037983 */ /* 0x000f220000300800 */
[----:B--2---:R-:W-:-:S03]  /*46500*/  F2FP.BF16.F32.PACK_AB R21, R28, R21 ;  /* 0x000000151c15723e */ /* 0x004fc600000010ff */
[----:B------:R-:W2:Y:S01]  /*46510*/  LDL.LU R28, [R1+0x11fc] ;  /* 0x0011fc00011c7983 */ /* 0x000ea20000300800 */
[----:B------:R-:W-:Y:S02]  /*46520*/  F2FP.BF16.F32.PACK_AB R26, R24, R26 ;  /* 0x0000001a181a723e */ /* 0x000fe400000010ff */
[----:B---3--:R-:W-:Y:S02]  /*46530*/  F2FP.BF16.F32.PACK_AB R20, R2, R20 ;  /* 0x000000140214723e */ /* 0x008fe400000010ff */
[----:B------:R-:W-:Y:S02]  /*46540*/  F2FP.BF16.F32.PACK_AB R27, R0, R27 ;  /* 0x0000001b001b723e */ /* 0x000fe400000010ff */
[----:B----4-:R-:W-:Y:S02]  /*46550*/  F2FP.BF16.F32.PACK_AB R25, R25, R29 ;  /* 0x0000001d1919723e */ /* 0x010fe400000010ff */
[----:B--2---:R-:W-:-:S07]  /*46560*/  F2FP.BF16.F32.PACK_AB R24, R28, R3 ;  /* 0x000000031c18723e */ /* 0x004fce00000010ff */
.L_x_1:
[----:B------:R-:W2:Y:S01]  /*46570*/  LDL.LU R29, [R1+0x11e8] ;  /* 0x0011e800011d7983 */ /* 0x000ea20000300800 */
[----:B------:R-:W0:Y:S01]  /*46580*/  S2UR UR5, SR_CgaCtaId ;  /* 0x00000000000579c3 */ /* 0x000e220000008800 */
[----:B------:R-:W-:Y:S01]  /*46590*/  ULDC.64 UR10, c[0x0][0x228] ;  /* 0x00008a00000a7ab9 */ /* 0x000fe20000000a00 */
[----:B------:R-:W-:Y:S01]  /*465a0*/  UMOV UR4, 0x400 ;  /* 0x0000040000047882 */ /* 0x000fe20000000000 */
[----:B------:R3:W-:Y:S01]  /*465b0*/  STL [R1+0x12b0], R7 ;  /* 0x0012b00701007387 */ /* 0x0007e20000100800 */
[----:B------:R-:W-:-:S03]  /*465c0*/  ULDC UR6, c[0x0][0x22c] ;  /* 0x00008b0000067ab9 */ /* 0x000fc60000000800 */
[----:B---3--:R-:W3:Y:S04]  /*465d0*/  LDL R7, [R1+0x4e0] ;  /* 0x0004e00001077983 */ /* 0x008ee80000100800 */
[----:B------:R-:W4:Y:S01]  /*465e0*/  LDL.LU R3, [R1+0x11f8] ;  /* 0x0011f80001037983 */ /* 0x000f220000300800 */
[----:B------:R-:W5:Y:S01]  /*465f0*/  S2R R28, SR_TID.X ;  /* 0x00000000001c7919 */ /* 0x000f620000002100 */
[----:B0-----:R-:W-:-:S03]  /*46600*/  ULEA UR4, UR5, UR4, 0x18 ;  /* 0x0000000405047291 */ /* 0x001fc6000f8ec03f */
[----:B------:R-:W-:Y:S01]  /*46610*/  ULDC UR5, c[0x0][0x22c] ;  /* 0x00008b0000057ab9 */ /* 0x000fe20000000800 */
[----:B-----5:R-:W-:-:S05]  /*46620*/  IMAD.SHL.U32 R28, R28, 0x10, RZ ;  /* 0x000000101c1c7824 */ /* 0x020fca00078e00ff */
[----:B------:R-:W-:Y:S01]  /*46630*/  LOP3.LUT R28, R28, 0x1f0, RZ, 0xc0, !PT ;  /* 0x000001f01c1c7812 */ /* 0x000fe200078ec0ff */
[----:B------:R-:W-:Y:S03]  /*46640*/  BAR.SYNC.DEFER_BLOCKING 0x0 ;  /* 0x0000000000007b1d */ /* 0x000fe60000010000 */
[----:B--2---:R-:W-:-:S03]  /*46650*/  IADD3 R28, R28, UR4, R29 ;  /* 0x000000041c1c7c10 */ /* 0x004fc6000fffe01d */
[----:B------:R-:W0:Y:S01]  /*46660*/  S2R R29, SR_TID.X ;  /* 0x00000000001d7919 */ /* 0x000e220000002100 */
[C---:B---3--:R-:W-:Y:S02]  /*46670*/  VIADD R2, R7.reuse, 0x1 ;  /* 0x0000000107027836 */ /* 0x048fe40000000000 */
[----:B-1----:R-:W-:Y:S01]  /*46680*/  VIADD R0, R7, 0x2 ;  /* 0x0000000207007836 */ /* 0x002fe20000000000 */
[----:B----4-:R-:W-:-:S04]  /*46690*/  ISETP.GE.AND P0, PT, R3, UR10, PT ;  /* 0x0000000a03007c0c */ /* 0x010fc8000bf06270 */
[----:B------:R-:W-:Y:S01]  /*466a0*/  ISETP.LT.AND P2, PT, R2, UR6, !P0 ;  /* 0x0000000602007c0c */ /* 0x000fe2000c741270 */
[C---:B------:R-:W-:Y:S01]  /*466b0*/  VIADD R2, R7.reuse, 0x3 ;  /* 0x0000000307027836 */ /* 0x040fe20000000000 */
[----:B------:R-:W-:Y:S01]  /*466c0*/  ISETP.LT.AND P1, PT, R0, UR5, !P0 ;  /* 0x0000000500007c0c */ /* 0x000fe2000c721270 */
[----:B------:R-:W-:Y:S01]  /*466d0*/  VIADD R0, R7, 0x4 ;  /* 0x0000000407007836 */ /* 0x000fe20000000000 */
[----:B------:R-:W-:Y:S01]  /*466e0*/  STSM.16.M88.4 [R28], R24 ;  /* 0x000000181c007844 */ /* 0x000fe20000000200 */
[----:B------:R-:W-:Y:S01]  /*466f0*/  ULDC UR6, c[0x0][0x22c] ;  /* 0x00008b0000067ab9 */ /* 0x000fe20000000800 */
[----:B------:R-:W-:Y:S02]  /*46700*/  ULDC UR5, c[0x0][0x22c] ;  /* 0x00008b0000057ab9 */ /* 0x000fe40000000800 */
[----:B------:R-:W2:Y:S01]  /*46710*/  LDL.LU R7, [R1+0x12b0] ;  /* 0x0012b00001077983 */ /* 0x000ea20000300800 */
[----:B------:R-:W-:Y:S01]  /*46720*/  ISETP.LT.AND P5, PT, R0, UR6, !P0 ;  /* 0x0000000600007c0c */ /* 0x000fe2000c7a1270 */
[----:B------:R-:W-:Y:S01]  /*46730*/  ULDC.64 UR6, c[0x0][0x220] ;  /* 0x0000880000067ab9 */ /* 0x000fe20000000a00 */
[----:B------:R-:W-:Y:S01]  /*46740*/  ISETP.LT.AND P3, PT, R2, UR5, !P0 ;  /* 0x0000000502007c0c */ /* 0x000fe2000c761270 */
[----:B------:R1:W-:Y:S01]  /*46750*/  STSM.16.M88.4 [R28+0x200], R20 ;  /* 0x000200141c007844 */ /* 0x0003e20000000200 */
[----:B0-----:R-:W-:Y:S01]  /*46760*/  LOP3.LUT R29, R29, 0x3f, RZ, 0xc0, !PT ;  /* 0x0000003f1d1d7812 */ /* 0x001fe200078ec0ff */
[----:B------:R-:W-:-:S03]  /*46770*/  ULDC UR5, c[0x0][0x22c] ;  /* 0x00008b0000057ab9 */ /* 0x000fc60000000800 */
[----:B------:R-:W-:Y:S01]  /*46780*/  LEA R0, R29, UR4, 0x4 ;  /* 0x000000041d007c11 */ /* 0x000fe2000f8e20ff */
[----:B------:R-:W-:Y:S06]  /*46790*/  BAR.SYNC.DEFER_BLOCKING 0x0 ;  /* 0x0000000000007b1d */ /* 0x000fec0000010000 */
[----:B------:R-:W-:Y:S01]  /*467a0*/  ULDC UR4, c[0x0][0x244] ;  /* 0x0000910000047ab9 */ /* 0x000fe20000000800 */
[----:B-1----:R-:W3:Y:S04]  /*467b0*/  LDL.LU R20, [R1] ;  /* 0x0000000001147983 */ /* 0x002ee80000300800 */
[----:B------:R-:W3:Y:S04]  /*467c0*/  LDL.LU R21, [R1+0x4] ;  /* 0x0000040001157983 */ /* 0x000ee80000300800 */
[----:B------:R-:W3:Y:S04]  /*467d0*/  LDL.LU R22, [R1+0x8] ;  /* 0x0000080001167983 */ /* 0x000ee80000300800 */
[----:B------:R-:W3:Y:S04]  /*467e0*/  LDL.LU R23, [R1+0xc] ;  /* 0x00000c0001177983 */ /* 0x000ee80000300800 */
[----:B------:R-:W0:Y:S04]  /*467f0*/  LDS.128 R24, [R0] ;  /* 0x0000000000187984 */ /* 0x000e280000000c00 */
[----:B0-----:R-:W-:Y:S04]  /*46800*/  STL [R1+0x120c], R27 ;  /* 0x00120c1b01007387 */ /* 0x001fe80000100800 */
[----:B------:R-:W-:Y:S04]  /*46810*/  STL [R1+0x1258], R26 ;  /* 0x0012581a01007387 */ /* 0x000fe80000100800 */
[----:B------:R-:W-:Y:S04]  /*46820*/  STL.64 [R1+0x1250], R24 ;  /* 0x0012501801007387 */ /* 0x000fe80000100a00 */
[----:B------:R-:W0:Y:S01]  /*46830*/  LDS.128 R24, [R0+0x400] ;  /* 0x0004000000187984 */ /* 0x000e220000000c00 */
[----:B------:R-:W-:Y:S06]  /*46840*/  BAR.SYNC.DEFER_BLOCKING 0x0 ;  /* 0x0000000000007b1d */ /* 0x000fec0000010000 */
[----:B------:R-:W-:Y:S04]  /*46850*/  STSM.16.M88.4 [R28], R16 ;  /* 0x000000101c007844 */ /* 0x000fe80000000200 */
[----:B------:R-:W-:Y:S01]  /*46860*/  STSM.16.M88.4 [R28+0x200], R12 ;  /* 0x0002000c1c007844 */ /* 0x000fe20000000200 */
[----:B------:R-:W-:Y:S06]  /*46870*/  BAR.SYNC.DEFER_BLOCKING 0x0 ;  /* 0x0000000000007b1d */ /* 0x000fec0000010000 */
[----:B0-----:R-:W-:Y:S04]  /*46880*/  STL.64 [R1+0x120], R24 ;  /* 0x0001201801007387 */ /* 0x001fe80000100a00 */
[----:B------:R-:W-:Y:S04]  /*46890*/  STL.64 [R1+0x128], R26 ;  /* 0x0001281a01007387 */ /* 0x000fe80000100a00 */
[----:B------:R-:W0:Y:S04]  /*468a0*/  LDS.128 R16, [R0] ;  /* 0x0000000000107984 */ /* 0x000e280000000c00 */
[----:B------:R-:W1:Y:S01]  /*468b0*/  LDS.128 R12, [R0+0x400] ;  /* 0x00040000000c7984 */ /* 0x000e620000000c00 */
[----:B------:R-:W-:Y:S06]  /*468c0*/  BAR.SYNC.DEFER_BLOCKING 0x0 ;  /* 0x0000000000007b1d */ /* 0x000fec0000010000 */
[----:B------:R-:W-:Y:S04]  /*468d0*/  STSM.16.M88.4 [R28], R8 ;  /* 0x000000081c007844 */ /* 0x000fe80000000200 */
[----:B0-----:R-:W-:Y:S04]  /*468e0*/  STL.64 [R1+0x1b0], R16 ;  /* 0x0001b01001007387 */ /* 0x001fe80000100a00 */
[----:B------:R-:W-:Y:S04]  /*468f0*/  STL.64 [R1+0x1b8], R18 ;  /* 0x0001b81201007387 */ /* 0x000fe80000100a00 */
[----:B-1----:R-:W-:Y:S04]  /*46900*/  STL.64 [R1+0x1c0], R12 ;  /* 0x0001c00c01007387 */ /* 0x002fe80000100a00 */
[----:B------:R-:W-:Y:S04]  /*46910*/  STL.64 [R1+0x1c8], R14 ;  /* 0x0001c80e01007387 */ /* 0x000fe80000100a00 */
[----:B--2---:R-:W-:Y:S01]  /*46920*/  STSM.16.M88.4 [R28+0x200], R4 ;  /* 0x000200041c007844 */ /* 0x004fe20000000200 */
[----:B------:R-:W-:Y:S06]  /*46930*/  BAR.SYNC.DEFER_BLOCKING 0x0 ;  /* 0x0000000000007b1d */ /* 0x000fec0000010000 */
[----:B------:R-:W0:Y:S04]  /*46940*/  LDS.128 R8, [R0] ;  /* 0x0000000000087984 */ /* 0x000e280000000c00 */
[----:B------:R-:W1:Y:S01]  /*46950*/  LDS.128 R4, [R0+0x400] ;  /* 0x0004000000047984 */ /* 0x000e620000000c00 */
[----:B------:R-:W-:Y:S06]  /*46960*/  BAR.SYNC.DEFER_BLOCKING 0x0 ;  /* 0x0000000000007b1d */ /* 0x000fec0000010000 */
[----:B---3--:R-:W-:Y:S04]  /*46970*/  STSM.16.M88.4 [R28], R20 ;  /* 0x000000141c007844 */ /* 0x008fe80000000200 */
[----:B0-----:R-:W-:Y:S04]  /*46980*/  STL.64 [R1+0x1d0], R8 ;  /* 0x0001d00801007387 */ /* 0x001fe80000100a00 */
[----:B------:R-:W-:Y:S04]  /*46990*/  STL.64 [R1+0x1d8], R10 ;  /* 0x0001d80a01007387 */ /* 0x000fe80000100a00 */
[----:B-1----:R-:W-:Y:S04]  /*469a0*/  STL.64 [R1+0x1e0], R4 ;  /* 0x0001e00401007387 */ /* 0x002fe80000100a00 */
[----:B------:R-:W-:Y:S04]  /*469b0*/  STL.64 [R1+0x1e8], R6 ;  /* 0x0001e80601007387 */ /* 0x000fe80000100a00 */
[----:B------:R-:W2:Y:S04]  /*469c0*/  LDL.LU R16, [R1+0x90] ;  /* 0x0000900001107983 */ /* 0x000ea80000300800 */
        /* <DEDUP_REMOVED lines=37> */
[----:B------:R-:W4:Y:S04]  /*46c20*/  LDL.LU R8, [R1+0x70] ;  /* 0x0000700001087983 */ /* 0x000f280000300800 */
[----:B------:R-:W4:Y:S04]  /*46c30*/  LDL.LU R9, [R1+0x74] ;  /* 0x0000740001097983 */ /* 0x000f280000300800 */
[----:B------:R-:W4:Y:S04]  /*46c40*/  LDL.LU R10, [R1+0x78] ;  /* 0x00007800010a7983 */ /* 0x000f280000300800 */
[----:B------:R-:W4:Y:S04]  /*46c50*/  LDL.LU R11, [R1+0x7c] ;  /* 0x00007c00010b7983 */ /* 0x000f280000300800 */
[----:B------:R-:W5:Y:S04]  /*46c60*/  LDL.LU R12, [R1+0x80] ;  /* 0x00008000010c7983 */ /* 0x000f680000300800 */
        /* <DEDUP_REMOVED lines=11> */
[----:B--2---:R-:W-:Y:S01]  /*46d20*/  STSM.16.M88.4 [R28+0x200], R16 ;  /* 0x000200101c007844 */ /* 0x004fe20000000200 */
[----:B------:R-:W-:Y:S06]  /*46d30*/  BAR.SYNC.DEFER_BLOCKING 0x0 ;  /* 0x0000000000007b1d */ /* 0x000fec0000010000 */
[----:B------:R-:W0:Y:S04]  /*46d40*/  LDS.128 R16, [R0] ;  /* 0x0000000000107984 */ /* 0x000e280000000c00 */
[----:B0-----:R-:W-:Y:S04]  /*46d50*/  STL.64 [R1], R16 ;  /* 0x0000001001007387 */ /* 0x001fe80000100a00 */
[----:B------:R-:W-:Y:S04]  /*46d60*/  STL.64 [R1+0x8], R18 ;  /* 0x0000081201007387 */ /* 0x000fe80000100a00 */
[----:B------:R-:W0:Y:S04]  /*46d70*/  LDS.128 R16, [R0+0x400] ;  /* 0x0004000000107984 */ /* 0x000e280000000c00 */
[----:B0-----:R-:W-:Y:S04]  /*46d80*/  STL.64 [R1+0x10], R16 ;  /* 0x0000101001007387 */ /* 0x001fe80000100a00 */
[----:B------:R0:W-:Y:S04]  /*46d90*/  STL.64 [R1+0x18], R18 ;  /* 0x0000181201007387 */ /* 0x0001e80000100a00 */
[----:B0-----:R-:W2:Y:S04]  /*46da0*/  LDL.LU.64 R18, [R1+0x12a8] ;  /* 0x0012a80001127983 */ /* 0x001ea80000300a00 */
[----:B------:R-:W2:Y:S01]  /*46db0*/  LDL.LU.64 R16, [R1+0x12a0] ;  /* 0x0012a00001107983 */ /* 0x000ea20000300a00 */
[----:B------:R-:W-:Y:S06]  /*46dc0*/  BAR.SYNC.DEFER_BLOCKING 0x0 ;  /* 0x0000000000007b1d */ /* 0x000fec0000010000 */
[----:B--2---:R0:W-:Y:S04]  /*46dd0*/  STSM.16.M88.4 [R28], R16 ;  /* 0x000000101c007844 */ /* 0x0041e80000000200 */
[----:B0-----:R-:W2:Y:S04]  /*46de0*/  LDL.LU.64 R18, [R1+0x1298] ;  /* 0x0012980001127983 */ /* 0x001ea80000300a00 */
[----:B------:R-:W2:Y:S04]  /*46df0*/  LDL.LU.64 R16, [R1+0x1290] ;  /* 0x0012900001107983 */ /* 0x000ea80000300a00 */
[----:B--2---:R-:W-:Y:S01]  /*46e00*/  STSM.16.M88.4 [R28+0x200], R16 ;  /* 0x000200101c007844 */ /* 0x004fe20000000200 */
[----:B------:R-:W-:Y:S06]  /*46e10*/  BAR.SYNC.DEFER_BLOCKING 0x0 ;  /* 0x0000000000007b1d */ /* 0x000fec0000010000 */
[----:B------:R-:W0:Y:S04]  /*46e20*/  LDS.128 R16, [R0] ;  /* 0x0000000000107984 */ /* 0x000e280000000c00 */
[----:B0-----:R-:W-:Y:S04]  /*46e30*/  STL.64 [R1+0x20], R16 ;  /* 0x0000201001007387 */ /* 0x001fe80000100a00 */
        /* <DEDUP_REMOVED lines=15> */
[----:B------:R-:W0:Y:S01]  /*46f30*/  LDS.128 R16, [R0+0x400] ;  /* 0x0004000000107984 */ /* 0x000e220000000c00 */
[----:B------:R-:W-:Y:S06]  /*46f40*/  BAR.SYNC.DEFER_BLOCKING 0x0 ;  /* 0x0000000000007b1d */ /* 0x000fec0000010000 */
[----:B0-----:R-:W-:Y:S04]  /*46f50*/  STL.64 [R1+0x50], R16 ;  /* 0x0000501001007387 */ /* 0x001fe80000100a00 */
[----:B------:R0:W-:Y:S04]  /*46f60*/  STL.64 [R1+0x58], R18 ;  /* 0x0000581201007387 */ /* 0x0001e80000100a00 */
[----:B0-----:R-:W2:Y:S04]  /*46f70*/  LDL.LU.64 R18, [R1+0x1268] ;  /* 0x0012680001127983 */ /* 0x001ea80000300a00 */
[----:B------:R-:W2:Y:S04]  /*46f80*/  LDL.LU.64 R16, [R1+0x1260] ;  /* 0x0012600001107983 */ /* 0x000ea80000300a00 */
[----:B---3--:R-:W-:Y:S04]  /*46f90*/  STSM.16.M88.4 [R28], R4 ;  /* 0x000000041c007844 */ /* 0x008fe80000000200 */
[----:B----4-:R-:W-:Y:S01]  /*46fa0*/  STSM.16.M88.4 [R28+0x200], R8 ;  /* 0x000200081c007844 */ /* 0x010fe20000000200 */
[----:B------:R-:W-:Y:S06]  /*46fb0*/  BAR.SYNC.DEFER_BLOCKING 0x0 ;  /* 0x0000000000007b1d */ /* 0x000fec0000010000 */
[----:B------:R-:W0:Y:S04]  /*46fc0*/  LDS.128 R8, [R0] ;  /* 0x0000000000087984 */ /* 0x000e280000000c00 */
[----:B------:R-:W1:Y:S01]  /*46fd0*/  LDS.128 R4, [R0+0x400] ;  /* 0x0004000000047984 */ /* 0x000e620000000c00 */
[----:B------:R-:W-:Y:S06]  /*46fe0*/  BAR.SYNC.DEFER_BLOCKING 0x0 ;  /* 0x0000000000007b1d */ /* 0x000fec0000010000 */
[----:B-----5:R-:W-:Y:S04]  /*46ff0*/  STSM.16.M88.4 [R28], R12 ;  /* 0x0000000c1c007844 */ /* 0x020fe80000000200 */
        /* <DEDUP_REMOVED lines=9> */
[----:B------:R-:W-:Y:S04]  /*47090*/  STSM.16.M88.4 [R28], R24 ;  /* 0x000000181c007844 */ /* 0x000fe80000000200 */
[----:B------:R-:W-:Y:S01]  /*470a0*/  STSM.16.M88.4 [R28+0x200], R20 ;  /* 0x000200141c007844 */ /* 0x000fe20000000200 */
[----:B------:R-:W-:Y:S06]  /*470b0*/  BAR.SYNC.DEFER_BLOCKING 0x0 ;  /* 0x0000000000007b1d */ /* 0x000fec0000010000 */
[----:B0-----:R-:W-:Y:S04]  /*470c0*/  STL.64 [R1+0x80], R8 ;  /* 0x0000800801007387 */ /* 0x001fe80000100a00 */
[----:B------:R-:W-:Y:S04]  /*470d0*/  STL.64 [R1+0x88], R10 ;  /* 0x0000880a01007387 */ /* 0x000fe80000100a00 */
[----:B-1----:R0:W-:Y:S04]  /*470e0*/  STL.64 [R1+0x90], R4 ;  /* 0x0000900401007387 */ /* 0x0021e80000100a00 */
[----:B------:R-:W-:Y:S04]  /*470f0*/  STL.64 [R1+0x98], R6 ;  /* 0x0000980601007387 */ /* 0x000fe80000100a00 */
[----:B------:R-:W1:Y:S04]  /*47100*/  LDS.128 R8, [R0] ;  /* 0x0000000000087984 */ /* 0x000e680000000c00 */
[----:B0-----:R-:W2:Y:S04]  /*47110*/  LDL.LU R4, [R1+0x110] ;  /* 0x0001100001047983 */ /* 0x001ea80000300800 */
[----:B------:R-:W0:Y:S04]  /*47120*/  LDS.128 R24, [R0+0x400] ;  /* 0x0004000000187984 */ /* 0x000e280000000c00 */
[----:B-1----:R1:W-:Y:S04]  /*47130*/  STL.64 [R1+0xa0], R8 ;  /* 0x0000a00801007387 */ /* 0x0023e80000100a00 */
[----:B------:R3:W-:Y:S04]  /*47140*/  STL.64 [R1+0xa8], R10 ;  /* 0x0000a80a01007387 */ /* 0x0007e80000100a00 */
[----:B------:R-:W2:Y:S04]  /*47150*/  LDL.LU R5, [R1+0x114] ;  /* 0x0001140001057983 */ /* 0x000ea80000300800 */
[----:B------:R-:W4:Y:S04]  /*47160*/  LDL.LU R6, [R1+0x118] ;  /* 0x0001180001067983 */ /* 0x000f280000300800 */
[----:B------:R-:W4:Y:S04]  /*47170*/  LDL.LU R7, [R1+0x11c] ;  /* 0x00011c0001077983 */ /* 0x000f280000300800 */
[----:B-1----:R-:W5:Y:S04]  /*47180*/  LDL.LU R8, [R1+0xc0] ;  /* 0x0000c00001087983 */ /* 0x002f680000300800 */
[----:B------:R-:W5:Y:S04]  /*47190*/  LDL.LU R9, [R1+0xc4] ;  /* 0x0000c40001097983 */ /* 0x000f680000300800 */
[----:B---3--:R-:W5:Y:S04]  /*471a0*/  LDL.LU R10, [R1+0xc8] ;  /* 0x0000c800010a7983 */ /* 0x008f680000300800 */
[----:B------:R-:W5:Y:S04]  /*471b0*/  LDL.LU R11, [R1+0xcc] ;  /* 0x0000cc00010b7983 */ /* 0x000f680000300800 */
[----:B------:R-:W3:Y:S04]  /*471c0*/  LDL.LU R20, [R1+0xd0] ;  /* 0x0000d00001147983 */ /* 0x000ee80000300800 */
[----:B------:R-:W3:Y:S04]  /*471d0*/  LDL.LU R21, [R1+0xd4] ;  /* 0x0000d40001157983 */ /* 0x000ee80000300800 */
[----:B------:R-:W3:Y:S04]  /*471e0*/  LDL.LU R22, [R1+0xd8] ;  /* 0x0000d80001167983 */ /* 0x000ee80000300800 */
[----:B------:R-:W3:Y:S01]  /*471f0*/  LDL.LU R23, [R1+0xdc] ;  /* 0x0000dc0001177983 */ /* 0x000ee20000300800 */
[----:B------:R-:W-:Y:S06]  /*47200*/  BAR.SYNC.DEFER_BLOCKING 0x0 ;  /* 0x0000000000007b1d */ /* 0x000fec0000010000 */
[----:B----4-:R-:W-:Y:S04]  /*47210*/  STL.64 [R1+0x1228], R6 ;  /* 0x0012280601007387 */ /* 0x010fe80000100a00 */
[----:B--2---:R1:W-:Y:S04]  /*47220*/  STL.64 [R1+0x1220], R4 ;  /* 0x0012200401007387 */ /* 0x0043e80000100a00 */
[----:B-1----:R-:W2:Y:S04]  /*47230*/  LDL.LU R4, [R1+0x100] ;  /* 0x0001000001047983 */ /* 0x002ea80000300800 */
[----:B------:R-:W2:Y:S04]  /*47240*/  LDL.LU R5, [R1+0x104] ;  /* 0x0001040001057983 */ /* 0x000ea80000300800 */
[----:B------:R-:W4:Y:S04]  /*47250*/  LDL.LU R6, [R1+0x108] ;  /* 0x0001080001067983 */ /* 0x000f280000300800 */
[----:B------:R-:W4:Y:S04]  /*47260*/  LDL.LU R7, [R1+0x10c] ;  /* 0x00010c0001077983 */ /* 0x000f280000300800 */
[----:B----4-:R-:W-:Y:S04]  /*47270*/  STL.64 [R1+0x1238], R6 ;  /* 0x0012380601007387 */ /* 0x010fe80000100a00 */
[----:B--2---:R1:W-:Y:S04]  /*47280*/  STL.64 [R1+0x1230], R4 ;  /* 0x0012300401007387 */ /* 0x0043e80000100a00 */
[----:B-1----:R-:W2:Y:S04]  /*47290*/  LDL.LU R4, [R1+0xf0] ;  /* 0x0000f00001047983 */ /* 0x002ea80000300800 */
[----:B------:R-:W2:Y:S04]  /*472a0*/  LDL.LU R5, [R1+0xf4] ;  /* 0x0000f40001057983 */ /* 0x000ea80000300800 */
[----:B------:R-:W4:Y:S04]  /*472b0*/  LDL.LU R6, [R1+0xf8] ;  /* 0x0000f80001067983 */ /* 0x000f280000300800 */
[----:B------:R-:W4:Y:S04]  /*472c0*/  LDL.LU R7, [R1+0xfc] ;  /* 0x0000fc0001077983 */ /* 0x000f280000300800 */
[----:B-----5:R-:W-:Y:S04]  /*472d0*/  STSM.16.M88.4 [R28], R8 ;  /* 0x000000081c007844 */ /* 0x020fe80000000200 */
[----:B---3--:R-:W-:Y:S01]  /*472e0*/  STSM.16.M88.4 [R28+0x200], R20 ;  /* 0x000200141c007844 */ /* 0x008fe20000000200 */
[----:B------:R-:W-:Y:S06]  /*472f0*/  BAR.SYNC.DEFER_BLOCKING 0x0 ;  /* 0x0000000000007b1d */ /* 0x000fec0000010000 */
[----:B------:R-:W1:Y:S04]  /*47300*/  LDS.128 R8, [R0] ;  /* 0x0000000000087984 */ /* 0x000e680000000c00 */
[----:B------:R-:W3:Y:S01]  /*47310*/  LDS.128 R20, [R0+0x400] ;  /* 0x0004000000147984 */ /* 0x000ee20000000c00 */
[----:B------:R-:W-:Y:S06]  /*47320*/  BAR.SYNC.DEFER_BLOCKING 0x0 ;  /* 0x0000000000007b1d */ /* 0x000fec0000010000 */
[----:B----4-:R-:W-:Y:S04]  /*47330*/  STL.64 [R1+0x1248], R6 ;  /* 0x0012480601007387 */ /* 0x010fe80000100a00 */
[----:B--2---:R2:W-:Y:S04]  /*47340*/  STL.64 [R1+0x1240], R4 ;  /* 0x0012400401007387 */ /* 0x0045e80000100a00 */
[----:B--2---:R-:W2:Y:S04]  /*47350*/  LDL.LU R4, [R1+0xe0] ;  /* 0x0000e00001047983 */ /* 0x004ea80000300800 */
[----:B------:R-:W2:Y:S04]  /*47360*/  LDL.LU R5, [R1+0xe4] ;  /* 0x0000e40001057983 */ /* 0x000ea80000300800 */
[----:B------:R-:W2:Y:S04]  /*47370*/  LDL.LU R6, [R1+0xe8] ;  /* 0x0000e80001067983 */ /* 0x000ea80000300800 */
[----:B------:R-:W2:Y:S04]  /*47380*/  LDL.LU R7, [R1+0xec] ;  /* 0x0000ec0001077983 */ /* 0x000ea80000300800 */
        /* <DEDUP_REMOVED lines=8> */
[----:B0-----:R-:W-:Y:S04]  /*47410*/  STL.64 [R1+0xb0], R24 ;  /* 0x0000b01801007387 */ /* 0x001fe80000100a00 */
[----:B------:R0:W-:Y:S04]  /*47420*/  STL.64 [R1+0xb8], R26 ;  /* 0x0000b81a01007387 */ /* 0x0001e80000100a00 */
[----:B0-----:R-:W5:Y:S04]  /*47430*/  LDL.LU R26, [R1+0x1258] ;  /* 0x00125800011a7983 */ /* 0x001f680000300800 */
[----:B------:R-:W5:Y:S04]  /*47440*/  LDL.LU.64 R24, [R1+0x1250] ;  /* 0x0012500001187983 */ /* 0x000f680000300a00 */
[----:B------:R-:W5:Y:S04]  /*47450*/  LDL R27, [R1+0x4e0] ;  /* 0x0004e000011b7983 */ /* 0x000f680000100800 */
[----:B-1----:R0:W-:Y:S04]  /*47460*/  STL.64 [R1+0xc0], R8 ;  /* 0x0000c00801007387 */ /* 0x0021e80000100a00 */
[----:B------:R1:W-:Y:S04]  /*47470*/  STL.64 [R1+0xc8], R10 ;  /* 0x0000c80a01007387 */ /* 0x0003e80000100a00 */
[----:B0-----:R-:W5:Y:S04]  /*47480*/  LDL.LU R8, [R1+0x150] ;  /* 0x0001500001087983 */ /* 0x001f680000300800 */
[----:B---3--:R0:W-:Y:S04]  /*47490*/  STL.64 [R1+0xd0], R20 ;  /* 0x0000d01401007387 */ /* 0x0081e80000100a00 */
[----:B------:R3:W-:Y:S04]  /*474a0*/  STL.64 [R1+0xd8], R22 ;  /* 0x0000d81601007387 */ /* 0x0007e80000100a00 */
[----:B------:R-:W5:Y:S04]  /*474b0*/  LDL.LU R9, [R1+0x154] ;  /* 0x0001540001097983 */ /* 0x000f680000300800 */
[----:B-1----:R-:W5:Y:S04]  /*474c0*/  LDL.LU R10, [R1+0x158] ;  /* 0x00015800010a7983 */ /* 0x002f680000300800 */
[----:B------:R-:W5:Y:S04]  /*474d0*/  LDL.LU R11, [R1+0x15c] ;  /* 0x00015c00010b7983 */ /* 0x000f680000300800 */
[----:B0-----:R-:W5:Y:S04]  /*474e0*/  LDL.LU R20, [R1+0x160] ;  /* 0x0001600001147983 */ /* 0x001f680000300800 */
[----:B------:R-:W5:Y:S04]  /*474f0*/  LDL.LU R21, [R1+0x164] ;  /* 0x0001640001157983 */ /* 0x000f680000300800 */
[----:B---3--:R-:W3:Y:S04]  /*47500*/  LDL.LU R22, [R1+0x168] ;  /* 0x0001680001167983 */ /* 0x008ee80000300800 */
[----:B------:R-:W3:Y:S04]  /*47510*/  LDL.LU R23, [R1+0x16c] ;  /* 0x00016c0001177983 */ /* 0x000ee80000300800 */
        /* <DEDUP_REMOVED lines=24> */
[----:B----4-:R-:W-:Y:S04]  /*476a0*/  STSM.16.M88.4 [R28], R12 ;  /* 0x0000000c1c007844 */ /* 0x010fe80000000200 */
[----:B-----5:R1:W-:Y:S04]  /*476b0*/  STSM.16.M88.4 [R28+0x200], R16 ;  /* 0x000200101c007844 */ /* 0x0203e80000000200 */
[----:B0-----:R-:W-:Y:S04]  /*476c0*/  STL.64 [R1+0x110], R4 ;  /* 0x0001100401007387 */ /* 0x001fe80000100a00 */
[----:B------:R-:W-:Y:S01]  /*476d0*/  STL.64 [R1+0x118], R6 ;  /* 0x0001180601007387 */ /* 0x000fe20000100a00 */
[----:B------:R-:W-:Y:S06]  /*476e0*/  BAR.SYNC.DEFER_BLOCKING 0x0 ;  /* 0x0000000000007b1d */ /* 0x000fec0000010000 */
[----:B-1----:R-:W2:Y:S04]  /*476f0*/  LDL.LU R16, [R1+0x180] ;  /* 0x0001800001107983 */ /* 0x002ea80000300800 */
[----:B------:R-:W2:Y:S04]  /*47700*/  LDL.LU R17, [R1+0x184] ;  /* 0x0001840001117983 */ /* 0x000ea80000300800 */
[----:B------:R-:W2:Y:S04]  /*47710*/  LDL.LU R18, [R1+0x188] ;  /* 0x0001880001127983 */ /* 0x000ea80000300800 */
[----:B------:R-:W2:Y:S04]  /*47720*/  LDL.LU R19, [R1+0x18c] ;  /* 0x00018c0001137983 */ /* 0x000ea80000300800 */
[----:B------:R-:W0:Y:S04]  /*47730*/  LDS.128 R4, [R0] ;  /* 0x0000000000047984 */ /* 0x000e280000000c00 */
[----:B------:R-:W4:Y:S04]  /*47740*/  LDL.LU R12, [R1+0x170] ;  /* 0x00017000010c7983 */ /* 0x000f280000300800 */
[----:B------:R-:W4:Y:S04]  /*47750*/  LDL.LU R13, [R1+0x174] ;  /* 0x00017400010d7983 */ /* 0x000f280000300800 */
[----:B------:R-:W4:Y:S04]  /*47760*/  LDL.LU R14, [R1+0x178] ;  /* 0x00017800010e7983 */ /* 0x000f280000300800 */
[----:B------:R-:W4:Y:S01]  /*47770*/  LDL.LU R15, [R1+0x17c] ;  /* 0x00017c00010f7983 */ /* 0x000f220000300800 */
[----:B------:R-:W-:Y:S01]  /*47780*/  IMAD R2, R3, UR4, RZ ;  /* 0x0000000403027c24 */ /* 0x000fe2000f8e02ff */
[----:B------:R-:W-:Y:S01]  /*47790*/  ULDC UR4, c[0x0][0x248] ;  /* 0x0000920000047ab9 */ /* 0x000fe20000000800 */
[----:B------:R-:W-:-:S03]  /*477a0*/  ISETP.LT.AND P4, PT, R27, UR11, !P0 ;  /* 0x0000000b1b007c0c */ /* 0x000fc6000c781270 */
[----:B------:R-:W-:Y:S01]  /*477b0*/  LEA R3, P6, R2, UR6, 0x1 ;  /* 0x0000000602037c11 */ /* 0x000fe2000f8c08ff */
[C---:B------:R-:W-:Y:S01]  /*477c0*/  VIADD R29, R27.reuse, 0x5 ;  /* 0x000000051b1d7836 */ /* 0x040fe20000000000 */
[----:B------:R-:W-:Y:S01]  /*477d0*/  ULDC UR6, c[0x0][0x248] ;  /* 0x0000920000067ab9 */ /* 0x000fe20000000800 */
[----:B0-----:R-:W-:Y:S04]  /*477e0*/  STL.64 [R1+0x130], R4 ;  /* 0x0001300401007387 */ /* 0x001fe80000100a00 */
[----:B------:R-:W-:Y:S04]  /*477f0*/  STL.64 [R1+0x138], R6 ;  /* 0x0001380601007387 */ /* 0x000fe80000100a00 */
[----:B------:R-:W0:Y:S01]  /*47800*/  LDS.128 R4, [R0+0x400] ;  /* 0x0004000000047984 */ /* 0x000e220000000c00 */
[----:B------:R-:W-:Y:S06]  /*47810*/  BAR.SYNC.DEFER_BLOCKING 0x0 ;  /* 0x0000000000007b1d */ /* 0x000fec0000010000 */
[----:B------:R-:W-:Y:S04]  /*47820*/  STSM.16.M88.4 [R28], R8 ;  /* 0x000000081c007844 */ /* 0x000fe80000000200 */
[----:B---3--:R1:W-:Y:S01]  /*47830*/  STSM.16.M88.4 [R28+0x200], R20 ;  /* 0x000200141c007844 */ /* 0x0083e20000000200 */
[----:B------:R-:W-:Y:S06]  /*47840*/  BAR.SYNC.DEFER_BLOCKING 0x0 ;  /* 0x0000000000007b1d */ /* 0x000fec0000010000 */
[----:B0-----:R-:W-:Y:S04]  /*47850*/  STL.64 [R1+0x140], R4 ;  /* 0x0001400401007387 */ /* 0x001fe80000100a00 */
[----:B------:R-:W-:Y:S01]  /*47860*/  STL.64 [R1+0x148], R6 ;  /* 0x0001480601007387 */ /* 0x000fe20000100a00 */
[----:B-1----:R-:W-:-:S03]  /*47870*/  IMAD R20, R27, UR4, RZ ;  /* 0x000000041b147c24 */ /* 0x002fc6000f8e02ff */
[----:B------:R-:W0:Y:S04]  /*47880*/  LDS.128 R8, [R0] ;  /* 0x0000000000087984 */ /* 0x000e280000000c00 */
[----:B------:R-:W1:Y:S01]  /*47890*/  LDS.128 R4, [R0+0x400] ;  /* 0x0004000000047984 */ /* 0x000e620000000c00 */
[----:B------:R-:W-:Y:S06]  /*478a0*/  BAR.SYNC.DEFER_BLOCKING 0x0 ;  /* 0x0000000000007b1d */ /* 0x000fec0000010000 */
[----:B0-----:R0:W-:Y:S04]  /*478b0*/  STL [R1+0x1208], R8 ;  /* 0x0012080801007387 */ /* 0x0011e80000100800 */
[----:B------:R3:W-:Y:S04]  /*478c0*/  STL [R1+0x1204], R9 ;  /* 0x0012040901007387 */ /* 0x0007e80000100800 */
[----:B------:R5:W-:Y:S04]  /*478d0*/  STL [R1+0x1200], R10 ;  /* 0x0012000a01007387 */ /* 0x000be80000100800 */
[----:B------:R1:W-:Y:S04]  /*478e0*/  STL [R1+0x11fc], R11 ;  /* 0x0011fc0b01007387 */ /* 0x0003e80000100800 */
[----:B0-----:R-:W2:Y:S04]  /*478f0*/  LDL.LU R8, [R1+0x1a0] ;  /* 0x0001a00001087983 */ /* 0x001ea80000300800 */
[----:B---3--:R-:W2:Y:S04]  /*47900*/  LDL.LU R9, [R1+0x1a4] ;  /* 0x0001a40001097983 */ /* 0x008ea80000300800 */
[----:B-----5:R-:W3:Y:S04]  /*47910*/  LDL.LU R10, [R1+0x1a8] ;  /* 0x0001a800010a7983 */ /* 0x020ee80000300800 */
[----:B-1----:R-:W3:Y:S04]  /*47920*/  LDL.LU R11, [R1+0x1ac] ;  /* 0x0001ac00010b7983 */ /* 0x002ee80000300800 */
[----:B---3--:R-:W-:Y:S04]  /*47930*/  STL.64 [R1+0x1218], R10 ;  /* 0x0012180a01007387 */ /* 0x008fe80000100a00 */
[----:B--2---:R0:W-:Y:S04]  /*47940*/  STL.64 [R1+0x1210], R8 ;  /* 0x0012100801007387 */ /* 0x0041e80000100a00 */
[----:B0-----:R-:W2:Y:S04]  /*47950*/  LDL.LU R8, [R1+0x190] ;  /* 0x0001900001087983 */ /* 0x001ea80000300800 */
[----:B------:R-:W2:Y:S04]  /*47960*/  LDL.LU R9, [R1+0x194] ;  /* 0x0001940001097983 */ /* 0x000ea80000300800 */
[----:B------:R-:W2:Y:S04]  /*47970*/  LDL.LU R10, [R1+0x198] ;  /* 0x00019800010a7983 */ /* 0x000ea80000300800 */
[----:B------:R-:W2:Y:S01]  /*47980*/  LDL.LU R11, [R1+0x19c] ;  /* 0x00019c00010b7983 */ /* 0x000ea20000300800 */
[----:B------:R-:W-:Y:S01]  /*47990*/  LEA.HI.X.SX32 R2, R2, UR7, 0x1, P6 ;  /* 0x0000000702027c11 */ /* 0x000fe2000b0f0eff */
[C---:B------:R-:W-:Y:S01]  /*479a0*/  VIADD R21, R20.reuse, UR4 ;  /* 0x0000000414157c36 */ /* 0x040fe20008000000 */
[----:B------:R-:W-:Y:S01]  /*479b0*/  LEA R22, P6, R20, R3, 0x1 ;  /* 0x0000000314167211 */ /* 0x000fe200078c08ff */
[----:B----4-:R-:W-:Y:S01]  /*479c0*/  STSM.16.M88.4 [R28], R12 ;  /* 0x0000000c1c007844 */ /* 0x010fe20000000200 */
[----:B------:R-:W-:-:S03]  /*479d0*/  ULDC UR7, c[0x0][0x22c] ;  /* 0x00008b0000077ab9 */ /* 0x000fc60000000800 */
[----:B------:R-:W-:Y:S01]  /*479e0*/  STSM.16.M88.4 [R28+0x200], R16 ;  /* 0x000200101c007844 */ /* 0x000fe20000000200 */
[----:B------:R-:W-:Y:S06]  /*479f0*/  BAR.SYNC.DEFER_BLOCKING 0x0 ;  /* 0x0000000000007b1d */ /* 0x000fec0000010000 */
[----:B------:R-:W0:Y:S04]  /*47a00*/  LDS.128 R12, [R0] ;  /* 0x00000000000c7984 */ /* 0x000e280000000c00 */
[----:B------:R-:W1:Y:S01]  /*47a10*/  LDS.128 R16, [R0+0x400] ;  /* 0x0004000000107984 */ /* 0x000e620000000c00 */
[----:B------:R-:W-:Y:S06]  /*47a20*/  BAR.SYNC.DEFER_BLOCKING 0x0 ;  /* 0x0000000000007b1d */ /* 0x000fec0000010000 */
[----:B--2---:R2:W-:Y:S04]  /*47a30*/  STSM.16.M88.4 [R28], R8 ;  /* 0x000000081c007844 */ /* 0x0045e80000000200 */
[----:B--2---:R-:W2:Y:S04]  /*47a40*/  LDL.LU.64 R10, [R1+0x1218] ;  /* 0x00121800010a7983 */ /* 0x004ea80000300a00 */
[----:B------:R-:W2:Y:S01]  /*47a50*/  LDL.LU.64 R8, [R1+0x1210] ;  /* 0x0012100001087983 */ /* 0x000ea20000300a00 */
[----:B------:R-:W-:-:S02]  /*47a60*/  LEA.HI.X.SX32 R23, R20, R2, 0x1, P6 ;  /* 0x0000000214177211 */ /* 0x000fc400030f0eff */
[C---:B------:R-:W-:Y:S01]  /*47a70*/  LEA R20, P6, R21.reuse, R3, 0x1 ;  /* 0x0000000315147211 */ /* 0x040fe200078c08ff */
[----:B--2---:R2:W-:Y:S01]  /*47a80*/  STSM.16.M88.4 [R28+0x200], R8 ;  /* 0x000200081c007844 */ /* 0x0045e20000000200 */
[----:B------:R-:W-:Y:S01]  /*47a90*/  BAR.SYNC.DEFER_BLOCKING 0x0 ;  /* 0x0000000000007b1d */ /* 0x000fe20000010000 */
[C---:B--2---:R-:W-:Y:S01]  /*47aa0*/  VIADD R28, R21.reuse, UR4 ;  /* 0x00000004151c7c36 */ /* 0x044fe20008000000 */
[----:B------:R-:W-:-:S04]  /*47ab0*/  LEA.HI.X.SX32 R21, R21, R2, 0x1, P6 ;  /* 0x0000000215157211 */ /* 0x000fc800030f0eff */
[----:B------:R2:W-:Y:S01]  /*47ac0*/  @P4 STG.E.U16 desc[UR8][R22.64], R24 ;  /* 0x0000001816004986 */ /* 0x0005e2000c101508 */
[----:B------:R-:W-:Y:S01]  /*47ad0*/  ISETP.LT.AND P4, PT, R29, UR5, !P0 ;  /* 0x000000051d007c0c */ /* 0x000fe2000c781270 */
[----:B------:R-:W-:Y:S01]  /*47ae0*/  ULDC UR5, c[0x0][0x22c] ;  /* 0x00008b0000057ab9 */ /* 0x000fe20000000800 */
[----:B------:R-:W-:Y:S01]  /*47af0*/  PRMT R29, R24, 0x7632, R29 ;  /* 0x00007632181d7816 */ /* 0x000fe2000000001d */
[----:B--2---:R-:W-:Y:S01]  /*47b00*/  VIADD R24, R27, 0x6 ;  /* 0x000000061b187836 */ /* 0x004fe20000000000 */
[C---:B------:R-:W-:Y:S01]  /*47b10*/  LEA R22, P6, R28.reuse, R3, 0x1 ;  /* 0x000000031c167211 */ /* 0x040fe200078c08ff */
[----:B------:R-:W2:Y:S04]  /*47b20*/  LDL.LU R27, [R1+0x120c] ;  /* 0x00120c00011b7983 */ /* 0x000ea80000300800 */
[----:B------:R-:W3:Y:S04]  /*47b30*/  LDL.LU R8, [R1+0x120] ;  /* 0x0001200001087983 */ /* 0x000ee80000300800 */
[----:B------:R-:W4:Y:S04]  /*47b40*/  LDL.LU R10, [R1+0x128] ;  /* 0x00012800010a7983 */ /* 0x000f280000300800 */
[----:B------:R-:W5:Y:S04]  /*47b50*/  LDL.LU R9, [R1+0x12c] ;  /* 0x00012c0001097983 */ /* 0x000f680000300800 */
[----:B------:R-:W5:Y:S01]  /*47b60*/  LDL.LU R11, [R1+0x1b4] ;  /* 0x0001b400010b7983 */ /* 0x000f620000300800 */
[----:B------:R-:W-:-:S03]  /*47b70*/  LEA.HI.X.SX32 R23, R28, R2, 0x1, P6 ;  /* 0x000000021c177211 */ /* 0x000fc600030f0eff */
[----:B------:R0:W-:Y:S04]  /*47b80*/  @P2 STG.E.U16 desc[UR8][R20.64], R29 ;  /* 0x0000001d14002986 */ /* 0x0001e8000c101508 */
[----:B0-----:R-:W2:Y:S01]  /*47b90*/  LDL.LU R29, [R1+0x4e0] ;  /* 0x0004e000011d7983 */ /* 0x001ea20000300800 */
[----:B------:R-:W-:Y:S01]  /*47ba0*/  VIADD R20, R28, UR4 ;  /* 0x000000041c147c36 */ /* 0x000fe20008000000 */
[----:B------:R-:W-:Y:S01]  /*47bb0*/  ISETP.LT.AND P2, PT, R24, UR5, !P0 ;  /* 0x0000000518007c0c */ /* 0x000fe2000c741270 */
[----:B------:R-:W-:Y:S01]  /*47bc0*/  ULDC UR5, c[0x0][0x22c] ;  /* 0x00008b0000057ab9 */ /* 0x000fe20000000800 */
[----:B------:R0:W-:Y:S01]  /*47bd0*/  @P1 STG.E.U16 desc[UR8][R22.64], R25 ;  /* 0x0000001916001986 */ /* 0x0001e2000c101508 */
[----:B------:R-:W-:Y:S01]  /*47be0*/  VIADD R21, R20, UR4 ;  /* 0x0000000414157c36 */ /* 0x000fe20008000000 */
[----:B------:R-:W-:-:S03]  /*47bf0*/  PRMT R28, R25, 0x7632, R28 ;  /* 0x00007632191c7816 */ /* 0x000fc6000000001c */
[----:B------:R-:W-:Y:S01]  /*47c00*/  VIADD R24, R21, UR4 ;  /* 0x0000000415187c36 */ /* 0x000fe20008000000 */
[----:B0-----:R-:W-:Y:S01]  /*47c10*/  LEA R22, P6, R20, R3, 0x1 ;  /* 0x0000000314167211 */ /* 0x001fe200078c08ff */
[C---:B--2---:R-:W-:Y:S02]  /*47c20*/  VIADD R23, R29.reuse, 0x7 ;  /* 0x000000071d177836 */ /* 0x044fe40000000000 */
[----:B------:R-:W-:-:S03]  /*47c30*/  VIADD R25, R29, 0x8 ;  /* 0x000000081d197836 */ /* 0x000fc60000000000 */
[----:B------:R-:W-:Y:S01]  /*47c40*/  ISETP.LT.AND P1, PT, R23, UR5, !P0 ;  /* 0x0000000517007c0c */ /* 0x000fe2000c721270 */
[----:B------:R-:W-:Y:S01]  /*47c50*/  ULDC UR5, c[0x0][0x22c] ;  /* 0x00008b0000057ab9 */ /* 0x000fe20000000800 */
[----:B------:R-:W-:Y:S02]  /*47c60*/  LEA.HI.X.SX32 R23, R20, R2, 0x1, P6 ;  /* 0x0000000214177211 */ /* 0x000fe400030f0eff */
[----:B------:R-:W-:-:S03]  /*47c70*/  LEA R20, P6, R21, R3, 0x1 ;  /* 0x0000000315147211 */ /* 0x000fc600078c08ff */
[----:B------:R0:W-:Y:S01]  /*47c80*/  @P3 STG.E.U16 desc[UR8][R22.64], R28 ;  /* 0x0000001c16003986 */ /* 0x0001e2000c101508 */
[----:B------:R-:W-:Y:S02]  /*47c90*/  LEA.HI.X.SX32 R21, R21, R2, 0x1, P6 ;  /* 0x0000000215157211 */ /* 0x000fe400030f0eff */
[----:B------:R-:W-:Y:S01]  /*47ca0*/  ISETP.LT.AND P3, PT, R25, UR5, !P0 ;  /* 0x0000000519007c0c */ /* 0x000fe2000c761270 */
[----:B------:R-:W-:Y:S02]  /*47cb0*/  ULDC UR5, c[0x0][0x22c] ;  /* 0x00008b0000057ab9 */ /* 0x000fe40000000800 */
[----:B------:R2:W-:Y:S01]  /*47cc0*/  @P5 STG.E.U16 desc[UR8][R20.64], R26 ;  /* 0x0000001a14005986 */ /* 0x0005e2000c101508 */
[----:B0-----:R-:W-:-:S03]  /*47cd0*/  LEA R22, P6, R24, R3, 0x1 ;  /* 0x0000000318167211 */ /* 0x001fc600078c08ff */
[----:B------:R-:W5:Y:S01]  /*47ce0*/  LDL.LU R28, [R1+0x1b0] ;  /* 0x0001b000011c7983 */ /* 0x000f620000300800 */
[C---:B------:R-:W-:Y:S01]  /*47cf0*/  VIADD R25, R29.reuse, 0xd ;  /* 0x0000000d1d197836 */ /* 0x040fe20000000000 */
[----:B------:R-:W-:Y:S01]  /*47d00*/  LEA.HI.X.SX32 R23, R24, R2, 0x1, P6 ;  /* 0x0000000218177211 */ /* 0x000fe200030f0eff */
[C---:B--2---:R-:W-:Y:S01]  /*47d10*/  VIADD R20, R29.reuse, 0x9 ;  /* 0x000000091d147836 */ /* 0x044fe20000000000 */
[----:B------:R-:W-:Y:S01]  /*47d20*/  PRMT R26, R26, 0x7632, R26 ;  /* 0x000076321a1a7816 */ /* 0x000fe2000000001a */
[----:B------:R-:W-:Y:S02]  /*47d30*/  VIADD R21, R24, UR4 ;  /* 0x0000000418157c36 */ /* 0x000fe40008000000 */
[----:B------:R-:W-:Y:S01]  /*47d40*/  VIADD R24, R29, 0xb ;  /* 0x0000000b1d187836 */ /* 0x000fe20000000000 */
[----:B------:R-:W-:Y:S01]  /*47d50*/  ISETP.LT.AND P5, PT, R20, UR5, !P0 ;  /* 0x0000000514007c0c */ /* 0x000fe2000c7a1270 */
[----:B------:R0:W-:Y:S01]  /*47d60*/  @P4 STG.E.U16 desc[UR8][R22.64], R26 ;  /* 0x0000001a16004986 */ /* 0x0001e2000c101508 */
[----:B------:R-:W-:Y:S01]  /*47d70*/  LEA R20, P4, R21, R3, 0x1 ;  /* 0x0000000315147211 */ /* 0x000fe200078808ff */
[----:B------:R-:W-:Y:S01]  /*47d80*/  ULDC UR5, c[0x0][0x22c] ;  /* 0x00008b0000057ab9 */ /* 0x000fe20000000800 */
[----:B0-----:R-:W-:-:S02]  /*47d90*/  VIADD R22, R29, 0xa ;  /* 0x0000000a1d167836 */ /* 0x001fc40000000000 */
[C---:B------:R-:W-:Y:S01]  /*47da0*/  VIADD R23, R21.reuse, UR4 ;  /* 0x0000000415177c36 */ /* 0x040fe20008000000 */
[-C--:B------:R-:W-:Y:S02]  /*47db0*/  LEA.HI.X.SX32 R21, R21, R2.reuse, 0x1, P4 ;  /* 0x0000000215157211 */ /* 0x080fe400020f0eff */
[----:B------:R-:W-:Y:S01]  /*47dc0*/  ISETP.LT.AND P4, PT, R22, UR5, !P0 ;  /* 0x0000000516007c0c */ /* 0x000fe2000c781270 */
[----:B------:R-:W-:Y:S01]  /*47dd0*/  ULDC UR5, c[0x0][0x22c] ;  /* 0x00008b0000057ab9 */ /* 0x000fe20000000800 */
[----:B------:R-:W-:Y:S01]  /*47de0*/  LEA R22, P6, R23, R3, 0x1 ;  /* 0x0000000317167211 */ /* 0x000fe200078c08ff */
[----:B------:R0:W-:Y:S01]  /*47df0*/  @P2 STG.E.U16 desc[UR8][R20.64], R27 ;  /* 0x0000001b14002986 */ /* 0x0001e2000c101508 */
[----:B------:R-:W-:Y:S01]  /*47e00*/  ISETP.LT.AND P2, PT, R24, UR5, !P0 ;  /* 0x0000000518007c0c */ /* 0x000fe2000c741270 */
[----:B------:R-:W-:Y:S01]  /*47e10*/  VIADD R24, R29, 0xc ;  /* 0x0000000c1d187836 */ /* 0x000fe20000000000 */
[----:B------:R-:W-:Y:S01]  /*47e20*/  ULDC UR5, c[0x0][0x22c] ;  /* 0x00008b0000057ab9 */ /* 0x000fe20000000800 */
[C---:B0-----:R-:W-:Y:S01]  /*47e30*/  VIADD R21, R23.reuse, UR4 ;  /* 0x0000000417157c36 */ /* 0x041fe20008000000 */
[----:B------:R-:W-:-:S02]  /*47e40*/  LEA.HI.X.SX32 R23, R23, R2, 0x1, P6 ;  /* 0x0000000217177211 */ /* 0x000fc400030f0eff */
[----:B------:R-:W-:Y:S02]  /*47e50*/  PRMT R27, R27, 0x7632, R27 ;  /* 0x000076321b1b7816 */ /* 0x000fe4000000001b */
[----:B------:R-:W-:-:S03]  /*47e60*/  LEA R20, P6, R21, R3, 0x1 ;  /* 0x0000000315147211 */ /* 0x000fc600078c08ff */
[----:B------:R0:W-:Y:S01]  /*47e70*/  @P1 STG.E.U16 desc[UR8][R22.64], R27 ;  /* 0x0000001b16001986 */ /* 0x0001e2000c101508 */
[----:B------:R-:W-:Y:S01]  /*47e80*/  ISETP.LT.AND P1, PT, R24, UR5, !P0 ;  /* 0x0000000518007c0c */ /* 0x000fe2000c721270 */
[----:B------:R-:W-:Y:S01]  /*47e90*/  ULDC UR5, c[0x0][0x22c] ;  /* 0x00008b0000057ab9 */ /* 0x000fe20000000800 */
[C---:B0-----:R-:W-:Y:S01]  /*47ea0*/  VIADD R23, R21.reuse, UR4 ;  /* 0x0000000415177c36 */ /* 0x041fe20008000000 */
[----:B------:R-:W-:-:S03]  /*47eb0*/  LEA.HI.X.SX32 R21, R21, R2, 0x1, P6 ;  /* 0x0000000215157211 */ /* 0x000fc600030f0eff */
[C---:B------:R-:W-:Y:S01]  /*47ec0*/  VIADD R24, R23.reuse, UR4 ;  /* 0x0000000417187c36 */ /* 0x040fe20008000000 */
[-C--:B------:R-:W-:Y:S01]  /*47ed0*/  LEA R22, P6, R23, R3.reuse, 0x1 ;  /* 0x0000000317167211 */ /* 0x080fe200078c08ff */
[----:B---3--:R0:W-:Y:S01]  /*47ee0*/  @P3 STG.E.U16 desc[UR8][R20.64], R8 ;  /* 0x0000000814003986 */ /* 0x0081e2000c101508 */
[----:B------:R-:W-:Y:S01]  /*47ef0*/  ISETP.LT.AND P3, PT, R25, UR5, !P0 ;  /* 0x0000000519007c0c */ /* 0x000fe2000c761270 */
[----:B------:R-:W-:Y:S01]  /*47f00*/  ULDC UR5, c[0x0][0x22c] ;  /* 0x00008b0000057ab9 */ /* 0x000fe20000000800 */
[----:B------:R-:W-:Y:S01]  /*47f10*/  LEA.HI.X.SX32 R23, R23, R2, 0x1, P6 ;  /* 0x0000000217177211 */ /* 0x000fe200030f0eff */
[----:B0-----:R-:W-:Y:S02]  /*47f20*/  IMAD.MOV.U32 R21, RZ, RZ, R8 ;  /* 0x000000ffff157224 */ /* 0x001fe400078e0008 */
[----:B------:R-:W2:Y:S01]  /*47f30*/  LDL.LU R8, [R1+0x1208] ;  /* 0x0012080001087983 */ /* 0x000ea20000300800 */
[----:B------:R-:W-:Y:S01]  /*47f40*/  LEA R20, P6, R24, R3, 0x1 ;  /* 0x0000000318147211 */ /* 0x000fe200078c08ff */
[----:B------:R-:W-:-:S03]  /*47f50*/  IMAD.MOV.U32 R25, RZ, RZ, R21 ;  /* 0x000000ffff197224 */ /* 0x000fc600078e0015 */
[----:B------:R-:W-:Y:S02]  /*47f60*/  LEA.HI.X.SX32 R21, R24, R2, 0x1, P6 ;  /* 0x0000000218157211 */ /* 0x000fe400030f0eff */
[----:B------:R-:W-:Y:S01]  /*47f70*/  PRMT R26, R25, 0x7632, R26 ;  /* 0x00007632191a7816 */ /* 0x000fe2000000001a */
[----:B------:R-:W-:-:S04]  /*47f80*/  VIADD R25, R29, 0xe ;  /* 0x0000000e1d197836 */ /* 0x000fc80000000000 */
[----:B------:R0:W-:Y:S01]  /*47f90*/  @P5 STG.E.U16 desc[UR8][R22.64], R26 ;  /* 0x0000001a16005986 */ /* 0x0001e2000c101508 */
[----:B------:R-:W-:Y:S01]  /*47fa0*/  ISETP.LT.AND P5, PT, R25, UR5, !P0 ;  /* 0x0000000519007c0c */ /* 0x000fe2000c7a1270 */
[----:B------:R-:W-:Y:S02]  /*47fb0*/  ULDC UR5, c[0x0][0x22c] ;  /* 0x00008b0000057ab9 */ /* 0x000fe40000000800 */
[----:B------:R-:W3:Y:S01]  /*47fc0*/  LDL.LU R25, [R1+0x124] ;  /* 0x0001240001197983 */ /* 0x000ee20000300800 */
[----:B0-----:R-:W-:-:S05]  /*47fd0*/  VIADD R23, R24, UR4 ;  /* 0x0000000418177c36 */ /* 0x001fca0008000000 */
[-C--:B------:R-:W-:Y:S01]  /*47fe0*/  LEA R22, P6, R23, R3.reuse, 0x1 ;  /* 0x0000000317167211 */ /* 0x080fe200078c08ff */
[----:B---3--:R0:W-:Y:S01]  /*47ff0*/  @P4 STG.E.U16 desc[UR8][R20.64], R25 ;  /* 0x0000001914004986 */ /* 0x0081e2000c101508 */
[----:B------:R-:W-:Y:S01]  /*48000*/  PRMT R26, R25, 0x7632, R26 ;  /* 0x00007632191a7816 */ /* 0x000fe2000000001a */
[----:B0-----:R-:W-:Y:S02]  /*48010*/  VIADD R20, R29, 0xf ;  /* 0x0000000f1d147836 */ /* 0x001fe40000000000 */
[C---:B------:R-:W-:Y:S01]  /*48020*/  VIADD R21, R23.reuse, UR4 ;  /* 0x0000000417157c36 */ /* 0x040fe20008000000 */
[----:B------:R-:W-:Y:S01]  /*48030*/  LEA.HI.X.SX32 R23, R23, R2, 0x1, P6 ;  /* 0x0000000217177211 */ /* 0x000fe200030f0eff */
[----:B------:R-:W-:Y:S01]  /*48040*/  VIADD R25, R29, 0x10 ;  /* 0x000000101d197836 */ /* 0x000fe20000000000 */
[----:B------:R-:W-:Y:S01]  /*48050*/  ISETP.LT.AND P4, PT, R20, UR5, !P0 ;  /* 0x0000000514007c0c */ /* 0x000fe2000c781270 */
[C---:B------:R-:W-:Y:S01]  /*48060*/  VIADD R24, R21.reuse, UR4 ;  /* 0x0000000415187c36 */ /* 0x040fe20008000000 */
[----:B------:R-:W-:Y:S01]  /*48070*/  LEA R20, P6, R21, R3, 0x1 ;  /* 0x0000000315147211 */ /* 0x000fe200078c08ff */
[----:B------:R0:W-:Y:S01]  /*48080*/  @P2 STG.E.U16 desc[UR8][R22.64], R26 ;  /* 0x0000001a16002986 */ /* 0x0001e2000c101508 */
[----:B------:R-:W-:-:S02]  /*48090*/  ULDC UR5, c[0x0][0x22c] ;  /* 0x00008b0000057ab9 */ /* 0x000fc40000000800 */
[----:B------:R-:W-:Y:S02]  /*480a0*/  LEA.HI.X.SX32 R21, R21, R2, 0x1, P6 ;  /* 0x0000000215157211 */ /* 0x000fe400030f0eff */
[----:B------:R-:W-:Y:S01]  /*480b0*/  ISETP.LT.AND P2, PT, R25, UR5, !P0 ;  /* 0x0000000519007c0c */ /* 0x000fe2000c741270 */
[----:B------:R-:W-:Y:S01]  /*480c0*/  ULDC UR5, c[0x0][0x22c] ;  /* 0x00008b0000057ab9 */ /* 0x000fe20000000800 */
[----:B----4-:R-:W-:Y:S01]  /*480d0*/  PRMT R25, R10, 0x7632, R25 ;  /* 0x000076320a197816 */ /* 0x010fe20000000019 */
[----:B------:R3:W-:Y:S01]  /*480e0*/  @P1 STG.E.U16 desc[UR8][R20.64], R10 ;  /* 0x0000000a14001986 */ /* 0x0007e2000c101508 */
[----:B0-----:R-:W-:-:S04]  /*480f0*/  LEA R22, P6, R24, R3, 0x1 ;  /* 0x0000000318167211 */ /* 0x001fc800078c08ff */
[----:B------:R-:W-:Y:S01]  /*48100*/  LEA.HI.X.SX32 R23, R24, R2, 0x1, P6 ;  /* 0x0000000218177211 */ /* 0x000fe200030f0eff */
[----:B---3--:R-:W-:-:S04]  /*48110*/  VIADD R20, R29, 0x11 ;  /* 0x000000111d147836 */ /* 0x008fc80000000000 */
[----:B------:R0:W-:Y:S01]  /*48120*/  @P3 STG.E.U16 desc[UR8][R22.64], R25 ;  /* 0x0000001916003986 */ /* 0x0001e2000c101508 */
[----:B------:R-:W-:Y:S02]  /*48130*/  VIADD R21, R24, UR4 ;  /* 0x0000000418157c36 */ /* 0x000fe40008000000 */
[----:B------:R-:W-:Y:S01]  /*48140*/  VIADD R24, R29, 0x13 ;  /* 0x000000131d187836 */ /* 0x000fe20000000000 */
[----:B------:R-:W-:Y:S01]  /*48150*/  ISETP.LT.AND P1, PT, R20, UR5, !P0 ;  /* 0x0000000514007c0c */ /* 0x000fe2000c721270 */
[----:B------:R-:W-:Y:S01]  /*48160*/  ULDC UR5, c[0x0][0x22c] ;  /* 0x00008b0000057ab9 */ /* 0x000fe20000000800 */
[----:B------:R-:W-:Y:S01]  /*48170*/  LEA R20, P3, R21, R3, 0x1 ;  /* 0x0000000315147211 */ /* 0x000fe200078608ff */
[----:B------:R-:W3:Y:S01]  /*48180*/  LDL.LU R10, [R1+0x1b8] ;  /* 0x0001b800010a7983 */ /* 0x000ee20000300800 */
[----:B0-----:R-:W-:Y:S01]  /*48190*/  VIADD R22, R29, 0x12 ;  /* 0x000000121d167836 */ /* 0x001fe20000000000 */
[----:B-----5:R-:W-:Y:S01]  /*481a0*/  PRMT R25, R9, 0x7632, R25 ;  /* 0x0000763209197816 */ /* 0x020fe20000000019 */
[C---:B------:R-:W-:Y:S01]  /*481b0*/  VIADD R23, R21.reuse, UR4 ;  /* 0x0000000415177c36 */ /* 0x040fe20008000000 */
[----:B------:R-:W-:-:S02]  /*481c0*/  LEA.HI.X.SX32 R21, R21, R2, 0x1, P3 ;  /* 0x0000000215157211 */ /* 0x000fc400018f0eff */
[----:B------:R-:W-:Y:S01]  /*481d0*/  ISETP.LT.AND P3, PT, R22, UR5, !P0 ;  /* 0x0000000516007c0c */ /* 0x000fe2000c761270 */
[----:B------:R-:W-:Y:S01]  /*481e0*/  ULDC UR5, c[0x0][0x22c] ;  /* 0x00008b0000057ab9 */ /* 0x000fe20000000800 */
[-C--:B------:R-:W-:Y:S01]  /*481f0*/  LEA R22, P6, R23, R3.reuse, 0x1 ;  /* 0x0000000317167211 */ /* 0x080fe200078c08ff */
[----:B------:R0:W-:Y:S01]  /*48200*/  @P5 STG.E.U16 desc[UR8][R20.64], R9 ;  /* 0x0000000914005986 */ /* 0x0001e2000c101508 */
[----:B------:R-:W-:Y:S01]  /*48210*/  ISETP.LT.AND P5, PT, R24, UR5, !P0 ;  /* 0x0000000518007c0c */ /* 0x000fe2000c7a1270 */
[----:B------:R-:W-:Y:S01]  /*48220*/  VIADD R24, R29, 0x14 ;  /* 0x000000141d187836 */ /* 0x000fe20000000000 */
[----:B------:R-:W-:Y:S01]  /*48230*/  ULDC UR5, c[0x0][0x22c] ;  /* 0x00008b0000057ab9 */ /* 0x000fe20000000800 */
[C---:B0-----:R-:W-:Y:S01]  /*48240*/  VIADD R21, R23.reuse, UR4 ;  /* 0x0000000417157c36 */ /* 0x041fe20008000000 */
[-C--:B------:R-:W-:Y:S01]  /*48250*/  LEA.HI.X.SX32 R23, R23, R2.reuse, 0x1, P6 ;  /* 0x0000000217177211 */ /* 0x080fe200030f0eff */
[----:B------:R-:W4:Y:S03]  /*48260*/  LDL.LU R9, [R1+0x1bc] ;  /* 0x0001bc0001097983 */ /* 0x000f260000300800 */
[C---:B------:R-:W-:Y:S01]  /*48270*/  LEA R20, P6, R21.reuse, R3, 0x1 ;  /* 0x0000000315147211 */ /* 0x040fe200078c08ff */
[----:B------:R0:W-:Y:S01]  /*48280*/  @P4 STG.E.U16 desc[UR8][R22.64], R25 ;  /* 0x0000001916004986 */ /* 0x0001e2000c101508 */
[----:B------:R-:W-:Y:S01]  /*48290*/  ISETP.LT.AND P4, PT, R24, UR5, !P0 ;  /* 0x0000000518007c0c */ /* 0x000fe2000c781270 */
[----:B------:R-:W-:Y:S01]  /*482a0*/  ULDC UR5, c[0x0][0x22c] ;  /* 0x00008b0000057ab9 */ /* 0x000fe20000000800 */
[----:B------:R-:W-:Y:S01]  /*482b0*/  PRMT R26, R28, 0x7632, R26 ;  /* 0x000076321c1a7816 */ /* 0x000fe2000000001a */
[C---:B0-----:R-:W-:Y:S01]  /*482c0*/  VIADD R23, R21.reuse, UR4 ;  /* 0x0000000415177c36 */ /* 0x041fe20008000000 */
[----:B------:R-:W-:-:S04]  /*482d0*/  LEA.HI.X.SX32 R21, R21, R2, 0x1, P6 ;  /* 0x0000000215157211 */ /* 0x000fc800030f0eff */
[C---:B------:R-:W-:Y:S01]  /*482e0*/  LEA R22, P6, R23.reuse, R3, 0x1 ;  /* 0x0000000317167211 */ /* 0x040fe200078c08ff */
[----:B------:R-:W-:-:S03]  /*482f0*/  VIADD R24, R23, UR4 ;  /* 0x0000000417187c36 */ /* 0x000fc60008000000 */
[----:B------:R-:W-:Y:S01]  /*48300*/  LEA.HI.X.SX32 R23, R23, R2, 0x1, P6 ;  /* 0x0000000217177211 */ /* 0x000fe200030f0eff */
[----:B------:R0:W-:Y:S04]  /*48310*/  @P2 STG.E.U16 desc[UR8][R20.64], R28 ;  /* 0x0000001c14002986 */ /* 0x0001e8000c101508 */
[----:B------:R5:W-:Y:S01]  /*48320*/  @P1 STG.E.U16 desc[UR8][R22.64], R26 ;  /* 0x0000001a16001986 */ /* 0x000be2000c101508 */
[C---:B0-----:R-:W-:Y:S01]  /*48330*/  LEA R20, P6, R24.reuse, R3, 0x1 ;  /* 0x0000000318147211 */ /* 0x041fe200078c08ff */
[----:B-----5:R-:W-:-:S03]  /*48340*/  VIADD R23, R24, UR4 ;  /* 0x0000000418177c36 */ /* 0x020fc60008000000 */
[----:B------:R-:W-:Y:S02]  /*48350*/  LEA.HI.X.SX32 R21, R24, R2, 0x1, P6 ;  /* 0x0000000218157211 */ /* 0x000fe400030f0eff */
[----:B------:R-:W-:-:S03]  /*48360*/  LEA R22, P6, R23, R3, 0x1 ;  /* 0x0000000317167211 */ /* 0x000fc600078c08ff */
[----:B------:R0:W-:Y:S01]  /*48370*/  @P3 STG.E.U16 desc[UR8][R20.64], R11 ;  /* 0x0000000b14003986 */ /* 0x0001e2000c101508 */
[----:B------:R-:W-:Y:S01]  /*48380*/  PRMT R26, R11, 0x7632, R26 ;  /* 0x000076320b1a7816 */ /* 0x000fe2000000001a */
[C---:B0-----:R-:W-:Y:S01]  /*48390*/  VIADD R21, R23.reuse, UR4 ;  /* 0x0000000417157c36 */ /* 0x041fe20008000000 */
[----:B------:R-:W-:-:S05]  /*483a0*/  LEA.HI.X.SX32 R23, R23, R2, 0x1, P6 ;  /* 0x0000000217177211 */ /* 0x000fca00030f0eff */
[----:B------:R0:W-:Y:S04]  /*483b0*/  @P5 STG.E.U16 desc[UR8][R22.64], R26 ;  /* 0x0000001a16005986 */ /* 0x0001e8000c101508 */
[----:B0-----:R-:W5:Y:S01]  /*483c0*/  LDL.LU R26, [R1+0x1c0] ;  /* 0x0001c000011a7983 */ /* 0x001f620000300800 */
[----:B------:R-:W-:-:S05]  /*483d0*/  VIADD R25, R29, 0x15 ;  /* 0x000000151d197836 */ /* 0x000fca0000000000 */
[----:B------:R-:W-:Y:S01]  /*483e0*/  ISETP.LT.AND P2, PT, R25, UR5, !P0 ;  /* 0x0000000519007c0c */ /* 0x000fe2000c741270 */
[C---:B------:R-:W-:Y:S01]  /*483f0*/  VIADD R25, R29.reuse, 0x16 ;  /* 0x000000161d197836 */ /* 0x040fe20000000000 */
[----:B------:R-:W-:Y:S01]  /*48400*/  ULDC UR5, c[0x0][0x22c] ;  /* 0x00008b0000057ab9 */ /* 0x000fe20000000800 */
[----:B------:R-:W-:-:S03]  /*48410*/  VIADD R20, R29, 0x17 ;  /* 0x000000171d147836 */ /* 0x000fc60000000000 */
[----:B------:R-:W-:Y:S01]  /*48420*/  ISETP.LT.AND P1, PT, R25, UR5, !P0 ;  /* 0x0000000519007c0c */ /* 0x000fe2000c721270 */
[----:B------:R-:W-:Y:S02]  /*48430*/  ULDC UR5, c[0x0][0x22c] ;  /* 0x00008b0000057ab9 */ /* 0x000fe40000000800 */
[----:B------:R-:W-:Y:S01]  /*48440*/  ISETP.LT.AND P3, PT, R20, UR5, !P0 ;  /* 0x0000000514007c0c */ /* 0x000fe2000c761270 */
[C---:B------:R-:W-:Y:S01]  /*48450*/  VIADD R24, R21.reuse, UR4 ;  /* 0x0000000415187c36 */ /* 0x040fe20008000000 */
[-C--:B------:R-:W-:Y:S01]  /*48460*/  LEA R20, P6, R21, R3.reuse, 0x1 ;  /* 0x0000000315147211 */ /* 0x080fe200078c08ff */
[----:B------:R-:W-:Y:S01]  /*48470*/  VIADD R25, R29, 0x18 ;  /* 0x000000181d197836 */ /* 0x000fe20000000000 */
[----:B------:R-:W-:Y:S02]  /*48480*/  ULDC UR5, c[0x0][0x22c] ;  /* 0x00008b0000057ab9 */ /* 0x000fe40000000800 */
[----:B------:R-:W-:Y:S02]  /*48490*/  LEA.HI.X.SX32 R21, R21, R2, 0x1, P6 ;  /* 0x0000000215157211 */ /* 0x000fe400030f0eff */
[----:B------:R-:W-:-:S02]  /*484a0*/  LEA R22, P6, R24, R3, 0x1 ;  /* 0x0000000318167211 */ /* 0x000fc400078c08ff */
[----:B------:R-:W-:Y:S01]  /*484b0*/  ISETP.LT.AND P5, PT, R25, UR5, !P0 ;  /* 0x0000000519007c0c */ /* 0x000fe2000c7a1270 */
[----:B------:R-:W-:Y:S01]  /*484c0*/  ULDC UR5, c[0x0][0x22c] ;  /* 0x00008b0000057ab9 */ /* 0x000fe20000000800 */
[----:B------:R-:W-:Y:S01]  /*484d0*/  LEA.HI.X.SX32 R23, R24, R2, 0x1, P6 ;  /* 0x0000000218177211 */ /* 0x000fe200030f0eff */
[----:B---3--:R0:W-:Y:S01]  /*484e0*/  @P4 STG.E.U16 desc[UR8][R20.64], R10 ;  /* 0x0000000a14004986 */ /* 0x0081e2000c101508 */
[----:B------:R-:W-:-:S05]  /*484f0*/  PRMT R25, R10, 0x7632, R25 ;  /* 0x000076320a197816 */ /* 0x000fca0000000019 */
[----:B------:R3:W-:Y:S01]  /*48500*/  @P2 STG.E.U16 desc[UR8][R22.64], R25 ;  /* 0x0000001916002986 */ /* 0x0007e2000c101508 */
[----:B0-----:R-:W-:-:S03]  /*48510*/  VIADD R20, R29, 0x19 ;  /* 0x000000191d147836 */ /* 0x001fc60000000000 */
[----:B------:R-:W2:Y:S01]  /*48520*/  LDL.LU R10, [R1+0x1c8] ;  /* 0x0001c800010a7983 */ /* 0x000ea20000300800 */
[----:B------:R-:W-:Y:S01]  /*48530*/  VIADD R21, R24, UR4 ;  /* 0x0000000418157c36 */ /* 0x000fe20008000000 */
[----:B------:R-:W-:Y:S01]  /*48540*/  ISETP.LT.AND P4, PT, R20, UR5, !P0 ;  /* 0x0000000514007c0c */ /* 0x000fe2000c781270 */
[----:B---3--:R-:W-:-:S03]  /*48550*/  VIADD R22, R29, 0x1a ;  /* 0x0000001a1d167836 */ /* 0x008fc60000000000 */
[CC--:B------:R-:W-:Y:S01]  /*48560*/  LEA R20, P2, R21.reuse, R3.reuse, 0x1 ;  /* 0x0000000315147211 */ /* 0x0c0fe200078408ff */
[----:B------:R-:W-:Y:S01]  /*48570*/  VIADD R23, R21, UR4 ;  /* 0x0000000415177c36 */ /* 0x000fe20008000000 */
[----:B------:R-:W-:Y:S01]  /*48580*/  ULDC UR5, c[0x0][0x22c] ;  /* 0x00008b0000057ab9 */ /* 0x000fe20000000800 */
[----:B------:R-:W-:Y:S01]  /*48590*/  VIADD R24, R29, 0x1b ;  /* 0x0000001b1d187836 */ /* 0x000fe20000000000 */
[-C--:B------:R-:W-:Y:S02]  /*485a0*/  LEA.HI.X.SX32 R21, R21, R2.reuse, 0x1, P2 ;  /* 0x0000000215157211 */ /* 0x080fe400010f0eff */
[----:B------:R-:W-:Y:S01]  /*485b0*/  ISETP.LT.AND P2, PT, R22, UR5, !P0 ;  /* 0x0000000516007c0c */ /* 0x000fe2000c741270 */
[----:B------:R-:W-:Y:S01]  /*485c0*/  ULDC UR5, c[0x0][0x22c] ;  /* 0x00008b0000057ab9 */ /* 0x000fe20000000800 */
[-C--:B------:R-:W-:Y:S01]  /*485d0*/  LEA R22, P6, R23, R3.reuse, 0x1 ;  /* 0x0000000317167211 */ /* 0x080fe200078c08ff */
[----:B----4-:R0:W-:Y:S01]  /*485e0*/  @P1 STG.E.U16 desc[UR8][R20.64], R9 ;  /* 0x0000000914001986 */ /* 0x0101e2000c101508 */
[----:B------:R-:W-:Y:S01]  /*485f0*/  ISETP.LT.AND P1, PT, R24, UR5, !P0 ;  /* 0x0000000518007c0c */ /* 0x000fe2000c721270 */
[----:B------:R-:W-:Y:S01]  /*48600*/  VIADD R25, R29, 0x1c ;  /* 0x0000001c1d197836 */ /* 0x000fe20000000000 */
[----:B------:R-:W-:Y:S01]  /*48610*/  PRMT R24, R9, 0x7632, R24 ;  /* 0x0000763209187816 */ /* 0x000fe20000000018 */
[----:B------:R-:W-:Y:S01]  /*48620*/  ULDC UR5, c[0x0][0x22c] ;  /* 0x00008b0000057ab9 */ /* 0x000fe20000000800 */
[C---:B0-----:R-:W-:Y:S01]  /*48630*/  VIADD R21, R23.reuse, UR4 ;  /* 0x0000000417157c36 */ /* 0x041fe20008000000 */
[-C--:B------:R-:W-:Y:S01]  /*48640*/  LEA.HI.X.SX32 R23, R23, R2.reuse, 0x1, P6 ;  /* 0x0000000217177211 */ /* 0x080fe200030f0eff */
[----:B------:R-:W3:Y:S03]  /*48650*/  LDL.LU R9, [R1+0x1cc] ;  /* 0x0001cc0001097983 */ /* 0x000ee60000300800 */
[----:B------:R-:W-:Y:S01]  /*48660*/  LEA R20, P6, R21, R3, 0x1 ;  /* 0x0000000315147211 */ /* 0x000fe200078c08ff */
[----:B------:R0:W-:Y:S01]  /*48670*/  @P3 STG.E.U16 desc[UR8][R22.64], R24 ;  /* 0x0000001816003986 */ /* 0x0001e2000c101508 */
[----:B------:R-:W-:Y:S01]  /*48680*/  ISETP.LT.AND P3, PT, R25, UR5, !P0 ;  /* 0x0000000519007c0c */ /* 0x000fe2000c761270 */
[----:B------:R-:W-:Y:S01]  /*48690*/  VIADD R25, R29, 0x1d ;  /* 0x0000001d1d197836 */ /* 0x000fe20000000000 */
[----:B------:R-:W-:Y:S01]  /*486a0*/  ULDC UR5, c[0x0][0x22c] ;  /* 0x00008b0000057ab9 */ /* 0x000fe20000000800 */
[----:B------:R-:W4:Y:S04]  /*486b0*/  LDL.LU R28, [R1+0x1d0] ;  /* 0x0001d000011c7983 */ /* 0x000f280000300800 */
[----:B------:R-:W4:Y:S01]  /*486c0*/  LDL.LU R11, [R1+0x1d4] ;  /* 0x0001d400010b7983 */ /* 0x000f220000300800 */
[C---:B0-----:R-:W-:Y:S01]  /*486d0*/  VIADD R23, R21.reuse, UR4 ;  /* 0x0000000415177c36 */ /* 0x041fe20008000000 */
[----:B------:R-:W-:-:S04]  /*486e0*/  LEA.HI.X.SX32 R21, R21, R2, 0x1, P6 ;  /* 0x0000000215157211 */ /* 0x000fc800030f0eff */
[C---:B------:R-:W-:Y:S01]  /*486f0*/  LEA R22, P6, R23.reuse, R3, 0x1 ;  /* 0x0000000317167211 */ /* 0x040fe200078c08ff */
[----:B------:R-:W-:-:S03]  /*48700*/  VIADD R24, R23, UR4 ;  /* 0x0000000417187c36 */ /* 0x000fc60008000000 */
[----:B------:R-:W-:Y:S01]  /*48710*/  LEA.HI.X.SX32 R23, R23, R2, 0x1, P6 ;  /* 0x0000000217177211 */ /* 0x000fe200030f0eff */
[----:B-----5:R0:W-:Y:S01]  /*48720*/  @P5 STG.E.U16 desc[UR8][R20.64], R26 ;  /* 0x0000001a14005986 */ /* 0x0201e2000c101508 */
[----:B------:R-:W-:Y:S01]  /*48730*/  ISETP.LT.AND P5, PT, R25, UR5, !P0 ;  /* 0x0000000519007c0c */ /* 0x000fe2000c7a1270 */
[----:B------:R-:W-:Y:S01]  /*48740*/  ULDC UR5, c[0x0][0x22c] ;  /* 0x00008b0000057ab9 */ /* 0x000fe20000000800 */
[----:B------:R-:W-:-:S05]  /*48750*/  PRMT R25, R26, 0x7632, R25 ;  /* 0x000076321a197816 */ /* 0x000fca0000000019 */
[----:B------:R5:W-:Y:S01]  /*48760*/  @P4 STG.E.U16 desc[UR8][R22.64], R25 ;  /* 0x0000001916004986 */ /* 0x000be2000c101508 */
[----:B0-----:R-:W-:-:S05]  /*48770*/  VIADD R26, R29, 0x1e ;  /* 0x0000001e1d1a7836 */ /* 0x001fca0000000000 */
[----:B------:R-:W-:Y:S01]  /*48780*/  ISETP.LT.AND P4, PT, R26, UR5, !P0 ;  /* 0x000000051a007c0c */ /* 0x000fe2000c781270 */
[----:B------:R-:W-:Y:S01]  /*48790*/  ULDC UR5, c[0x0][0x22c] ;  /* 0x00008b0000057ab9 */ /* 0x000fe20000000800 */
[----:B------:R-:W2:Y:S01]  /*487a0*/  LDL.LU R26, [R1+0x1c4] ;  /* 0x0001c400011a7983 */ /* 0x000ea20000300800 */
[C---:B------:R-:W-:Y:S01]  /*487b0*/  LEA R20, P6, R24.reuse, R3, 0x1 ;  /* 0x0000000318147211 */ /* 0x040fe200078c08ff */
[----:B-----5:R-:W-:-:S03]  /*487c0*/  VIADD R23, R24, UR4 ;  /* 0x0000000418177c36 */ /* 0x020fc60008000000 */
[----:B------:R-:W-:Y:S02]  /*487d0*/  LEA.HI.X.SX32 R21, R24, R2, 0x1, P6 ;  /* 0x0000000218157211 */ /* 0x000fe400030f0eff */
[----:B------:R-:W-:-:S03]  /*487e0*/  LEA R22, P6, R23, R3, 0x1 ;  /* 0x0000000317167211 */ /* 0x000fc600078c08ff */
[----:B--2---:R0:W-:Y:S01]  /*487f0*/  @P2 STG.E.U16 desc[UR8][R20.64], R26 ;  /* 0x0000001a14002986 */ /* 0x0041e2000c101508 */
[----:B------:R-:W-:Y:S01]  /*48800*/  PRMT R25, R26, 0x7632, R25 ;  /* 0x000076321a197816 */ /* 0x000fe20000000019 */
[----:B0-----:R-:W-:Y:S02]  /*48810*/  VIADD R20, R29, 0x1f ;  /* 0x0000001f1d147836 */ /* 0x001fe40000000000 */
[C---:B------:R-:W-:Y:S01]  /*48820*/  VIADD R21, R23.reuse, UR4 ;  /* 0x0000000417157c36 */ /* 0x040fe20008000000 */
[-C--:B------:R-:W-:Y:S02]  /*48830*/  LEA.HI.X.SX32 R23, R23, R2.reuse, 0x1, P6 ;  /* 0x0000000217177211 */ /* 0x080fe400030f0eff */
[----:B------:R-:W-:Y:S01]  /*48840*/  ISETP.LT.AND P2, PT, R20, UR5, !P0 ;  /* 0x0000000514007c0c */ /* 0x000fe2000c741270 */
[C---:B------:R-:W-:Y:S01]  /*48850*/  VIADD R24, R21.reuse, UR4 ;  /* 0x0000000415187c36 */ /* 0x040fe20008000000 */
[----:B------:R-:W-:Y:S01]  /*48860*/  LEA R20, P6, R21, R3, 0x1 ;  /* 0x0000000315147211 */ /* 0x000fe200078c08ff */
[----:B------:R0:W-:Y:S01]  /*48870*/  @P1 STG.E.U16 desc[UR8][R22.64], R25 ;  /* 0x0000001916001986 */ /* 0x0001e2000c101508 */
[----:B------:R-:W-:Y:S01]  /*48880*/  VIADD R26, R29, 0x20 ;  /* 0x000000201d1a7836 */ /* 0x000fe20000000000 */
[----:B------:R-:W-:Y:S01]  /*48890*/  ULDC UR5, c[0x0][0x22c] ;  /* 0x00008b0000057ab9 */ /* 0x000fe20000000800 */
[----:B------:R-:W-:-:S05]  /*488a0*/  LEA.HI.X.SX32 R21, R21, R2, 0x1, P6 ;  /* 0x0000000215157211 */ /* 0x000fca00030f0eff */
[----:B------:R2:W-:Y:S01]  /*488b0*/  @P3 STG.E.U16 desc[UR8][R20.64], R10 ;  /* 0x0000000a14003986 */ /* 0x0005e2000c101508 */
[-C--:B0-----:R-:W-:Y:S02]  /*488c0*/  LEA R22, P6, R24, R3.reuse, 0x1 ;  /* 0x0000000318167211 */ /* 0x081fe400078c08ff */
[----:B------:R-:W-:Y:S02]  /*488d0*/  PRMT R25, R10, 0x7632, R25 ;  /* 0x000076320a197816 */ /* 0x000fe40000000019 */
[----:B------:R-:W-:Y:S02]  /*488e0*/  LEA.HI.X.SX32 R23, R24, R2, 0x1, P6 ;  /* 0x0000000218177211 */ /* 0x000fe400030f0eff */
[----:B------:R-:W-:Y:S01]  /*488f0*/  ISETP.LT.AND P1, PT, R26, UR5, !P0 ;  /* 0x000000051a007c0c */ /* 0x000fe2000c721270 */
[----:B------:R-:W-:Y:S01]  /*48900*/  ULDC UR5, c[0x0][0x22c] ;  /* 0x00008b0000057ab9 */ /* 0x000fe20000000800 */
[----:B--2---:R-:W-:Y:S02]  /*48910*/  VIADD R20, R29, 0x21 ;  /* 0x000000211d147836 */ /* 0x004fe40000000000 */
[----:B------:R-:W-:Y:S01]  /*48920*/  VIADD R21, R24, UR4 ;  /* 0x0000000418157c36 */ /* 0x000fe20008000000 */
[----:B------:R0:W-:Y:S02]  /*48930*/  @P5 STG.E.U16 desc[UR8][R22.64], R25 ;  /* 0x0000001916005986 */ /* 0x0001e4000c101508 */
[----:B------:R-:W-:Y:S01]  /*48940*/  ISETP.LT.AND P3, PT, R20, UR5, !P0 ;  /* 0x0000000514007c0c */ /* 0x000fe2000c761270 */
[----:B------:R-:W-:Y:S01]  /*48950*/  ULDC UR5, c[0x0][0x22c] ;  /* 0x00008b0000057ab9 */ /* 0x000fe20000000800 */
[----:B------:R-:W-:Y:S01]  /*48960*/  LEA R20, P5, R21, R3, 0x1 ;  /* 0x0000000315147211 */ /* 0x000fe200078a08ff */
[C---:B------:R-:W-:Y:S01]  /*48970*/  VIADD R24, R29.reuse, 0x23 ;  /* 0x000000231d187836 */ /* 0x040fe20000000000 */
[----:B------:R-:W2:Y:S01]  /*48980*/  LDL.LU R10, [R1+0x1d8] ;  /* 0x0001d800010a7983 */ /* 0x000ea20000300800 */
[----:B0-----:R-:W-:-:S02]  /*48990*/  VIADD R22, R29, 0x22 ;  /* 0x000000221d167836 */ /* 0x001fc40000000000 */
[C---:B------:R-:W-:Y:S01]  /*489a0*/  VIADD R23, R21.reuse, UR4 ;  /* 0x0000000415177c36 */ /* 0x040fe20008000000 */
[-C--:B------:R-:W-:Y:S02]  /*489b0*/  LEA.HI.X.SX32 R21, R21, R2.reuse, 0x1, P5 ;  /* 0x0000000215157211 */ /* 0x080fe400028f0eff */
[----:B------:R-:W-:Y:S01]  /*489c0*/  ISETP.LT.AND P5, PT, R22, UR5, !P0 ;  /* 0x0000000516007c0c */ /* 0x000fe2000c7a1270 */
[----:B------:R-:W-:Y:S01]  /*489d0*/  ULDC UR5, c[0x0][0x22c] ;  /* 0x00008b0000057ab9 */ /* 0x000fe20000000800 */
[-C--:B------:R-:W-:Y:S01]  /*489e0*/  LEA R22, P6, R23, R3.reuse, 0x1 ;  /* 0x0000000317167211 */ /* 0x080fe200078c08ff */
[----:B---3--:R0:W-:Y:S01]  /*489f0*/  @P4 STG.E.U16 desc[UR8][R20.64], R9 ;  /* 0x0000000914004986 */ /* 0x0081e2000c101508 */
        /* <DEDUP_REMOVED lines=12> */
[C---:B0-----:R-:W-:Y:S01]  /*48ac0*/  VIADD R23, R21.reuse, UR4 ;  /* 0x0000000415177c36 */ /* 0x041fe20008000000 */
[----:B------:R-:W-:-:S04]  /*48ad0*/  LEA.HI.X.SX32 R21, R21, R2, 0x1, P6 ;  /* 0x0000000215157211 */ /* 0x000fc800030f0eff */
[C---:B------:R-:W-:Y:S01]  /*48ae0*/  LEA R22, P6, R23.reuse, R3, 0x1 ;  /* 0x0000000317167211 */ /* 0x040fe200078c08ff */
[----:B------:R-:W-:Y:S01]  /*48af0*/  VIADD R24, R23, UR4 ;  /* 0x0000000417187c36 */ /* 0x000fe20008000000 */
[----:B----4-:R0:W-:Y:S01]  /*48b00*/  @P1 STG.E.U16 desc[UR8][R20.64], R28 ;  /* 0x0000001c14001986 */ /* 0x0101e2000c101508 */
[----:B------:R-:W-:Y:S01]  /*48b10*/  ISETP.LT.AND P1, PT, R25, UR5, !P0 ;  /* 0x0000000519007c0c */ /* 0x000fe2000c721270 */
[----:B------:R-:W-:Y:S01]  /*48b20*/  VIADD R26, R29, 0x26 ;  /* 0x000000261d1a7836 */ /* 0x000fe20000000000 */
[----:B------:R-:W-:Y:S01]  /*48b30*/  LEA.HI.X.SX32 R23, R23, R2, 0x1, P6 ;  /* 0x0000000217177211 */ /* 0x000fe200030f0eff */
[----:B------:R-:W-:Y:S01]  /*48b40*/  ULDC UR5, c[0x0][0x22c] ;  /* 0x00008b0000057ab9 */ /* 0x000fe20000000800 */
[----:B------:R-:W-:-:S05]  /*48b50*/  PRMT R25, R28, 0x7632, R25 ;  /* 0x000076321c197816 */ /* 0x000fca0000000019 */
[----:B------:R4:W-:Y:S01]  /*48b60*/  @P3 STG.E.U16 desc[UR8][R22.64], R25 ;  /* 0x0000001916003986 */ /* 0x0009e2000c101508 */
[----:B0-----:R-:W-:-:S04]  /*48b70*/  LEA R20, P6, R24, R3, 0x1 ;  /* 0x0000000318147211 */ /* 0x001fc800078c08ff */
[C---:B------:R-:W-:Y:S01]  /*48b80*/  LEA.HI.X.SX32 R21, R24.reuse, R2, 0x1, P6 ;  /* 0x0000000218157211 */ /* 0x040fe200030f0eff */
[----:B----4-:R-:W-:-:S04]  /*48b90*/  VIADD R23, R24, UR4 ;  /* 0x0000000418177c36 */ /* 0x010fc80008000000 */
[----:B------:R0:W-:Y:S01]  /*48ba0*/  @P5 STG.E.U16 desc[UR8][R20.64], R11 ;  /* 0x0000000b14005986 */ /* 0x0001e2000c101508 */
[----:B------:R-:W-:Y:S02]  /*48bb0*/  LEA R22, P6, R23, R3, 0x1 ;  /* 0x0000000317167211 */ /* 0x000fe400078c08ff */
[----:B------:R-:W-:Y:S01]  /*48bc0*/  ISETP.LT.AND P3, PT, R26, UR5, !P0 ;  /* 0x000000051a007c0c */ /* 0x000fe2000c761270 */
[----:B------:R-:W-:Y:S01]  /*48bd0*/  ULDC UR5, c[0x0][0x22c] ;  /* 0x00008b0000057ab9 */ /* 0x000fe20000000800 */
[----:B------:R-:W-:Y:S01]  /*48be0*/  PRMT R25, R11, 0x7632, R25 ;  /* 0x000076320b197816 */ /* 0x000fe20000000019 */
[C---:B------:R-:W-:Y:S02]  /*48bf0*/  VIADD R26, R29.reuse, 0x28 ;  /* 0x000000281d1a7836 */ /* 0x040fe40000000000 */
[----:B0-----:R-:W-:Y:S02]  /*48c00*/  VIADD R20, R29, 0x27 ;  /* 0x000000271d147836 */ /* 0x001fe40000000000 */
[C---:B------:R-:W-:Y:S01]  /*48c10*/  VIADD R21, R23.reuse, UR4 ;  /* 0x0000000417157c36 */ /* 0x040fe20008000000 */
[----:B------:R-:W-:-:S02]  /*48c20*/  LEA.HI.X.SX32 R23, R23, R2, 0x1, P6 ;  /* 0x0000000217177211 */ /* 0x000fc400030f0eff */
[----:B------:R-:W-:Y:S01]  /*48c30*/  ISETP.LT.AND P5, PT, R20, UR5, !P0 ;  /* 0x0000000514007c0c */ /* 0x000fe2000c7a1270 */
[----:B------:R-:W-:Y:S02]  /*48c40*/  ULDC UR5, c[0x0][0x22c] ;  /* 0x00008b0000057ab9 */ /* 0x000fe40000000800 */
[----:B------:R0:W-:Y:S01]  /*48c50*/  @P4 STG.E.U16 desc[UR8][R22.64], R25 ;  /* 0x0000001916004986 */ /* 0x0001e2000c101508 */
[----:B------:R-:W-:Y:S01]  /*48c60*/  ISETP.LT.AND P4, PT, R26, UR5, !P0 ;  /* 0x000000051a007c0c */ /* 0x000fe2000c781270 */
[C---:B------:R-:W-:Y:S01]  /*48c70*/  VIADD R24, R21.reuse, UR4 ;  /* 0x0000000415187c36 */ /* 0x040fe20008000000 */
[C---:B------:R-:W-:Y:S01]  /*48c80*/  LEA R20, P6, R21.reuse, R3, 0x1 ;  /* 0x0000000315147211 */ /* 0x040fe200078c08ff */
[----:B------:R-:W4:Y:S01]  /*48c90*/  LDL.LU R26, [R1+0x1e0] ;  /* 0x0001e000011a7983 */ /* 0x000f220000300800 */
[----:B------:R-:W-:Y:S02]  /*48ca0*/  ULDC UR5, c[0x0][0x22c] ;  /* 0x00008b0000057ab9 */ /* 0x000fe40000000800 */
[----:B------:R-:W-:-:S02]  /*48cb0*/  LEA.HI.X.SX32 R21, R21, R2, 0x1, P6 ;  /* 0x0000000215157211 */ /* 0x000fc400030f0eff */
[----:B0-----:R-:W-:-:S04]  /*48cc0*/  LEA R22, P6, R24, R3, 0x1 ;  /* 0x0000000318167211 */ /* 0x001fc800078c08ff */
[----:B------:R-:W-:Y:S01]  /*48cd0*/  LEA.HI.X.SX32 R23, R24, R2, 0x1, P6 ;  /* 0x0000000218177211 */ /* 0x000fe200030f0eff */
[----:B--2---:R0:W-:Y:S01]  /*48ce0*/  @P2 STG.E.U16 desc[UR8][R20.64], R10 ;  /* 0x0000000a14002986 */ /* 0x0041e2000c101508 */
[----:B------:R-:W-:-:S05]  /*48cf0*/  PRMT R25, R10, 0x7632, R25 ;  /* 0x000076320a197816 */ /* 0x000fca0000000019 */
[----:B------:R2:W-:Y:S01]  /*48d00*/  @P1 STG.E.U16 desc[UR8][R22.64], R25 ;  /* 0x0000001916001986 */ /* 0x0005e2000c101508 */
[----:B0-----:R-:W-:-:S03]  /*48d10*/  VIADD R20, R29, 0x29 ;  /* 0x000000291d147836 */ /* 0x001fc60000000000 */
[----:B------:R-:W5:Y:S01]  /*48d20*/  LDL.LU R10, [R1+0x1e8] ;  /* 0x0001e800010a7983 */ /* 0x000f620000300800 */
[----:B------:R-:W-:Y:S01]  /*48d30*/  VIADD R21, R24, UR4 ;  /* 0x0000000418157c36 */ /* 0x000fe20008000000 */
[----:B------:R-:W-:Y:S01]  /*48d40*/  ISETP.LT.AND P2, PT, R20, UR5, !P0 ;  /* 0x0000000514007c0c */ /* 0x000fe2000c741270 */
[----:B--2---:R-:W-:-:S03]  /*48d50*/  VIADD R22, R29, 0x2a ;  /* 0x0000002a1d167836 */ /* 0x004fc60000000000 */
        /* <DEDUP_REMOVED lines=15> */
[----:B------:R-:W2:Y:S03]  /*48e50*/  LDL.LU R9, [R1+0x1ec] ;  /* 0x0001ec0001097983 */ /* 0x000ea60000300800 */
[----:B------:R-:W-:Y:S01]  /*48e60*/  LEA R20, P6, R21, R3, 0x1 ;  /* 0x0000000315147211 */ /* 0x000fe200078c08ff */
[----:B------:R0:W-:Y:S01]  /*48e70*/  @P5 STG.E.U16 desc[UR8][R22.64], R24 ;  /* 0x0000001816005986 */ /* 0x0001e2000c101508 */
[----:B------:R-:W-:Y:S01]  /*48e80*/  ISETP.LT.AND P5, PT, R25, UR5, !P0 ;  /* 0x0000000519007c0c */ /* 0x000fe2000c7a1270 */
[----:B------:R-:W-:Y:S01]  /*48e90*/  VIADD R25, R29, 0x2d ;  /* 0x0000002d1d197836 */ /* 0x000fe20000000000 */
[----:B------:R-:W-:Y:S01]  /*48ea0*/  ULDC UR5, c[0x0][0x22c] ;  /* 0x00008b0000057ab9 */ /* 0x000fe20000000800 */
[----:B------:R-:W3:Y:S04]  /*48eb0*/  LDL.LU R28, [R1] ;  /* 0x00000000011c7983 */ /* 0x000ee80000300800 */
[----:B------:R-:W3:Y:S01]  /*48ec0*/  LDL.LU R11, [R1+0x4] ;  /* 0x00000400010b7983 */ /* 0x000ee20000300800 */
[C---:B0-----:R-:W-:Y:S01]  /*48ed0*/  VIADD R23, R21.reuse, UR4 ;  /* 0x0000000415177c36 */ /* 0x041fe20008000000 */
[----:B------:R-:W-:-:S04]  /*48ee0*/  LEA.HI.X.SX32 R21, R21, R2, 0x1, P6 ;  /* 0x0000000215157211 */ /* 0x000fc800030f0eff */
[C---:B------:R-:W-:Y:S01]  /*48ef0*/  LEA R22, P6, R23.reuse, R3, 0x1 ;  /* 0x0000000317167211 */ /* 0x040fe200078c08ff */
[----:B------:R-:W-:-:S03]  /*48f00*/  VIADD R24, R23, UR4 ;  /* 0x0000000417187c36 */ /* 0x000fc60008000000 */
[----:B------:R-:W-:Y:S01]  /*48f10*/  LEA.HI.X.SX32 R23, R23, R2, 0x1, P6 ;  /* 0x0000000217177211 */ /* 0x000fe200030f0eff */
[----:B----4-:R0:W-:Y:S01]  /*48f20*/  @P4 STG.E.U16 desc[UR8][R20.64], R26 ;  /* 0x0000001a14004986 */ /* 0x0101e2000c101508 */
[----:B------:R-:W-:Y:S01]  /*48f30*/  ISETP.LT.AND P4, PT, R25, UR5, !P0 ;  /* 0x0000000519007c0c */ /* 0x000fe2000c781270 */
[----:B------:R-:W-:Y:S01]  /*48f40*/  ULDC UR5, c[0x0][0x22c] ;  /* 0x00008b0000057ab9 */ /* 0x000fe20000000800 */
[----:B------:R-:W-:-:S05]  /*48f50*/  PRMT R25, R26, 0x7632, R25 ;  /* 0x000076321a197816 */ /* 0x000fca0000000019 */
[----:B------:R4:W-:Y:S01]  /*48f60*/  @P2 STG.E.U16 desc[UR8][R22.64], R25 ;  /* 0x0000001916002986 */ /* 0x0009e2000c101508 */
[----:B0-----:R-:W-:-:S05]  /*48f70*/  VIADD R26, R29, 0x2e ;  /* 0x0000002e1d1a7836 */ /* 0x001fca0000000000 */
[----:B------:R-:W-:Y:S01]  /*48f80*/  ISETP.LT.AND P2, PT, R26, UR5, !P0 ;  /* 0x000000051a007c0c */ /* 0x000fe2000c741270 */
[----:B------:R-:W-:Y:S01]  /*48f90*/  ULDC UR5, c[0x0][0x22c] ;  /* 0x00008b0000057ab9 */ /* 0x000fe20000000800 */
[----:B------:R-:W5:Y:S01]  /*48fa0*/  LDL.LU R26, [R1+0x1e4] ;  /* 0x0001e400011a7983 */ /* 0x000f620000300800 */
[C---:B------:R-:W-:Y:S01]  /*48fb0*/  LEA R20, P6, R24.reuse, R3, 0x1 ;  /* 0x0000000318147211 */ /* 0x040fe200078c08ff */
[----:B----4-:R-:W-:-:S03]  /*48fc0*/  VIADD R23, R24, UR4 ;  /* 0x0000000418177c36 */ /* 0x010fc60008000000 */
[----:B------:R-:W-:Y:S02]  /*48fd0*/  LEA.HI.X.SX32 R21, R24, R2, 0x1, P6 ;  /* 0x0000000218157211 */ /* 0x000fe400030f0eff */
[----:B------:R-:W-:-:S03]  /*48fe0*/  LEA R22, P6, R23, R3, 0x1 ;  /* 0x0000000317167211 */ /* 0x000fc600078c08ff */
[----:B-----5:R0:W-:Y:S01]  /*48ff0*/  @P1 STG.E.U16 desc[UR8][R20.64], R26 ;  /* 0x0000001a14001986 */ /* 0x0201e2000c101508 */
        /* <DEDUP_REMOVED lines=17> */
[----:B----4-:R-:W-:Y:S02]  /*49110*/  VIADD R20, R29, 0x31 ;  /* 0x000000311d147836 */ /* 0x010fe40000000000 */
[----:B------:R-:W-:Y:S01]  /*49120*/  VIADD R21, R24, UR4 ;  /* 0x0000000418157c36 */ /* 0x000fe20008000000 */
[----:B------:R0:W-:Y:S02]  /*49130*/  @P4 STG.E.U16 desc[UR8][R22.64], R25 ;  /* 0x0000001916004986 */ /* 0x0001e4000c101508 */
[----:B------:R-:W-:Y:S01]  /*49140*/  ISETP.LT.AND P5, PT, R20, UR5, !P0 ;  /* 0x0000000514007c0c */ /* 0x000fe2000c7a1270 */
[----:B------:R-:W-:Y:S01]  /*49150*/  ULDC UR5, c[0x0][0x22c] ;  /* 0x00008b0000057ab9 */ /* 0x000fe20000000800 */
[----:B------:R-:W-:Y:S01]  /*49160*/  LEA R20, P4, R21, R3, 0x1 ;  /* 0x0000000315147211 */ /* 0x000fe200078808ff */
[C---:B------:R-:W-:Y:S01]  /*49170*/  VIADD R24, R29.reuse, 0x33 ;  /* 0x000000331d187836 */ /* 0x040fe20000000000 */
[----:B------:R-:W4:Y:S01]  /*49180*/  LDL.LU R10, [R1+0x8] ;  /* 0x00000800010a7983 */ /* 0x000f220000300800 */
[----:B0-----:R-:W-:-:S02]  /*49190*/  VIADD R22, R29, 0x32 ;  /* 0x000000321d167836 */ /* 0x001fc40000000000 */
[C---:B------:R-:W-:Y:S01]  /*491a0*/  VIADD R23, R21.reuse, UR4 ;  /* 0x0000000415177c36 */ /* 0x040fe20008000000 */
[-C--:B------:R-:W-:Y:S02]  /*491b0*/  LEA.HI.X.SX32 R21, R21, R2.reuse, 0x1, P4 ;  /* 0x0000000215157211 */ /* 0x080fe400020f0eff */
[----:B------:R-:W-:Y:S01]  /*491c0*/  ISETP.LT.AND P4, PT, R22, UR5, !P0 ;  /* 0x0000000516007c0c */ /* 0x000fe2000c781270 */
[----:B------:R-:W-:Y:S01]  /*491d0*/  ULDC UR5, c[0x0][0x22c] ;  /* 0x00008b0000057ab9 */ /* 0x000fe20000000800 */
[-C--:B------:R-:W-:Y:S01]  /*491e0*/  LEA R22, P6, R23, R3.reuse, 0x1 ;  /* 0x0000000317167211 */ /* 0x080fe200078c08ff */
[----:B--2---:R0:W-:Y:S01]  /*491f0*/  @P2 STG.E.U16 desc[UR8][R20.64], R9 ;  /* 0x0000000914002986 */ /* 0x0041e2000c101508 */
        /* <DEDUP_REMOVED lines=16> */
[----:B---3--:R0:W-:Y:S01]  /*49300*/  @P3 STG.E.U16 desc[UR8][R20.64], R28 ;  /* 0x0000001c14003986 */ /* 0x0081e2000c101508 */
        /* <DEDUP_REMOVED lines=8> */
[----:B---3--:R-:W-:-:S04]  /*49390*/  VIADD R23, R24, UR4 ;  /* 0x0000000418177c36 */ /* 0x008fc80008000000 */
        /* <DEDUP_REMOVED lines=15> */
[----:B------:R-:W3:Y:S01]  /*49490*/  LDL.LU R26, [R1+0x10] ;  /* 0x00001000011a7983 */ /* 0x000ee20000300800 */
[----:B------:R-:W-:Y:S02]  /*494a0*/  ULDC UR5, c[0x0][0x22c] ;  /* 0x00008b0000057ab9 */ /* 0x000fe40000000800 */
[----:B------:R-:W-:-:S02]  /*494b0*/  LEA.HI.X.SX32 R21, R21, R2, 0x1, P6 ;  /* 0x0000000215157211 */ /* 0x000fc400030f0eff */
[----:B0-----:R-:W-:-:S04]  /*494c0*/  LEA R22, P6, R24, R3, 0x1 ;  /* 0x0000000318167211 */ /* 0x001fc800078c08ff */
[----:B------:R-:W-:Y:S01]  /*494d0*/  LEA.HI.X.SX32 R23, R24, R2, 0x1, P6 ;  /* 0x0000000218177211 */ /* 0x000fe200030f0eff */
[----:B----4-:R0:W-:Y:S01]  /*494e0*/  @P1 STG.E.U16 desc[UR8][R20.64], R10 ;  /* 0x0000000a14001986 */ /* 0x0101e2000c101508 */
[----:B------:R-:W-:-:S05]  /*494f0*/  PRMT R25, R10, 0x7632, R25 ;  /* 0x000076320a197816 */ /* 0x000fca0000000019 */
[----:B------:R4:W-:Y:S01]  /*49500*/  @P3 STG.E.U16 desc[UR8][R22.64], R25 ;  /* 0x0000001916003986 */ /* 0x0009e2000c101508 */
[----:B0-----:R-:W-:-:S03]  /*49510*/  VIADD R20, R29, 0x39 ;  /* 0x000000391d147836 */ /* 0x001fc60000000000 */
[----:B------:R-:W5:Y:S01]  /*49520*/  LDL.LU R10, [R1+0x18] ;  /* 0x00001800010a7983 */ /* 0x000f620000300800 */
[----:B------:R-:W-:Y:S01]  /*49530*/  VIADD R21, R24, UR4 ;  /* 0x0000000418157c36 */ /* 0x000fe20008000000 */
[----:B------:R-:W-:Y:S01]  /*49540*/  ISETP.LT.AND P1, PT, R20, UR5, !P0 ;  /* 0x0000000514007c0c */ /* 0x000fe2000c721270 */
[----:B----4-:R-:W-:-:S03]  /*49550*/  VIADD R22, R29, 0x3a ;  /* 0x0000003a1d167836 */ /* 0x010fc60000000000 */
        /* <DEDUP_REMOVED lines=28> */
[----:B---3--:R0:W-:Y:S01]  /*49720*/  @P2 STG.E.U16 desc[UR8][R20.64], R26 ;  /* 0x0000001a14002986 */ /* 0x0081e2000c101508 */
        /* <DEDUP_REMOVED lines=9> */
[----:B---3--:R-:W-:-:S03]  /*497c0*/  VIADD R23, R24, UR4 ;  /* 0x0000000418177c36 */ /* 0x008fc60008000000 */
        /* <DEDUP_REMOVED lines=20> */
[----:B---3--:R-:W-:Y:S02]  /*49910*/  VIADD R20, R29, 0x41 ;  /* 0x000000411d147836 */ /* 0x008fe40000000000 */
[----:B------:R-:W-:Y:S01]  /*49920*/  VIADD R21, R24, UR4 ;  /* 0x0000000418157c36 */ /* 0x000fe20008000000 */
[----:B------:R0:W-:Y:S02]  /*49930*/  @P2 STG.E.U16 desc[UR8][R22.64], R25 ;  /* 0x0000001916002986 */ /* 0x0001e4000c101508 */
[----:B------:R-:W-:Y:S01]  /*49940*/  ISETP.LT.AND P4, PT, R20, UR5, !P0 ;  /* 0x0000000514007c0c */ /* 0x000fe2000c781270 */
[----:B------:R-:W-:Y:S01]  /*49950*/  ULDC UR5, c[0x0][0x22c] ;  /* 0x00008b0000057ab9 */ /* 0x000fe20000000800 */
[----:B------:R-:W-:Y:S01]  /*49960*/  LEA R20, P2, R21, R3, 0x1 ;  /* 0x0000000315147211 */ /* 0x000fe200078408ff */
[C---:B------:R-:W-:Y:S01]  /*49970*/  VIADD R24, R29.reuse, 0x43 ;  /* 0x000000431d187836 */ /* 0x040fe20000000000 */
[----:B------:R-:W3:Y:S01]  /*49980*/  LDL.LU R10, [R1+0x28] ;  /* 0x00002800010a7983 */ /* 0x000ee20000300800 */
        /* <DEDUP_REMOVED lines=53> */
[----:B---3--:R0:W-:Y:S01]  /*49ce0*/  @P3 STG.E.U16 desc[UR8][R20.64], R10 ;  /* 0x0000000a14003986 */ /* 0x0081e2000c101508 */
[----:B------:R-:W-:-:S05]  /*49cf0*/  PRMT R25, R10, 0x7632, R25 ;  /* 0x000076320a197816 */ /* 0x000fca0000000019 */
[----:B------:R3:W-:Y:S01]  /*49d00*/  @P5 STG.E.U16 desc[UR8][R22.64], R25 ;  /* 0x0000001916005986 */ /* 0x0007e2000c101508 */
[----:B0-----:R-:W-:-:S03]  /*49d10*/  VIADD R20, R29, 0x49 ;  /* 0x000000491d147836 */ /* 0x001fc60000000000 */
[----:B------:R-:W5:Y:S01]  /*49d20*/  LDL.LU R10, [R1+0x38] ;  /* 0x00003800010a7983 */ /* 0x000f620000300800 */
        /* <DEDUP_REMOVED lines=24> */
[----:B------:R-:W3:Y:S04]  /*49eb0*/  LDL.LU R28, [R1+0x40] ;  /* 0x00004000011c7983 */ /* 0x000ee80000300800 */
        /* <DEDUP_REMOVED lines=416> */
[----:B0-----:R-:W-:Y:S02]  /*4b8c0*/  LEA R22, P6, R24, R3, 0x1 ;  /* 0x0000000318167211 */ /* 0x001fe400078c08ff */
[----:B------:R-:W-:Y:S02]  /*4b8d0*/  PRMT R25, R10, 0x7632, R25 ;  /* 0x000076320a197816 */ /* 0x000fe40000000019 */
[----:B------:R-:W-:Y:S02]  /*4b8e0*/  LEA.HI.X.SX32 R23, R24, R2, 0x1, P6 ;  /* 0x0000000218177211 */ /* 0x000fe400030f0eff */
[----:B------:R-:W-:Y:S01]  /*4b8f0*/  ISETP.LT.AND P3, PT, R26, UR5, !P0 ;  /* 0x000000051a007c0c */ /* 0x000fe2000c761270 */
[----:B------:R-:W-:Y:S01]  /*4b900*/  ULDC UR5, c[0x0][0x22c] ;  /* 0x00008b0000057ab9 */ /* 0x000fe20000000800 */
[----:B---3--:R-:W-:Y:S01]  /*4b910*/  VIADD R20, R29, 0x81 ;  /* 0x000000811d147836 */ /* 0x008fe20000000000 */
[----:B------:R-:W3:Y:S01]  /*4b920*/  LDL.LU R10, [R1+0xa8] ;  /* 0x0000a800010a7983 */ /* 0x000ee20000300800 */
[----:B------:R-:W-:-:S03]  /*4b930*/  VIADD R21, R24, UR4 ;  /* 0x0000000418157c36 */ /* 0x000fc60008000000 */
[----:B------:R-:W-:Y:S01]  /*4b940*/  ISETP.LT.AND P5, PT, R20, UR5, !P0 ;  /* 0x0000000514007c0c */ /* 0x000fe2000c7a1270 */
[----:B------:R0:W-:Y:S01]  /*4b950*/  @P4 STG.E.U16 desc[UR8][R22.64], R25 ;  /* 0x0000001916004986 */ /* 0x0001e2000c101508 */
[----:B------:R-:W-:Y:S01]  /*4b960*/  LEA R20, P4, R21, R3, 0x1 ;  /* 0x0000000315147211 */ /* 0x000fe200078808ff */
[----:B------:R-:W-:Y:S01]  /*4b970*/  ULDC UR5, c[0x0][0x22c] ;  /* 0x00008b0000057ab9 */ /* 0x000fe20000000800 */
[C---:B------:R-:W-:Y:S02]  /*4b980*/  VIADD R24, R29.reuse, 0x83 ;  /* 0x000000831d187836 */ /* 0x040fe40000000000 */
[----:B0-----:R-:W-:Y:S02]  /*4b990*/  VIADD R22, R29, 0x82 ;  /* 0x000000821d167836 */ /* 0x001fe40000000000 */
[C---:B------:R-:W-:Y:S01]  /*4b9a0*/  VIADD R23, R21.reuse, UR4 ;  /* 0x0000000415177c36 */ /* 0x040fe20008000000 */
[----:B------:R-:W-:Y:S02]  /*4b9b0*/  LEA.HI.X.SX32 R21, R21, R2, 0x1, P4 ;  /* 0x0000000215157211 */ /* 0x000fe400020f0eff */
[----:B------:R-:W-:Y:S01]  /*4b9c0*/  ISETP.LT.AND P4, PT, R22, UR5, !P0 ;  /* 0x0000000516007c0c */ /* 0x000fe2000c781270 */
[----:B------:R-:W-:-:S02]  /*4b9d0*/  ULDC UR5, c[0x0][0x22c] ;  /* 0x00008b0000057ab9 */ /* 0x000fc40000000800 */
[----:B--2---:R0:W-:Y:S01]  /*4b9e0*/  @P2 STG.E.U16 desc[UR8][R20.64], R9 ;  /* 0x0000000914002986 */ /* 0x0041e2000c101508 */
[----:B------:R-:W-:Y:S01]  /*4b9f0*/  ISETP.LT.AND P2, PT, R24, UR5, !P0 ;  /* 0x0000000518007c0c */ /* 0x000fe2000c741270 */
[----:B------:R-:W-:Y:S01]  /*4ba00*/  VIADD R25, R29, 0x84 ;  /* 0x000000841d197836 */ /* 0x000fe20000000000 */
[----:B------:R-:W-:Y:S01]  /*4ba10*/  PRMT R24, R9, 0x7632, R24 ;  /* 0x0000763209187816 */ /* 0x000fe20000000018 */
[----:B------:R-:W-:Y:S01]  /*4ba20*/  ULDC UR5, c[0x0][0x22c] ;  /* 0x00008b0000057ab9 */ /* 0x000fe20000000800 */
[----:B0-----:R-:W2:Y:S01]  /*4ba30*/  LDL.LU R9, [R1+0xac] ;  /* 0x0000ac0001097983 */ /* 0x001ea20000300800 */
[C---:B------:R-:W-:Y:S01]  /*4ba40*/  LEA R22, P6, R23.reuse, R3, 0x1 ;  /* 0x0000000317167211 */ /* 0x040fe200078c08ff */
[----:B------:R-:W-:-:S03]  /*4ba50*/  VIADD R21, R23, UR4 ;  /* 0x0000000417157c36 */ /* 0x000fc60008000000 */
[----:B------:R-:W-:Y:S02]  /*4ba60*/  LEA.HI.X.SX32 R23, R23, R2, 0x1, P6 ;  /* 0x0000000217177211 */ /* 0x000fe400030f0eff */
[----:B------:R-:W-:-:S03]  /*4ba70*/  LEA R20, P6, R21, R3, 0x1 ;  /* 0x0000000315147211 */ /* 0x000fc600078c08ff */
[----:B------:R0:W-:Y:S01]  /*4ba80*/  @P1 STG.E.U16 desc[UR8][R22.64], R24 ;  /* 0x0000001816001986 */ /* 0x0001e2000c101508 */
[----:B------:R-:W-:Y:S01]  /*4ba90*/  ISETP.LT.AND P1, PT, R25, UR5, !P0 ;  /* 0x0000000519007c0c */ /* 0x000fe2000c721270 */
[----:B------:R-:W-:Y:S01]  /*4baa0*/  VIADD R25, R29, 0x85 ;  /* 0x000000851d197836 */ /* 0x000fe20000000000 */
[----:B------:R-:W-:Y:S01]  /*4bab0*/  ULDC UR5, c[0x0][0x22c] ;  /* 0x00008b0000057ab9 */ /* 0x000fe20000000800 */
[C---:B0-----:R-:W-:Y:S01]  /*4bac0*/  VIADD R23, R21.reuse, UR4 ;  /* 0x0000000415177c36 */ /* 0x041fe20008000000 */
[----:B------:R-:W-:-:S03]  /*4bad0*/  LEA.HI.X.SX32 R21, R21, R2, 0x1, P6 ;  /* 0x0000000215157211 */ /* 0x000fc600030f0eff */
[C---:B------:R-:W-:Y:S01]  /*4bae0*/  VIADD R24, R23.reuse, UR4 ;  /* 0x0000000417187c36 */ /* 0x040fe20008000000 */
[-C--:B------:R-:W-:Y:S01]  /*4baf0*/  LEA R22, P6, R23, R3.reuse, 0x1 ;  /* 0x0000000317167211 */ /* 0x080fe200078c08ff */
[----:B----4-:R0:W-:Y:S01]  /*4bb00*/  @P3 STG.E.U16 desc[UR8][R20.64], R28 ;  /* 0x0000001c14003986 */ /* 0x0101e2000c101508 */
[----:B------:R-:W-:Y:S01]  /*4bb10*/  ISETP.LT.AND P3, PT, R25, UR5, !P0 ;  /* 0x0000000519007c0c */ /* 0x000fe2000c761270 */
[----:B------:R-:W-:Y:S01]  /*4bb20*/  VIADD R26, R29, 0x86 ;  /* 0x000000861d1a7836 */ /* 0x000fe20000000000 */
[----:B------:R-:W-:Y:S01]  /*4bb30*/  LEA.HI.X.SX32 R23, R23, R2, 0x1, P6 ;  /* 0x0000000217177211 */ /* 0x000fe200030f0eff */
[----:B------:R-:W-:Y:S01]  /*4bb40*/  ULDC UR5, c[0x0][0x22c] ;  /* 0x00008b0000057ab9 */ /* 0x000fe20000000800 */
[----:B------:R-:W-:Y:S02]  /*4bb50*/  PRMT R25, R28, 0x7632, R25 ;  /* 0x000076321c197816 */ /* 0x000fe40000000019 */
[----:B0-----:R-:W-:-:S03]  /*4bb60*/  LEA R20, P6, R24, R3, 0x1 ;  /* 0x0000000318147211 */ /* 0x001fc600078c08ff */
[----:B------:R0:W-:Y:S01]  /*4bb70*/  @P5 STG.E.U16 desc[UR8][R22.64], R25 ;  /* 0x0000001916005986 */ /* 0x0001e2000c101508 */
[----:B------:R-:W-:Y:S02]  /*4bb80*/  LEA.HI.X.SX32 R21, R24, R2, 0x1, P6 ;  /* 0x0000000218157211 */ /* 0x000fe400030f0eff */
[----:B------:R-:W-:Y:S01]  /*4bb90*/  ISETP.LT.AND P5, PT, R26, UR5, !P0 ;  /* 0x000000051a007c0c */ /* 0x000fe2000c7a1270 */
[----:B------:R-:W-:Y:S02]  /*4bba0*/  ULDC UR5, c[0x0][0x22c] ;  /* 0x00008b0000057ab9 */ /* 0x000fe40000000800 */
[----:B------:R4:W-:Y:S01]  /*4bbb0*/  @P4 STG.E.U16 desc[UR8][R20.64], R11 ;  /* 0x0000000b14004986 */ /* 0x0009e2000c101508 */
[----:B0-----:R-:W-:-:S05]  /*4bbc0*/  VIADD R23, R24, UR4 ;  /* 0x0000000418177c36 */ /* 0x001fca0008000000 */
[-C--:B------:R-:W-:Y:S01]  /*4bbd0*/  LEA R22, P6, R23, R3.reuse, 0x1 ;  /* 0x0000000317167211 */ /* 0x080fe200078c08ff */
[----:B----4-:R-:W-:Y:S02]  /*4bbe0*/  VIADD R20, R29, 0x87 ;  /* 0x000000871d147836 */ /* 0x010fe40000000000 */
[C---:B------:R-:W-:Y:S01]  /*4bbf0*/  VIADD R21, R23.reuse, UR4 ;  /* 0x0000000417157c36 */ /* 0x040fe20008000000 */
[-C--:B------:R-:W-:Y:S02]  /*4bc00*/  LEA.HI.X.SX32 R23, R23, R2.reuse, 0x1, P6 ;  /* 0x0000000217177211 */ /* 0x080fe400030f0eff */
[----:B------:R-:W-:Y:S01]  /*4bc10*/  ISETP.LT.AND P4, PT, R20, UR5, !P0 ;  /* 0x0000000514007c0c */ /* 0x000fe2000c781270 */
[----:B------:R-:W-:Y:S01]  /*4bc20*/  VIADD R24, R21, UR4 ;  /* 0x0000000415187c36 */ /* 0x000fe20008000000 */
[----:B------:R-:W-:Y:S01]  /*4bc30*/  PRMT R25, R11, 0x7632, R25 ;  /* 0x000076320b197816 */ /* 0x000fe20000000019 */
[----:B------:R-:W-:Y:S01]  /*4bc40*/  VIADD R26, R29, 0x88 ;  /* 0x000000881d1a7836 */ /* 0x000fe20000000000 */
[C---:B------:R-:W-:Y:S01]  /*4bc50*/  LEA R20, P6, R21.reuse, R3, 0x1 ;  /* 0x0000000315147211 */ /* 0x040fe200078c08ff */
[----:B------:R-:W-:Y:S01]  /*4bc60*/  ULDC UR5, c[0x0][0x22c] ;  /* 0x00008b0000057ab9 */ /* 0x000fe20000000800 */
[----:B------:R-:W4:Y:S02]  /*4bc70*/  LDL.LU R11, [R1+0xb4] ;  /* 0x0000b400010b7983 */ /* 0x000f240000300800 */
[----:B------:R-:W-:-:S02]  /*4bc80*/  LEA.HI.X.SX32 R21, R21, R2, 0x1, P6 ;  /* 0x0000000215157211 */ /* 0x000fc400030f0eff */
[----:B------:R0:W-:Y:S01]  /*4bc90*/  @P2 STG.E.U16 desc[UR8][R22.64], R25 ;  /* 0x0000001916002986 */ /* 0x0001e2000c101508 */
[----:B------:R-:W-:Y:S01]  /*4bca0*/  ISETP.LT.AND P2, PT, R26, UR5, !P0 ;  /* 0x000000051a007c0c */ /* 0x000fe2000c741270 */
[----:B------:R-:W-:Y:S01]  /*4bcb0*/  ULDC UR5, c[0x0][0x22c] ;  /* 0x00008b0000057ab9 */ /* 0x000fe20000000800 */
        /* <DEDUP_REMOVED lines=10> */
[C---:B------:R-:W-:Y:S01]  /*4bd60*/  LEA R20, P3, R21.reuse, R3, 0x1 ;  /* 0x0000000315147211 */ /* 0x040fe200078608ff */
[C---:B------:R-:W-:Y:S01]  /*4bd70*/  VIADD R24, R21.reuse, UR4 ;  /* 0x0000000415187c36 */ /* 0x040fe20008000000 */
[----:B------:R-:W-:Y:S02]  /*4bd80*/  ULDC UR5, c[0x0][0x22c] ;  /* 0x00008b0000057ab9 */ /* 0x000fe40000000800 */
[----:B------:R-:W-:Y:S01]  /*4bd90*/  LEA.HI.X.SX32 R21, R21, R2, 0x1, P3 ;  /* 0x0000000215157211 */ /* 0x000fe200018f0eff */
[----:B------:R-:W-:Y:S01]  /*4bda0*/  VIADD R25, R29, 0x8b ;  /* 0x0000008b1d197836 */ /* 0x000fe20000000000 */
[----:B------:R-:W-:Y:S01]  /*4bdb0*/  ISETP.LT.AND P3, PT, R22, UR5, !P0 ;  /* 0x0000000516007c0c */ /* 0x000fe2000c761270 */
[----:B------:R-:W-:Y:S01]  /*4bdc0*/  ULDC UR5, c[0x0][0x22c] ;  /* 0x00008b0000057ab9 */ /* 0x000fe20000000800 */
[----:B--2---:R-:W-:Y:S01]  /*4bdd0*/  PRMT R26, R9, 0x7632, R26 ;  /* 0x00007632091a7816 */ /* 0x004fe2000000001a */
[----:B------:R0:W-:Y:S01]  /*4bde0*/  @P5 STG.E.U16 desc[UR8][R20.64], R9 ;  /* 0x0000000914005986 */ /* 0x0001e2000c101508 */
[----:B------:R-:W-:Y:S01]  /*4bdf0*/  ISETP.LT.AND P5, PT, R25, UR5, !P0 ;  /* 0x0000000519007c0c */ /* 0x000fe2000c7a1270 */
[----:B------:R-:W-:-:S02]  /*4be00*/  ULDC UR5, c[0x0][0x22c] ;  /* 0x00008b0000057ab9 */ /* 0x000fc40000000800 */
[----:B0-----:R-:W2:Y:S04]  /*4be10*/  LDL.LU R9, [R1+0xbc] ;  /* 0x0000bc0001097983 */ /* 0x001ea80000300800 */
[----:B------:R-:W3:Y:S04]  /*4be20*/  LDL.LU R28, [R1+0xc0] ;  /* 0x0000c000011c7983 */ /* 0x000ee80000300800 */
[----:B------:R-:W4:Y:S01]  /*4be30*/  LDL.LU R25, [R1+0xb0] ;  /* 0x0000b00001197983 */ /* 0x000f220000300800 */
[C---:B------:R-:W-:Y:S01]  /*4be40*/  LEA R22, P6, R24.reuse, R3, 0x1 ;  /* 0x0000000318167211 */ /* 0x040fe200078c08ff */
[----:B------:R-:W-:-:S03]  /*4be50*/  VIADD R20, R24, UR4 ;  /* 0x0000000418147c36 */ /* 0x000fc60008000000 */
[----:B------:R-:W-:Y:S01]  /*4be60*/  LEA.HI.X.SX32 R23, R24, R2, 0x1, P6 ;  /* 0x0000000218177211 */ /* 0x000fe200030f0eff */
[----:B------:R-:W-:-:S04]  /*4be70*/  VIADD R24, R29, 0x8c ;  /* 0x0000008c1d187836 */ /* 0x000fc80000000000 */
[----:B------:R0:W-:Y:S01]  /*4be80*/  @P4 STG.E.U16 desc[UR8][R22.64], R26 ;  /* 0x0000001a16004986 */ /* 0x0001e2000c101508 */
[C---:B------:R-:W-:Y:S01]  /*4be90*/  VIADD R21, R20.reuse, UR4 ;  /* 0x0000000414157c36 */ /* 0x040fe20008000000 */
[----:B0-----:R-:W-:-:S04]  /*4bea0*/  LEA R22, P4, R20, R3, 0x1 ;  /* 0x0000000314167211 */ /* 0x001fc800078808ff */
[-C--:B------:R-:W-:Y:S02]  /*4beb0*/  LEA.HI.X.SX32 R23, R20, R2.reuse, 0x1, P4 ;  /* 0x0000000214177211 */ /* 0x080fe400020f0eff */
[----:B------:R-:W-:Y:S01]  /*4bec0*/  ISETP.LT.AND P4, PT, R24, UR5, !P0 ;  /* 0x0000000518007c0c */ /* 0x000fe2000c781270 */
[----:B------:R-:W-:Y:S01]  /*4bed0*/  VIADD R24, R29, 0x8d ;  /* 0x0000008d1d187836 */ /* 0x000fe20000000000 */
[----:B------:R-:W-:Y:S01]  /*4bee0*/  LEA R20, P6, R21, R3, 0x1 ;  /* 0x0000000315147211 */ /* 0x000fe200078c08ff */
[----:B------:R-:W-:Y:S01]  /*4bef0*/  ULDC UR5, c[0x0][0x22c] ;  /* 0x00008b0000057ab9 */ /* 0x000fe20000000800 */
[----:B------:R-:W-:Y:S01]  /*4bf00*/  VIADD R26, R29, 0x90 ;  /* 0x000000901d1a7836 */ /* 0x000fe20000000000 */
[----:B----4-:R0:W-:Y:S01]  /*4bf10*/  @P2 STG.E.U16 desc[UR8][R22.64], R25 ;  /* 0x0000001916002986 */ /* 0x0101e2000c101508 */
[----:B------:R-:W-:Y:S01]  /*4bf20*/  ISETP.LT.AND P2, PT, R24, UR5, !P0 ;  /* 0x0000000518007c0c */ /* 0x000fe2000c741270 */
[----:B------:R-:W-:Y:S01]  /*4bf30*/  ULDC UR5, c[0x0][0x22c] ;  /* 0x00008b0000057ab9 */ /* 0x000fe20000000800 */
[----:B------:R-:W-:Y:S01]  /*4bf40*/  PRMT R24, R25, 0x7632, R24 ;  /* 0x0000763219187816 */ /* 0x000fe20000000018 */
[C---:B0-----:R-:W-:Y:S01]  /*4bf50*/  VIADD R23, R21.reuse, UR4 ;  /* 0x0000000415177c36 */ /* 0x041fe20008000000 */
[----:B------:R-:W-:Y:S01]  /*4bf60*/  LEA.HI.X.SX32 R21, R21, R2, 0x1, P6 ;  /* 0x0000000215157211 */ /* 0x000fe200030f0eff */
[----:B------:R-:W-:-:S03]  /*4bf70*/  VIADD R25, R29, 0x8e ;  /* 0x0000008e1d197836 */ /* 0x000fc60000000000 */
[----:B------:R-:W-:Y:S01]  /*4bf80*/  LEA R22, P6, R23, R3, 0x1 ;  /* 0x0000000317167211 */ /* 0x000fe200078c08ff */
[----:B------:R0:W-:Y:S01]  /*4bf90*/  @P1 STG.E.U16 desc[UR8][R20.64], R24 ;  /* 0x0000001814001986 */ /* 0x0001e2000c101508 */
[----:B------:R-:W-:Y:S01]  /*4bfa0*/  ISETP.LT.AND P1, PT, R25, UR5, !P0 ;  /* 0x0000000519007c0c */ /* 0x000fe2000c721270 */
[----:B------:R-:W-:Y:S01]  /*4bfb0*/  VIADD R25, R29, 0x8f ;  /* 0x0000008f1d197836 */ /* 0x000fe20000000000 */
[----:B------:R-:W-:Y:S01]  /*4bfc0*/  ULDC UR5, c[0x0][0x22c] ;  /* 0x00008b0000057ab9 */ /* 0x000fe20000000800 */
[C---:B0-----:R-:W-:Y:S01]  /*4bfd0*/  VIADD R21, R23.reuse, UR4 ;  /* 0x0000000417157c36 */ /* 0x041fe20008000000 */
[----:B------:R-:W-:-:S05]  /*4bfe0*/  LEA.HI.X.SX32 R23, R23, R2, 0x1, P6 ;  /* 0x0000000217177211 */ /* 0x000fca00030f0eff */
[----:B------:R0:W-:Y:S01]  /*4bff0*/  @P3 STG.E.U16 desc[UR8][R22.64], R11 ;  /* 0x0000000b16003986 */ /* 0x0001e2000c101508 */
[----:B------:R-:W-:Y:S01]  /*4c000*/  ISETP.LT.AND P3, PT, R25, UR5, !P0 ;  /* 0x0000000519007c0c */ /* 0x000fe2000c761270 */
[----:B------:R-:W-:Y:S01]  /*4c010*/  VIADD R24, R21, UR4 ;  /* 0x0000000415187c36 */ /* 0x000fe20008000000 */
[----:B------:R-:W-:Y:S01]  /*4c020*/  PRMT R25, R11, 0x7632, R25 ;  /* 0x000076320b197816 */ /* 0x000fe20000000019 */
[----:B------:R-:W-:Y:S01]  /*4c030*/  ULDC UR5, c[0x0][0x22c] ;  /* 0x00008b0000057ab9 */ /* 0x000fe20000000800 */
[CC--:B------:R-:W-:Y:S01]  /*4c040*/  LEA R20, P6, R21.reuse, R3.reuse, 0x1 ;  /* 0x0000000315147211 */ /* 0x0c0fe200078c08ff */
[----:B0-----:R-:W4:Y:S03]  /*4c050*/  LDL.LU R11, [R1+0xc4] ;  /* 0x0000c400010b7983 */ /* 0x001f260000300800 */
[----:B------:R-:W-:Y:S02]  /*4c060*/  LEA.HI.X.SX32 R21, R21, R2, 0x1, P6 ;  /* 0x0000000215157211 */ /* 0x000fe400030f0eff */
[----:B------:R-:W-:-:S04]  /*4c070*/  LEA R22, P6, R24, R3, 0x1 ;  /* 0x0000000318167211 */ /* 0x000fc800078c08ff */
[C---:B------:R-:W-:Y:S01]  /*4c080*/  LEA.HI.X.SX32 R23, R24.reuse, R2, 0x1, P6 ;  /* 0x0000000218177211 */ /* 0x040fe200030f0eff */
[----:B------:R0:W-:Y:S04]  /*4c090*/  @P5 STG.E.U16 desc[UR8][R20.64], R25 ;  /* 0x0000001914005986 */ /* 0x0001e8000c101508 */
[----:B-----5:R5:W-:Y:S01]  /*4c0a0*/  @P4 STG.E.U16 desc[UR8][R22.64], R10 ;  /* 0x0000000a16004986 */ /* 0x020be2000c101508 */
[----:B0-----:R-:W-:Y:S01]  /*4c0b0*/  VIADD R20, R24, UR4 ;  /* 0x0000000418147c36 */ /* 0x001fe20008000000 */
[----:B------:R-:W-:Y:S02]  /*4c0c0*/  PRMT R25, R10, 0x7632, R25 ;  /* 0x000076320a197816 */ /* 0x000fe40000000019 */
[----:B-----5:R-:W5:Y:S02]  /*4c0d0*/  LDL.LU R10, [R1+0xc8] ;  /* 0x0000c800010a7983 */ /* 0x020f640000300800 */
[C---:B------:R-:W-:Y:S01]  /*4c0e0*/  LEA R22, P4, R20.reuse, R3, 0x1 ;  /* 0x0000000314167211 */ /* 0x040fe200078808ff */
[----:B------:R-:W-:-:S02]  /*4c0f0*/  VIADD R24, R20, UR4 ;  /* 0x0000000414187c36 */ /* 0x000fc40008000000 */
[----:B------:R-:W-:Y:S01]  /*4c100*/  VIADD R21, R29, 0x91 ;  /* 0x000000911d157836 */ /* 0x000fe20000000000 */
[-C--:B------:R-:W-:Y:S02]  /*4c110*/  LEA.HI.X.SX32 R23, R20, R2.reuse, 0x1, P4 ;  /* 0x0000000214177211 */ /* 0x080fe400020f0eff */
[----:B------:R-:W-:Y:S01]  /*4c120*/  ISETP.LT.AND P6, PT, R26, UR5, !P0 ;  /* 0x000000051a007c0c */ /* 0x000fe2000c7c1270 */
[----:B------:R-:W-:Y:S01]  /*4c130*/  ULDC UR5, c[0x0][0x22c] ;  /* 0x00008b0000057ab9 */ /* 0x000fe20000000800 */
[C---:B------:R-:W-:Y:S01]  /*4c140*/  LEA R20, P4, R24.reuse, R3, 0x1 ;  /* 0x0000000318147211 */ /* 0x040fe200078808ff */
[----:B------:R0:W-:Y:S01]  /*4c150*/  @P2 STG.E.U16 desc[UR8][R22.64], R25 ;  /* 0x0000001916002986 */ /* 0x0001e2000c101508 */
[----:B------:R-:W-:Y:S01]  /*4c160*/  ISETP.LT.AND P5, PT, R21, UR5, !P0 ;  /* 0x0000000515007c0c */ /* 0x000fe2000c7a1270 */
[----:B------:R-:W-:Y:S01]  /*4c170*/  VIADD R26, R29, 0x92 ;  /* 0x000000921d1a7836 */ /* 0x000fe20000000000 */
[----:B------:R-:W-:Y:S01]  /*4c180*/  LEA.HI.X.SX32 R21, R24, R2, 0x1, P4 ;  /* 0x0000000218157211 */ /* 0x000fe200020f0eff */
[----:B------:R-:W-:-:S04]  /*4c190*/  ULDC UR5, c[0x0][0x22c] ;  /* 0x00008b0000057ab9 */ /* 0x000fc80000000800 */
[----:B--2---:R2:W-:Y:S01]  /*4c1a0*/  @P1 STG.E.U16 desc[UR8][R20.64], R9 ;  /* 0x0000000914001986 */ /* 0x0045e2000c101508 */
[----:B0-----:R-:W-:Y:S02]  /*4c1b0*/  VIADD R22, R29, 0x93 ;  /* 0x000000931d167836 */ /* 0x001fe40000000000 */
[----:B------:R-:W-:Y:S01]  /*4c1c0*/  VIADD R23, R24, UR4 ;  /* 0x0000000418177c36 */ /* 0x000fe20008000000 */
[----:B------:R-:W-:Y:S02]  /*4c1d0*/  ULDC UR4, c[0x0][0x22c] ;  /* 0x00008b0000047ab9 */ /* 0x000fe40000000800 */
[----:B------:R-:W-:Y:S01]  /*4c1e0*/  ISETP.LT.AND P1, PT, R22, UR4, !P0 ;  /* 0x0000000416007c0c */ /* 0x000fe2000c721270 */
[----:B------:R-:W-:Y:S01]  /*4c1f0*/  ULDC UR4, c[0x0][0x248] ;  /* 0x0000920000047ab9 */ /* 0x000fe20000000800 */
[----:B------:R-:W-:Y:S02]  /*4c200*/  PRMT R22, R9, 0x7632, R22 ;  /* 0x0000763209167816 */ /* 0x000fe40000000016 */
[----:B--2---:R-:W2:Y:S01]  /*4c210*/  LDL.LU R9, [R1+0xcc] ;  /* 0x0000cc0001097983 */ /* 0x004ea20000300800 */
[----:B------:R-:W-:-:S04]  /*4c220*/  LEA R20, P4, R23, R3, 0x1 ;  /* 0x0000000317147211 */ /* 0x000fc800078808ff */
[C---:B------:R-:W-:Y:S01]  /*4c230*/  LEA.HI.X.SX32 R21, R23.reuse, R2, 0x1, P4 ;  /* 0x0000000217157211 */ /* 0x040fe200020f0eff */
[----:B------:R-:W-:Y:S01]  /*4c240*/  VIADD R23, R23, UR4 ;  /* 0x0000000417177c36 */ /* 0x000fe20008000000 */
[----:B------:R-:W-:-:S03]  /*4c250*/  ULDC UR4, c[0x0][0x248] ;  /* 0x0000920000047ab9 */ /* 0x000fc60000000800 */
[----:B------:R0:W-:Y:S01]  /*4c260*/  @P3 STG.E.U16 desc[UR8][R20.64], R22 ;  /* 0x0000001614003986 */ /* 0x0001e2000c101508 */
[----:B------:R-:W-:Y:S01]  /*4c270*/  VIADD R24, R29, 0x94 ;  /* 0x000000941d187836 */ /* 0x000fe20000000000 */
[----:B------:R-:W-:Y:S01]  /*4c280*/  ISETP.LT.AND P2, PT, R26, UR5, !P0 ;  /* 0x000000051a007c0c */ /* 0x000fe2000c741270 */
[----:B------:R-:W-:Y:S01]  /*4c290*/  ULDC UR5, c[0x0][0x22c] ;  /* 0x00008b0000057ab9 */ /* 0x000fe20000000800 */
[CC--:B0-----:R-:W-:Y:S01]  /*4c2a0*/  LEA R22, P3, R23.reuse, R3.reuse, 0x1 ;  /* 0x0000000317167211 */ /* 0x0c1fe200078608ff */
[C---:B------:R-:W-:Y:S01]  /*4c2b0*/  VIADD R21, R23.reuse, UR4 ;  /* 0x0000000417157c36 */ /* 0x040fe20008000000 */
[----:B------:R-:W-:Y:S02]  /*4c2c0*/  ULDC UR4, c[0x0][0x248] ;  /* 0x0000920000047ab9 */ /* 0x000fe40000000800 */
[-C--:B------:R-:W-:Y:S01]  /*4c2d0*/  LEA.HI.X.SX32 R23, R23, R2.reuse, 0x1, P3 ;  /* 0x0000000217177211 */ /* 0x080fe200018f0eff */
[C---:B------:R-:W-:Y:S01]  /*4c2e0*/  VIADD R25, R21.reuse, UR4 ;  /* 0x0000000415197c36 */ /* 0x040fe20008000000 */
[----:B------:R-:W-:Y:S01]  /*4c2f0*/  LEA R20, P3, R21, R3, 0x1 ;  /* 0x0000000315147211 */ /* 0x000fe200078608ff */
[----:B------:R-:W-:Y:S01]  /*4c300*/  VIADD R26, R29, 0x95 ;  /* 0x000000951d1a7836 */ /* 0x000fe20000000000 */
[----:B------:R-:W-:Y:S01]  /*4c310*/  ISETP.LT.AND P4, PT, R24, UR5, !P0 ;  /* 0x0000000518007c0c */ /* 0x000fe2000c781270 */
[----:B---3--:R0:W-:Y:S01]  /*4c320*/  @P6 STG.E.U16 desc[UR8][R22.64], R28 ;  /* 0x0000001c16006986 */ /* 0x0081e2000c101508 */
[----:B------:R-:W-:Y:S01]  /*4c330*/  PRMT R24, R28, 0x7632, R24 ;  /* 0x000076321c187816 */ /* 0x000fe20000000018 */
[----:B------:R-:W-:Y:S01]  /*4c340*/  ULDC UR4, c[0x0][0x248] ;  /* 0x0000920000047ab9 */ /* 0x000fe20000000800 */
[----:B------:R-:W-:Y:S01]  /*4c350*/  LEA.HI.X.SX32 R21, R21, R2, 0x1, P3 ;  /* 0x0000000215157211 */ /* 0x000fe200018f0eff */
[----:B------:R-:W-:-:S04]  /*4c360*/  ULDC UR5, c[0x0][0x22c] ;  /* 0x00008b0000057ab9 */ /* 0x000fc80000000800 */
[----:B------:R3:W-:Y:S01]  /*4c370*/  @P5 STG.E.U16 desc[UR8][R20.64], R24 ;  /* 0x0000001814005986 */ /* 0x0007e2000c101508 */
[CC--:B0-----:R-:W-:Y:S02]  /*4c380*/  LEA R22, P6, R25.reuse, R3.reuse, 0x1 ;  /* 0x0000000319167211 */ /* 0x0c1fe400078c08ff */
[----:B------:R-:W-:Y:S01]  /*4c390*/  ISETP.LT.AND P3, PT, R26, UR5, !P0 ;  /* 0x000000051a007c0c */ /* 0x000fe2000c761270 */
[----:B------:R-:W-:Y:S01]  /*4c3a0*/  ULDC UR5, c[0x0][0x22c] ;  /* 0x00008b0000057ab9 */ /* 0x000fe20000000800 */
[----:B------:R-:W-:Y:S01]  /*4c3b0*/  LEA.HI.X.SX32 R23, R25, R2, 0x1, P6 ;  /* 0x0000000219177211 */ /* 0x000fe200030f0eff */
[----:B---3--:R-:W-:Y:S02]  /*4c3c0*/  VIADD R20, R29, 0x96 ;  /* 0x000000961d147836 */ /* 0x008fe40000000000 */
[----:B------:R-:W-:Y:S01]  /*4c3d0*/  VIADD R21, R25, UR4 ;  /* 0x0000000419157c36 */ /* 0x000fe20008000000 */
[----:B------:R-:W-:Y:S02]  /*4c3e0*/  ULDC UR4, c[0x0][0x248] ;  /* 0x0000920000047ab9 */ /* 0x000fe40000000800 */
[----:B------:R-:W-:Y:S01]  /*4c3f0*/  ISETP.LT.AND P5, PT, R20, UR5, !P0 ;  /* 0x0000000514007c0c */ /* 0x000fe2000c7a1270 */
[----:B------:R-:W-:Y:S01]  /*4c400*/  VIADD R24, R21, UR4 ;  /* 0x0000000415187c36 */ /* 0x000fe20008000000 */
[----:B------:R-:W-:Y:S01]  /*4c410*/  ULDC UR5, c[0x0][0x22c] ;  /* 0x00008b0000057ab9 */ /* 0x000fe20000000800 */
[----:B------:R-:W-:Y:S01]  /*4c420*/  VIADD R25, R29, 0x98 ;  /* 0x000000981d197836 */ /* 0x000fe20000000000 */
[----:B------:R-:W-:Y:S01]  /*4c430*/  ULDC UR4, c[0x0][0x22c] ;  /* 0x00008b0000047ab9 */ /* 0x000fe20000000800 */
[----:B----4-:R0:W-:Y:S01]  /*4c440*/  @P2 STG.E.U16 desc[UR8][R22.64], R11 ;  /* 0x0000000b16002986 */ /* 0x0101e2000c101508 */
[----:B------:R-:W-:-:S04]  /*4c450*/  LEA R20, P2, R21, R3, 0x1 ;  /* 0x0000000315147211 */ /* 0x000fc800078408ff */
[-C--:B------:R-:W-:Y:S01]  /*4c460*/  LEA.HI.X.SX32 R21, R21, R2.reuse, 0x1, P2 ;  /* 0x0000000215157211 */ /* 0x080fe200010f0eff */
[----:B0-----:R-:W-:Y:S01]  /*4c470*/  VIADD R22, R29, 0x97 ;  /* 0x000000971d167836 */ /* 0x001fe20000000000 */
[----:B------:R-:W-:Y:S02]  /*4c480*/  PRMT R23, R11, 0x7632, R23 ;  /* 0x000076320b177816 */ /* 0x000fe40000000017 */
[----:B------:R-:W3:Y:S02]  /*4c490*/  LDL.LU R11, [R1+0xd4] ;  /* 0x0000d400010b7983 */ /* 0x000ee40000300800 */
[----:B------:R-:W-:Y:S01]  /*4c4a0*/  ISETP.LT.AND P2, PT, R22, UR5, !P0 ;  /* 0x0000000516007c0c */ /* 0x000fe2000c741270 */
[----:B------:R-:W-:Y:S01]  /*4c4b0*/  ULDC UR5, c[0x0][0x22c] ;  /* 0x00008b0000057ab9 */ /* 0x000fe20000000800 */
[C---:B------:R-:W-:Y:S01]  /*4c4c0*/  LEA R22, P6, R24.reuse, R3, 0x1 ;  /* 0x0000000318167211 */ /* 0x040fe200078c08ff */
[----:B------:R0:W-:Y:S01]  /*4c4d0*/  @P1 STG.E.U16 desc[UR8][R20.64], R23 ;  /* 0x0000001714001986 */ /* 0x0001e2000c101508 */
[----:B------:R-:W-:Y:S01]  /*4c4e0*/  ISETP.LT.AND P1, PT, R25, UR4, !P0 ;  /* 0x0000000419007c0c */ /* 0x000fe2000c721270 */
[----:B------:R-:W-:Y:S01]  /*4c4f0*/  ULDC UR4, c[0x0][0x248] ;  /* 0x0000920000047ab9 */ /* 0x000fe20000000800 */
[C---:B0-----:R-:W-:Y:S01]  /*4c500*/  LEA.HI.X.SX32 R23, R24.reuse, R2, 0x1, P6 ;  /* 0x0000000218177211 */ /* 0x041fe200030f0eff */
[----:B------:R-:W-:Y:S01]  /*4c510*/  VIADD R24, R24, UR4 ;  /* 0x0000000418187c36 */ /* 0x000fe20008000000 */
[----:B------:R-:W-:Y:S01]  /*4c520*/  ULDC UR4, c[0x0][0x22c] ;  /* 0x00008b0000047ab9 */ /* 0x000fe20000000800 */
[----:B------:R-:W-:-:S02]  /*4c530*/  VIADD R21, R29, 0x99 ;  /* 0x000000991d157836 */ /* 0x000fc40000000000 */
[----:B-----5:R0:W-:Y:S01]  /*4c540*/  @P4 STG.E.U16 desc[UR8][R22.64], R10 ;  /* 0x0000000a16004986 */ /* 0x0201e2000c101508 */
[C---:B------:R-:W-:Y:S02]  /*4c550*/  LEA R20, P6, R24.reuse, R3, 0x1 ;  /* 0x0000000318147211 */ /* 0x040fe400078c08ff */
[----:B------:R-:W-:Y:S01]  /*4c560*/  ISETP.LT.AND P4, PT, R21, UR4, !P0 ;  /* 0x0000000415007c0c */ /* 0x000fe2000c781270 */
[----:B------:R-:W-:Y:S01]  /*4c570*/  ULDC UR4, c[0x0][0x248] ;  /* 0x0000920000047ab9 */ /* 0x000fe20000000800 */
[----:B------:R-:W-:Y:S01]  /*4c580*/  LEA.HI.X.SX32 R21, R24, R2, 0x1, P6 ;  /* 0x0000000218157211 */ /* 0x000fe200030f0eff */
[----:B0-----:R-:W-:Y:S01]  /*4c590*/  VIADD R22, R29, 0x9a ;  /* 0x0000009a1d167836 */ /* 0x001fe20000000000 */
[----:B------:R-:W-:Y:S02]  /*4c5a0*/  PRMT R23, R10, 0x7632, R23 ;  /* 0x000076320a177816 */ /* 0x000fe40000000017 */
[----:B------:R-:W4:Y:S02]  /*4c5b0*/  LDL.LU R10, [R1+0xd8] ;  /* 0x0000d800010a7983 */ /* 0x000f240000300800 */
[----:B------:R-:W-:Y:S01]  /*4c5c0*/  ISETP.LT.AND P6, PT, R22, UR5, !P0 ;  /* 0x0000000516007c0c */ /* 0x000fe2000c7c1270 */
[----:B------:R-:W-:Y:S01]  /*4c5d0*/  VIADD R22, R24, UR4 ;  /* 0x0000000418167c36 */ /* 0x000fe20008000000 */
[----:B------:R-:W-:Y:S01]  /*4c5e0*/  ULDC UR4, c[0x0][0x248] ;  /* 0x0000920000047ab9 */ /* 0x000fe20000000800 */
[----:B------:R0:W-:Y:S01]  /*4c5f0*/  @P3 STG.E.U16 desc[UR8][R20.64], R23 ;  /* 0x0000001714003986 */ /* 0x0001e2000c101508 */
[----:B------:R-:W-:Y:S01]  /*4c600*/  ULDC UR5, c[0x0][0x248] ;  /* 0x0000920000057ab9 */ /* 0x000fe20000000800 */
[----:B--2---:R-:W-:-:S02]  /*4c610*/  PRMT R24, R9, 0x7632, R24 ;  /* 0x0000763209187816 */ /* 0x004fc40000000018 */
[CC--:B0-----:R-:W-:Y:S01]  /*4c620*/  LEA R20, P3, R22.reuse, R3.reuse, 0x1 ;  /* 0x0000000316147211 */ /* 0x0c1fe200078608ff */
[C---:B------:R-:W-:Y:S01]  /*4c630*/  VIADD R23, R22.reuse, UR4 ;  /* 0x0000000416177c36 */ /* 0x040fe20008000000 */
[----:B------:R-:W-:Y:S02]  /*4c640*/  ULDC UR4, c[0x0][0x22c] ;  /* 0x00008b0000047ab9 */ /* 0x000fe40000000800 */
[-C--:B------:R-:W-:Y:S02]  /*4c650*/  LEA.HI.X.SX32 R21, R22, R2.reuse, 0x1, P3 ;  /* 0x0000000216157211 */ /* 0x080fe400018f0eff */
[CC--:B------:R-:W-:Y:S01]  /*4c660*/  LEA R22, P3, R23.reuse, R3.reuse, 0x1 ;  /* 0x0000000317167211 */ /* 0x0c0fe200078608ff */
[C---:B------:R-:W-:Y:S01]  /*4c670*/  VIADD R25, R23.reuse, UR5 ;  /* 0x0000000517197c36 */ /* 0x040fe20008000000 */
[----:B------:R-:W-:Y:S02]  /*4c680*/  ULDC UR5, c[0x0][0x22c] ;  /* 0x00008b0000057ab9 */ /* 0x000fe40000000800 */
[----:B------:R-:W-:Y:S01]  /*4c690*/  LEA.HI.X.SX32 R23, R23, R2, 0x1, P3 ;  /* 0x0000000217177211 */ /* 0x000fe200018f0eff */
[----:B------:R0:W-:Y:S04]  /*4c6a0*/  @P5 STG.E.U16 desc[UR8][R20.64], R9 ;  /* 0x0000000914005986 */ /* 0x0001e8000c101508 */
[----:B------:R2:W-:Y:S04]  /*4c6b0*/  @P2 STG.E.U16 desc[UR8][R22.64], R24 ;  /* 0x0000001816002986 */ /* 0x0005e8000c101508 */
[----:B0-----:R-:W5:Y:S04]  /*4c6c0*/  LDL.LU R9, [R1+0xdc] ;  /* 0x0000dc0001097983 */ /* 0x001f680000300800 */
[----:B------:R-:W5:Y:S04]  /*4c6d0*/  LDL.LU R28, [R1+0xe0] ;  /* 0x0000e000011c7983 */ /* 0x000f680000300800 */
[----:B--2---:R-:W2:Y:S01]  /*4c6e0*/  LDL.LU R24, [R1+0xd0] ;  /* 0x0000d00001187983 */ /* 0x004ea20000300800 */
[----:B------:R-:W-:Y:S01]  /*4c6f0*/  VIADD R26, R29, 0x9b ;  /* 0x0000009b1d1a7836 */ /* 0x000fe20000000000 */
[----:B------:R-:W-:-:S04]  /*4c700*/  LEA R20, P3, R25, R3, 0x1 ;  /* 0x0000000319147211 */ /* 0x000fc800078608ff */
[----:B------:R-:W-:Y:S01]  /*4c710*/  ISETP.LT.AND P5, PT, R26, UR4, !P0 ;  /* 0x000000041a007c0c */ /* 0x000fe2000c7a1270 */
[----:B------:R-:W-:Y:S01]  /*4c720*/  VIADD R26, R29, 0x9c ;  /* 0x0000009c1d1a7836 */ /* 0x000fe20000000000 */
[----:B------:R-:W-:Y:S01]  /*4c730*/  ULDC UR4, c[0x0][0x22c] ;  /* 0x00008b0000047ab9 */ /* 0x000fe20000000800 */
[----:B------:R-:W-:-:S03]  /*4c740*/  LEA.HI.X.SX32 R21, R25, R2, 0x1, P3 ;  /* 0x0000000219157211 */ /* 0x000fc600018f0eff */
[----:B------:R-:W-:Y:S01]  /*4c750*/  ISETP.LT.AND P3, PT, R26, UR4, !P0 ;  /* 0x000000041a007c0c */ /* 0x000fe2000c761270 */
[----:B------:R-:W-:Y:S02]  /*4c760*/  ULDC UR4, c[0x0][0x248] ;  /* 0x0000920000047ab9 */ /* 0x000fe40000000800 */
[----:B------:R-:W-:Y:S01]  /*4c770*/  VIADD R23, R25, UR4 ;  /* 0x0000000419177c36 */ /* 0x000fe20008000000 */
[----:B------:R-:W-:Y:S01]  /*4c780*/  ULDC UR4, c[0x0][0x22c] ;  /* 0x00008b0000047ab9 */ /* 0x000fe20000000800 */
[----:B------:R-:W-:-:S05]  /*4c790*/  VIADD R22, R29, 0x9d ;  /* 0x0000009d1d167836 */ /* 0x000fca0000000000 */
[----:B------:R-:W-:Y:S01]  /*4c7a0*/  ISETP.LT.AND P2, PT, R22, UR4, !P0 ;  /* 0x0000000416007c0c */ /* 0x000fe2000c741270 */
[----:B------:R-:W-:Y:S01]  /*4c7b0*/  ULDC UR4, c[0x0][0x248] ;  /* 0x0000920000047ab9 */ /* 0x000fe20000000800 */
[----:B------:R-:W-:Y:S01]  /*4c7c0*/  VIADD R26, R29, 0x9f ;  /* 0x0000009f1d1a7836 */ /* 0x000fe20000000000 */
[----:B--2---:R0:W-:Y:S01]  /*4c7d0*/  @P1 STG.E.U16 desc[UR8][R20.64], R24 ;  /* 0x0000001814001986 */ /* 0x0041e2000c101508 */
[----:B------:R-:W-:Y:S02]  /*4c7e0*/  PRMT R22, R24, 0x7632, R22 ;  /* 0x0000763218167816 */ /* 0x000fe40000000016 */
[----:B0-----:R-:W-:-:S04]  /*4c7f0*/  LEA R20, P1, R23, R3, 0x1 ;  /* 0x0000000317147211 */ /* 0x001fc800078208ff */
[C---:B------:R-:W-:Y:S01]  /*4c800*/  LEA.HI.X.SX32 R21, R23.reuse, R2, 0x1, P1 ;  /* 0x0000000217157211 */ /* 0x040fe200008f0eff */
[----:B------:R-:W-:Y:S01]  /*4c810*/  VIADD R23, R23, UR4 ;  /* 0x0000000417177c36 */ /* 0x000fe20008000000 */
[----:B------:R-:W-:-:S03]  /*4c820*/  ULDC UR4, c[0x0][0x248] ;  /* 0x0000920000047ab9 */ /* 0x000fc60000000800 */
[----:B------:R0:W-:Y:S01]  /*4c830*/  @P4 STG.E.U16 desc[UR8][R20.64], R22 ;  /* 0x0000001614004986 */ /* 0x0001e2000c101508 */
[----:B------:R-:W-:Y:S01]  /*4c840*/  VIADD R24, R29, 0x9e ;  /* 0x0000009e1d187836 */ /* 0x000fe20000000000 */
[C---:B0-----:R-:W-:Y:S01]  /*4c850*/  LEA R22, P4, R23.reuse, R3, 0x1 ;  /* 0x0000000317167211 */ /* 0x041fe200078808ff */
[----:B------:R-:W-:-:S03]  /*4c860*/  VIADD R21, R23, UR4 ;  /* 0x0000000417157c36 */ /* 0x000fc60008000000 */
[----:B------:R-:W-:Y:S01]  /*4c870*/  ISETP.LT.AND P1, PT, R24, UR5, !P0 ;  /* 0x0000000518007c0c */ /* 0x000fe2000c721270 */
[----:B------:R-:W-:Y:S01]  /*4c880*/  ULDC UR4, c[0x0][0x248] ;  /* 0x0000920000047ab9 */ /* 0x000fe20000000800 */
[-C--:B------:R-:W-:Y:S01]  /*4c890*/  LEA.HI.X.SX32 R23, R23, R2.reuse, 0x1, P4 ;  /* 0x0000000217177211 */ /* 0x080fe200020f0eff */
[----:B------:R-:W-:Y:S01]  /*4c8a0*/  ULDC UR5, c[0x0][0x22c] ;  /* 0x00008b0000057ab9 */ /* 0x000fe20000000800 */
[----:B---3--:R-:W-:Y:S02]  /*4c8b0*/  PRMT R24, R11, 0x7632, R24 ;  /* 0x000076320b187816 */ /* 0x008fe40000000018 */
[CC--:B------:R-:W-:Y:S01]  /*4c8c0*/  LEA R20, P4, R21.reuse, R3.reuse, 0x1 ;  /* 0x0000000315147211 */ /* 0x0c0fe200078808ff */
[----:B------:R0:W-:Y:S01]  /*4c8d0*/  @P6 STG.E.U16 desc[UR8][R22.64], R11 ;  /* 0x0000000b16006986 */ /* 0x0001e2000c101508 */
[C---:B------:R-:W-:Y:S01]  /*4c8e0*/  VIADD R25, R21.reuse, UR4 ;  /* 0x0000000415197c36 */ /* 0x040fe20008000000 */
[----:B------:R-:W-:Y:S01]  /*4c8f0*/  ULDC UR4, c[0x0][0x248] ;  /* 0x0000920000047ab9 */ /* 0x000fe20000000800 */
[----:B------:R-:W-:Y:S01]  /*4c900*/  LEA.HI.X.SX32 R21, R21, R2, 0x1, P4 ;  /* 0x0000000215157211 */ /* 0x000fe200020f0eff */
[----:B0-----:R-:W2:Y:S02]  /*4c910*/  LDL.LU R11, [R1+0xe4] ;  /* 0x0000e400010b7983 */ /* 0x001ea40000300800 */
[----:B------:R-:W-:-:S02]  /*4c920*/  LEA R22, P6, R25, R3, 0x1 ;  /* 0x0000000319167211 */ /* 0x000fc400078c08ff */
[----:B------:R0:W-:Y:S01]  /*4c930*/  @P5 STG.E.U16 desc[UR8][R20.64], R24 ;  /* 0x0000001814005986 */ /* 0x0001e2000c101508 */
[----:B------:R-:W-:Y:S01]  /*4c940*/  ISETP.LT.AND P4, PT, R26, UR5, !P0 ;  /* 0x000000051a007c0c */ /* 0x000fe2000c781270 */
[----:B------:R-:W-:Y:S01]  /*4c950*/  ULDC UR5, c[0x0][0x22c] ;  /* 0x00008b0000057ab9 */ /* 0x000fe20000000800 */
[----:B------:R-:W-:Y:S01]  /*4c960*/  LEA.HI.X.SX32 R23, R25, R2, 0x1, P6 ;  /* 0x0000000219177211 */ /* 0x000fe200030f0eff */
[----:B0-----:R-:W-:-:S04]  /*4c970*/  VIADD R20, R29, 0xa0 ;  /* 0x000000a01d147836 */ /* 0x001fc80000000000 */
[----:B----4-:R0:W-:Y:S01]  /*4c980*/  @P3 STG.E.U16 desc[UR8][R22.64], R10 ;  /* 0x0000000a16003986 */ /* 0x0101e2000c101508 */
[----:B------:R-:W-:Y:S02]  /*4c990*/  PRMT R21, R10, 0x7632, R21 ;  /* 0x000076320a157816 */ /* 0x000fe40000000015 */
[----:B------:R-:W-:Y:S01]  /*4c9a0*/  ISETP.LT.AND P6, PT, R20, UR5, !P0 ;  /* 0x0000000514007c0c */ /* 0x000fe2000c7c1270 */
[----:B------:R-:W-:Y:S01]  /*4c9b0*/  VIADD R20, R25, UR4 ;  /* 0x0000000419147c36 */ /* 0x000fe20008000000 */
[----:B------:R-:W-:Y:S01]  /*4c9c0*/  ULDC UR4, c[0x0][0x248] ;  /* 0x0000920000047ab9 */ /* 0x000fe20000000800 */
[----:B------:R-:W-:Y:S01]  /*4c9d0*/  VIADD R25, R29, 0xa1 ;  /* 0x000000a11d197836 */ /* 0x000fe20000000000 */
[----:B------:R-:W-:Y:S01]  /*4c9e0*/  ULDC UR5, c[0x0][0x22c] ;  /* 0x00008b0000057ab9 */ /* 0x000fe20000000800 */
[----:B0-----:R-:W3:Y:S01]  /*4c9f0*/  LDL.LU R10, [R1+0xe8] ;  /* 0x0000e800010a7983 */ /* 0x001ee20000300800 */
[CC--:B------:R-:W-:Y:S01]  /*4ca00*/  LEA R22, P3, R20.reuse, R3.reuse, 0x1 ;  /* 0x0000000314167211 */ /* 0x0c0fe200078608ff */
[C---:B------:R-:W-:Y:S01]  /*4ca10*/  VIADD R24, R20.reuse, UR4 ;  /* 0x0000000414187c36 */ /* 0x040fe20008000000 */
[----:B------:R-:W-:Y:S01]  /*4ca20*/  ISETP.LT.AND P5, PT, R25, UR5, !P0 ;  /* 0x0000000519007c0c */ /* 0x000fe2000c7a1270 */
[----:B------:R-:W-:Y:S01]  /*4ca30*/  VIADD R25, R29, 0xa2 ;  /* 0x000000a21d197836 */ /* 0x000fe20000000000 */
[----:B------:R-:W-:Y:S01]  /*4ca40*/  LEA.HI.X.SX32 R23, R20, R2, 0x1, P3 ;  /* 0x0000000214177211 */ /* 0x000fe200018f0eff */
[----:B------:R-:W-:Y:S01]  /*4ca50*/  ULDC UR4, c[0x0][0x22c] ;  /* 0x00008b0000047ab9 */ /* 0x000fe20000000800 */
[----:B------:R-:W-:Y:S01]  /*4ca60*/  LEA R20, P3, R24, R3, 0x1 ;  /* 0x0000000318147211 */ /* 0x000fe200078608ff */
[----:B------:R-:W-:-:S02]  /*4ca70*/  ULDC UR5, c[0x0][0x22c] ;  /* 0x00008b0000057ab9 */ /* 0x000fc40000000800 */
[----:B------:R0:W-:Y:S01]  /*4ca80*/  @P2 STG.E.U16 desc[UR8][R22.64], R21 ;  /* 0x0000001516002986 */ /* 0x0001e2000c101508 */
[----:B------:R-:W-:Y:S01]  /*4ca90*/  ISETP.LT.AND P2, PT, R25, UR4, !P0 ;  /* 0x0000000419007c0c */ /* 0x000fe2000c741270 */
[----:B------:R-:W-:Y:S01]  /*4caa0*/  ULDC UR4, c[0x0][0x248] ;  /* 0x0000920000047ab9 */ /* 0x000fe20000000800 */
[C---:B0-----:R-:W-:Y:S01]  /*4cab0*/  LEA.HI.X.SX32 R21, R24.reuse, R2, 0x1, P3 ;  /* 0x0000000218157211 */ /* 0x041fe200018f0eff */
[----:B------:R-:W-:Y:S02]  /*4cac0*/  VIADD R22, R29, 0xa3 ;  /* 0x000000a31d167836 */ /* 0x000fe40000000000 */
[----:B------:R-:W-:Y:S01]  /*4cad0*/  VIADD R23, R24, UR4 ;  /* 0x0000000418177c36 */ /* 0x000fe20008000000 */
[----:B------:R-:W-:Y:S01]  /*4cae0*/  ULDC UR4, c[0x0][0x22c] ;  /* 0x00008b0000047ab9 */ /* 0x000fe20000000800 */
[----:B-----5:R0:W-:Y:S01]  /*4caf0*/  @P1 STG.E.U16 desc[UR8][R20.64], R9 ;  /* 0x0000000914001986 */ /* 0x0201e2000c101508 */
[----:B------:R-:W-:Y:S01]  /*4cb00*/  ISETP.LT.AND P1, PT, R22, UR4, !P0 ;  /* 0x0000000416007c0c */ /* 0x000fe2000c721270 */
[----:B------:R-:W-:Y:S01]  /*4cb10*/  ULDC UR4, c[0x0][0x248] ;  /* 0x0000920000047ab9 */ /* 0x000fe20000000800 */
[----:B------:R-:W-:-:S02]  /*4cb20*/  PRMT R22, R9, 0x7632, R22 ;  /* 0x0000763209167816 */ /* 0x000fc40000000016 */
[----:B0-----:R-:W4:Y:S01]  /*4cb30*/  LDL.LU R9, [R1+0xec] ;  /* 0x0000ec0001097983 */ /* 0x001f220000300800 */
[----:B------:R-:W-:-:S04]  /*4cb40*/  LEA R20, P3, R23, R3, 0x1 ;  /* 0x0000000317147211 */ /* 0x000fc800078608ff */
[C---:B------:R-:W-:Y:S01]  /*4cb50*/  LEA.HI.X.SX32 R21, R23.reuse, R2, 0x1, P3 ;  /* 0x0000000217157211 */ /* 0x040fe200018f0eff */
[----:B------:R-:W-:Y:S01]  /*4cb60*/  VIADD R23, R23, UR4 ;  /* 0x0000000417177c36 */ /* 0x000fe20008000000 */
[----:B------:R-:W-:-:S03]  /*4cb70*/  ULDC UR4, c[0x0][0x248] ;  /* 0x0000920000047ab9 */ /* 0x000fc60000000800 */
[----:B------:R0:W-:Y:S01]  /*4cb80*/  @P4 STG.E.U16 desc[UR8][R20.64], R22 ;  /* 0x0000001614004986 */ /* 0x0001e2000c101508 */
[----:B------:R-:W-:Y:S01]  /*4cb90*/  VIADD R24, R29, 0xa4 ;  /* 0x000000a41d187836 */ /* 0x000fe20000000000 */
        /* <DEDUP_REMOVED lines=8> */
[----:B------:R0:W-:Y:S01]  /*4cc20*/  @P6 STG.E.U16 desc[UR8][R22.64], R28 ;  /* 0x0000001c16006986 */ /* 0x0001e2000c101508 */
        /* <DEDUP_REMOVED lines=9> */
[----:B-----5:R-:W-:Y:S02]  /*4ccc0*/  VIADD R20, R29, 0xa6 ;  /* 0x000000a61d147836 */ /* 0x020fe40000000000 */
[----:B------:R-:W-:Y:S01]  /*4ccd0*/  VIADD R21, R25, UR4 ;  /* 0x0000000419157c36 */ /* 0x000fe20008000000 */
[----:B------:R-:W-:Y:S02]  /*4cce0*/  ULDC UR4, c[0x0][0x248] ;  /* 0x0000920000047ab9 */ /* 0x000fe40000000800 */
[----:B------:R-:W-:Y:S01]  /*4ccf0*/  ISETP.LT.AND P5, PT, R20, UR5, !P0 ;  /* 0x0000000514007c0c */ /* 0x000fe2000c7a1270 */
[----:B------:R-:W-:Y:S01]  /*4cd00*/  VIADD R24, R21, UR4 ;  /* 0x0000000415187c36 */ /* 0x000fe20008000000 */
[----:B------:R-:W-:Y:S01]  /*4cd10*/  ULDC UR5, c[0x0][0x22c] ;  /* 0x00008b0000057ab9 */ /* 0x000fe20000000800 */
[----:B------:R-:W-:Y:S01]  /*4cd20*/  VIADD R25, R29, 0xa8 ;  /* 0x000000a81d197836 */ /* 0x000fe20000000000 */
[----:B------:R-:W-:Y:S01]  /*4cd30*/  ULDC UR4, c[0x0][0x22c] ;  /* 0x00008b0000047ab9 */ /* 0x000fe20000000800 */
[----:B--2---:R0:W-:Y:S01]  /*4cd40*/  @P2 STG.E.U16 desc[UR8][R22.64], R11 ;  /* 0x0000000b16002986 */ /* 0x0041e2000c101508 */
[----:B------:R-:W-:-:S04]  /*4cd50*/  LEA R20, P2, R21, R3, 0x1 ;  /* 0x0000000315147211 */ /* 0x000fc800078408ff */
[-C--:B------:R-:W-:Y:S01]  /*4cd60*/  LEA.HI.X.SX32 R21, R21, R2.reuse, 0x1, P2 ;  /* 0x0000000215157211 */ /* 0x080fe200010f0eff */
[----:B0-----:R-:W-:Y:S01]  /*4cd70*/  VIADD R22, R29, 0xa7 ;  /* 0x000000a71d167836 */ /* 0x001fe20000000000 */
[----:B------:R-:W-:Y:S02]  /*4cd80*/  PRMT R23, R11, 0x7632, R23 ;  /* 0x000076320b177816 */ /* 0x000fe40000000017 */
[----:B------:R-:W2:Y:S02]  /*4cd90*/  LDL.LU R11, [R1+0xf4] ;  /* 0x0000f400010b7983 */ /* 0x000ea40000300800 */
        /* <DEDUP_REMOVED lines=10> */
[----:B---3--:R0:W-:Y:S01]  /*4ce40*/  @P3 STG.E.U16 desc[UR8][R22.64], R10 ;  /* 0x0000000a16003986 */ /* 0x0081e2000c101508 */
[C---:B------:R-:W-:Y:S02]  /*4ce50*/  LEA R20, P6, R24.reuse, R3, 0x1 ;  /* 0x0000000318147211 */ /* 0x040fe400078c08ff */
[----:B------:R-:W-:Y:S01]  /*4ce60*/  ISETP.LT.AND P3, PT, R21, UR4, !P0 ;  /* 0x0000000415007c0c */ /* 0x000fe2000c761270 */
[----:B------:R-:W-:Y:S01]  /*4ce70*/  ULDC UR4, c[0x0][0x248] ;  /* 0x0000920000047ab9 */ /* 0x000fe20000000800 */
[----:B------:R-:W-:Y:S01]  /*4ce80*/  LEA.HI.X.SX32 R21, R24, R2, 0x1, P6 ;  /* 0x0000000218157211 */ /* 0x000fe200030f0eff */
[----:B0-----:R-:W-:Y:S01]  /*4ce90*/  VIADD R22, R29, 0xaa ;  /* 0x000000aa1d167836 */ /* 0x001fe20000000000 */
[----:B------:R-:W-:Y:S02]  /*4cea0*/  PRMT R23, R10, 0x7632, R23 ;  /* 0x000076320a177816 */ /* 0x000fe40000000017 */
[----:B------:R-:W3:Y:S02]  /*4ceb0*/  LDL.LU R10, [R1+0xf8] ;  /* 0x0000f800010a7983 */ /* 0x000ee40000300800 */
[----:B------:R-:W-:Y:S01]  /*4cec0*/  ISETP.LT.AND P6, PT, R22, UR5, !P0 ;  /* 0x0000000516007c0c */ /* 0x000fe2000c7c1270 */
[----:B------:R-:W-:Y:S01]  /*4ced0*/  VIADD R22, R24, UR4 ;  /* 0x0000000418167c36 */ /* 0x000fe20008000000 */
[----:B------:R-:W-:Y:S01]  /*4cee0*/  ULDC UR4, c[0x0][0x248] ;  /* 0x0000920000047ab9 */ /* 0x000fe20000000800 */
[----:B------:R0:W-:Y:S01]  /*4cef0*/  @P4 STG.E.U16 desc[UR8][R20.64], R23 ;  /* 0x0000001714004986 */ /* 0x0001e2000c101508 */
[----:B------:R-:W-:-:S02]  /*4cf00*/  ULDC UR5, c[0x0][0x248] ;  /* 0x0000920000057ab9 */ /* 0x000fc40000000800 */
[CC--:B0-----:R-:W-:Y:S01]  /*4cf10*/  LEA R20, P4, R22.reuse, R3.reuse, 0x1 ;  /* 0x0000000316147211 */ /* 0x0c1fe200078808ff */
[C---:B------:R-:W-:Y:S01]  /*4cf20*/  VIADD R23, R22.reuse, UR4 ;  /* 0x0000000416177c36 */ /* 0x040fe20008000000 */
[----:B----4-:R-:W-:Y:S01]  /*4cf30*/  PRMT R24, R9, 0x7632, R24 ;  /* 0x0000763209187816 */ /* 0x010fe20000000018 */
[----:B------:R-:W-:Y:S01]  /*4cf40*/  VIADD R26, R29, 0xab ;  /* 0x000000ab1d1a7836 */ /* 0x000fe20000000000 */
[-C--:B------:R-:W-:Y:S01]  /*4cf50*/  LEA.HI.X.SX32 R21, R22, R2.reuse, 0x1, P4 ;  /* 0x0000000216157211 */ /* 0x080fe200020f0eff */
[----:B------:R-:W-:Y:S01]  /*4cf60*/  ULDC UR4, c[0x0][0x22c] ;  /* 0x00008b0000047ab9 */ /* 0x000fe20000000800 */
        /* <DEDUP_REMOVED lines=8> */
[----:B----4-:R-:W4:Y:S01]  /*4cff0*/  LDL.LU R24, [R1+0xf0] ;  /* 0x0000f00001187983 */ /* 0x010f220000300800 */
[----:B------:R-:W-:Y:S01]  /*4d000*/  ISETP.LT.AND P5, PT, R26, UR4, !P0 ;  /* 0x000000041a007c0c */ /* 0x000fe2000c7a1270 */
[----:B------:R-:W-:Y:S01]  /*4d010*/  VIADD R26, R29, 0xac ;  /* 0x000000ac1d1a7836 */ /* 0x000fe20000000000 */
[----:B------:R-:W-:Y:S01]  /*4d020*/  LEA R20, P4, R25, R3, 0x1 ;  /* 0x0000000319147211 */ /* 0x000fe200078808ff */
[----:B------:R-:W-:-:S03]  /*4d030*/  ULDC UR4, c[0x0][0x22c] ;  /* 0x00008b0000047ab9 */ /* 0x000fc60000000800 */
[C---:B------:R-:W-:Y:S02]  /*4d040*/  LEA.HI.X.SX32 R21, R25.reuse, R2, 0x1, P4 ;  /* 0x0000000219157211 */ /* 0x040fe400020f0eff */
        /* <DEDUP_REMOVED lines=8> */
[----:B----4-:R0:W-:Y:S01]  /*4d0d0*/  @P1 STG.E.U16 desc[UR8][R20.64], R24 ;  /* 0x0000001814001986 */ /* 0x0101e2000c101508 */
        /* <DEDUP_REMOVED lines=13> */
[----:B--2---:R-:W-:Y:S02]  /*4d1b0*/  PRMT R24, R11, 0x7632, R24 ;  /* 0x000076320b187816 */ /* 0x004fe40000000018 */
        /* <DEDUP_REMOVED lines=12> */
[----:B---3--:R0:W-:Y:S01]  /*4d280*/  @P4 STG.E.U16 desc[UR8][R22.64], R10 ;  /* 0x0000000a16004986 */ /* 0x0081e2000c101508 */
        /* <DEDUP_REMOVED lines=61> */
[----:B------:R-:W-:Y:S01]  /*4d660*/  LEA.HI.X.SX32 R21, R21, R2, 0x1, P2 ;  /* 0x0000000215157211 */ /* 0x000fe200010f0eff */
[----:B0-----:R-:W-:Y:S01]  /*4d670*/  VIADD R22, R29, 0xb7 ;  /* 0x000000b71d167836 */ /* 0x001fe20000000000 */
[----:B------:R-:W-:-:S04]  /*4d680*/  PRMT R23, R11, 0x7632, R23 ;  /* 0x000076320b177816 */ /* 0x000fc80000000017 */
[----:B------:R-:W-:Y:S01]  /*4d690*/  ISETP.LT.AND P2, PT, R22, UR5, !P0 ;  /* 0x0000000516007c0c */ /* 0x000fe2000c741270 */
[----:B------:R0:W-:Y:S01]  /*4d6a0*/  @P1 STG.E.U16 desc[UR8][R20.64], R23 ;  /* 0x0000001714001986 */ /* 0x0001e2000c101508 */
[CC--:B------:R-:W-:Y:S01]  /*4d6b0*/  LEA R22, P6, R24.reuse, R3.reuse, 0x1 ;  /* 0x0000000318167211 */ /* 0x0c0fe200078c08ff */
[----:B------:R-:W-:Y:S01]  /*4d6c0*/  ULDC UR5, c[0x0][0x22c] ;  /* 0x00008b0000057ab9 */ /* 0x000fe20000000800 */
[----:B------:R-:W-:Y:S01]  /*4d6d0*/  ISETP.LT.AND P1, PT, R25, UR4, !P0 ;  /* 0x0000000419007c0c */ /* 0x000fe2000c721270 */
[----:B------:R-:W-:Y:S01]  /*4d6e0*/  ULDC UR4, c[0x0][0x248] ;  /* 0x0000920000047ab9 */ /* 0x000fe20000000800 */
[C---:B0-----:R-:W-:Y:S01]  /*4d6f0*/  LEA.HI.X.SX32 R23, R24.reuse, R2, 0x1, P6 ;  /* 0x0000000218177211 */ /* 0x041fe200030f0eff */
[----:B------:R-:W-:Y:S01]  /*4d700*/  VIADD R24, R24, UR4 ;  /* 0x0000000418187c36 */ /* 0x000fe20008000000 */
[----:B------:R-:W-:Y:S01]  /*4d710*/  ULDC UR4, c[0x0][0x22c] ;  /* 0x00008b0000047ab9 */ /* 0x000fe20000000800 */
[----:B------:R-:W-:Y:S02]  /*4d720*/  VIADD R21, R29, 0xb9 ;  /* 0x000000b91d157836 */ /* 0x000fe40000000000 */
[----:B---3--:R0:W-:Y:S01]  /*4d730*/  @P4 STG.E.U16 desc[UR8][R22.64], R10 ;  /* 0x0000000a16004986 */ /* 0x0081e2000c101508 */
[----:B------:R-:W-:-:S02]  /*4d740*/  LEA R20, P6, R24, R3, 0x1 ;  /* 0x0000000318147211 */ /* 0x000fc400078c08ff */
[----:B------:R-:W-:Y:S01]  /*4d750*/  ISETP.LT.AND P4, PT, R21, UR4, !P0 ;  /* 0x0000000415007c0c */ /* 0x000fe2000c781270 */
[----:B------:R-:W-:Y:S01]  /*4d760*/  ULDC UR4, c[0x0][0x248] ;  /* 0x0000920000047ab9 */ /* 0x000fe20000000800 */
[----:B------:R-:W-:Y:S01]  /*4d770*/  LEA.HI.X.SX32 R21, R24, R2, 0x1, P6 ;  /* 0x0000000218157211 */ /* 0x000fe200030f0eff */
[----:B0-----:R-:W-:Y:S01]  /*4d780*/  VIADD R22, R29, 0xba ;  /* 0x000000ba1d167836 */ /* 0x001fe20000000000 */
[----:B------:R-:W-:-:S04]  /*4d790*/  PRMT R23, R10, 0x7632, R23 ;  /* 0x000076320a177816 */ /* 0x000fc80000000017 */
[----:B------:R-:W-:Y:S01]  /*4d7a0*/  ISETP.LT.AND P6, PT, R22, UR5, !P0 ;  /* 0x0000000516007c0c */ /* 0x000fe2000c7c1270 */
[----:B------:R-:W-:Y:S01]  /*4d7b0*/  VIADD R22, R24, UR4 ;  /* 0x0000000418167c36 */ /* 0x000fe20008000000 */
[----:B------:R-:W-:Y:S01]  /*4d7c0*/  ULDC UR4, c[0x0][0x248] ;  /* 0x0000920000047ab9 */ /* 0x000fe20000000800 */
[----:B------:R0:W-:Y:S01]  /*4d7d0*/  @P3 STG.E.U16 desc[UR8][R20.64], R23 ;  /* 0x0000001714003986 */ /* 0x0001e2000c101508 */
[----:B------:R-:W-:Y:S02]  /*4d7e0*/  ULDC UR5, c[0x0][0x248] ;  /* 0x0000920000057ab9 */ /* 0x000fe40000000800 */
[CC--:B0-----:R-:W-:Y:S01]  /*4d7f0*/  LEA R20, P3, R22.reuse, R3.reuse, 0x1 ;  /* 0x0000000316147211 */ /* 0x0c1fe200078608ff */
[C---:B------:R-:W-:Y:S01]  /*4d800*/  VIADD R23, R22.reuse, UR4 ;  /* 0x0000000416177c36 */ /* 0x040fe20008000000 */
[----:B----4-:R-:W-:Y:S01]  /*4d810*/  PRMT R24, R9, 0x7632, R24 ;  /* 0x0000763209187816 */ /* 0x010fe20000000018 */
[----:B------:R-:W-:Y:S01]  /*4d820*/  VIADD R26, R29, 0xbb ;  /* 0x000000bb1d1a7836 */ /* 0x000fe20000000000 */
[-C--:B------:R-:W-:Y:S01]  /*4d830*/  LEA.HI.X.SX32 R21, R22, R2.reuse, 0x1, P3 ;  /* 0x0000000216157211 */ /* 0x080fe200018f0eff */
[----:B------:R-:W-:Y:S01]  /*4d840*/  ULDC UR4, c[0x0][0x22c] ;  /* 0x00008b0000047ab9 */ /* 0x000fe20000000800 */
[C---:B------:R-:W-:Y:S01]  /*4d850*/  LEA R22, P3, R23.reuse, R3, 0x1 ;  /* 0x0000000317167211 */ /* 0x040fe200078608ff */
[C---:B------:R-:W-:Y:S01]  /*4d860*/  VIADD R25, R23.reuse, UR5 ;  /* 0x0000000517197c36 */ /* 0x040fe20008000000 */
[----:B------:R-:W-:Y:S01]  /*4d870*/  ULDC UR5, c[0x0][0x22c] ;  /* 0x00008b0000057ab9 */ /* 0x000fe20000000800 */
[----:B------:R0:W-:Y:S01]  /*4d880*/  @P5 STG.E.U16 desc[UR8][R20.64], R9 ;  /* 0x0000000914005986 */ /* 0x0001e2000c101508 */
[----:B------:R-:W-:-:S05]  /*4d890*/  LEA.HI.X.SX32 R23, R23, R2, 0x1, P3 ;  /* 0x0000000217177211 */ /* 0x000fca00018f0eff */
[----:B------:R2:W-:Y:S04]  /*4d8a0*/  @P2 STG.E.U16 desc[UR8][R22.64], R24 ;  /* 0x0000001816002986 */ /* 0x0005e8000c101508 */
[----:B0-----:R-:W3:Y:S04]  /*4d8b0*/  LDL.LU R9, [R1+0x114] ;  /* 0x0001140001097983 */ /* 0x001ee80000300800 */
[----:B------:R-:W4:Y:S04]  /*4d8c0*/  LDL.LU R28, [R1+0x118] ;  /* 0x00011800011c7983 */ /* 0x000f280000300800 */
[----:B------:R-:W5:Y:S04]  /*4d8d0*/  LDL.LU R11, [R1+0x11c] ;  /* 0x00011c00010b7983 */ /* 0x000f680000300800 */
[----:B------:R-:W5:Y:S04]  /*4d8e0*/  LDL.LU R10, [R1+0x130] ;  /* 0x00013000010a7983 */ /* 0x000f680000300800 */
[----:B--2---:R-:W2:Y:S01]  /*4d8f0*/  LDL.LU R24, [R1+0x110] ;  /* 0x0001100001187983 */ /* 0x004ea20000300800 */
        /* <DEDUP_REMOVED lines=24> */
[-C--:B------:R-:W-:Y:S02]  /*4da80*/  LEA.HI.X.SX32 R23, R23, R2.reuse, 0x1, P4 ;  /* 0x0000000217177211 */ /* 0x080fe400020f0eff */
[C---:B------:R-:W-:Y:S01]  /*4da90*/  LEA R20, P4, R21.reuse, R3, 0x1 ;  /* 0x0000000315147211 */ /* 0x040fe200078808ff */
[----:B------:R-:W-:Y:S01]  /*4daa0*/  VIADD R25, R21, UR4 ;  /* 0x0000000415197c36 */ /* 0x000fe20008000000 */
[----:B------:R-:W-:Y:S01]  /*4dab0*/  ISETP.LT.AND P1, PT, R24, UR5, !P0 ;  /* 0x0000000518007c0c */ /* 0x000fe2000c721270 */
[----:B---3--:R0:W-:Y:S01]  /*4dac0*/  @P6 STG.E.U16 desc[UR8][R22.64], R9 ;  /* 0x0000000916006986 */ /* 0x0081e2000c101508 */
[----:B------:R-:W-:Y:S01]  /*4dad0*/  PRMT R24, R9, 0x7632, R24 ;  /* 0x0000763209187816 */ /* 0x000fe20000000018 */
[----:B------:R-:W-:Y:S01]  /*4dae0*/  ULDC UR5, c[0x0][0x22c] ;  /* 0x00008b0000057ab9 */ /* 0x000fe20000000800 */
[----:B------:R-:W-:Y:S01]  /*4daf0*/  LEA.HI.X.SX32 R21, R21, R2, 0x1, P4 ;  /* 0x0000000215157211 */ /* 0x000fe200020f0eff */
[----:B------:R-:W-:Y:S01]  /*4db00*/  ULDC UR4, c[0x0][0x248] ;  /* 0x0000920000047ab9 */ /* 0x000fe20000000800 */
[----:B------:R-:W-:Y:S01]  /*4db10*/  ISETP.LT.AND P4, PT, R26, UR5, !P0 ;  /* 0x000000051a007c0c */ /* 0x000fe2000c781270 */
[----:B------:R-:W-:-:S02]  /*4db20*/  ULDC UR5, c[0x0][0x22c] ;  /* 0x00008b0000057ab9 */ /* 0x000fc40000000800 */
[----:B------:R2:W-:Y:S01]  /*4db30*/  @P5 STG.E.U16 desc[UR8][R20.64], R24 ;  /* 0x0000001814005986 */ /* 0x0005e2000c101508 */
[----:B0-----:R-:W-:-:S03]  /*4db40*/  LEA R22, P6, R25, R3, 0x1 ;  /* 0x0000000319167211 */ /* 0x001fc600078c08ff */
[----:B------:R-:W3:Y:S01]  /*4db50*/  LDL.LU R9, [R1+0x1204] ;  /* 0x0012040001097983 */ /* 0x000ee20000300800 */
[----:B------:R-:W-:Y:S01]  /*4db60*/  LEA.HI.X.SX32 R23, R25, R2, 0x1, P6 ;  /* 0x0000000219177211 */ /* 0x000fe200030f0eff */
[----:B--2---:R-:W-:-:S05]  /*4db70*/  VIADD R20, R29, 0xc0 ;  /* 0x000000c01d147836 */ /* 0x004fca0000000000 */
[----:B------:R-:W-:Y:S01]  /*4db80*/  ISETP.LT.AND P6, PT, R20, UR5, !P0 ;  /* 0x0000000514007c0c */ /* 0x000fe2000c7c1270 */
[----:B------:R-:W-:Y:S01]  /*4db90*/  VIADD R20, R25, UR4 ;  /* 0x0000000419147c36 */ /* 0x000fe20008000000 */
[----:B----4-:R0:W-:Y:S01]  /*4dba0*/  @P3 STG.E.U16 desc[UR8][R22.64], R28 ;  /* 0x0000001c16003986 */ /* 0x0101e2000c101508 */
[----:B------:R-:W-:Y:S01]  /*4dbb0*/  VIADD R25, R29, 0xc1 ;  /* 0x000000c11d197836 */ /* 0x000fe20000000000 */
[----:B------:R-:W-:Y:S01]  /*4dbc0*/  ULDC UR4, c[0x0][0x248] ;  /* 0x0000920000047ab9 */ /* 0x000fe20000000800 */
[----:B------:R-:W-:Y:S01]  /*4dbd0*/  ULDC UR5, c[0x0][0x22c] ;  /* 0x00008b0000057ab9 */ /* 0x000fe20000000800 */
[----:B------:R-:W-:Y:S01]  /*4dbe0*/  VIADD R24, R20, UR4 ;  /* 0x0000000414187c36 */ /* 0x000fe20008000000 */
[----:B------:R-:W-:Y:S01]  /*4dbf0*/  PRMT R21, R28, 0x7632, R21 ;  /* 0x000076321c157816 */ /* 0x000fe20000000015 */
[----:B------:R-:W-:Y:S01]  /*4dc00*/  ULDC UR4, c[0x0][0x22c] ;  /* 0x00008b0000047ab9 */ /* 0x000fe20000000800 */
[----:B------:R-:W-:Y:S02]  /*4dc10*/  ISETP.LT.AND P5, PT, R25, UR5, !P0 ;  /* 0x0000000519007c0c */ /* 0x000fe4000c7a1270 */
[CC--:B0-----:R-:W-:Y:S01]  /*4dc20*/  LEA R22, P3, R20.reuse, R3.reuse, 0x1 ;  /* 0x0000000314167211 */ /* 0x0c1fe200078608ff */
[C---:B------:R-:W-:Y:S01]  /*4dc30*/  VIADD R25, R29.reuse, 0xc2 ;  /* 0x000000c21d197836 */ /* 0x040fe20000000000 */
[----:B------:R-:W-:Y:S01]  /*4dc40*/  ULDC UR5, c[0x0][0x22c] ;  /* 0x00008b0000057ab9 */ /* 0x000fe20000000800 */
[----:B------:R-:W-:Y:S01]  /*4dc50*/  VIADD R26, R29, 0xc5 ;  /* 0x000000c51d1a7836 */ /* 0x000fe20000000000 */
[----:B------:R-:W-:Y:S01]  /*4dc60*/  LEA.HI.X.SX32 R23, R20, R2, 0x1, P3 ;  /* 0x0000000214177211 */ /* 0x000fe200018f0eff */
[----:B------:R-:W2:Y:S01]  /*4dc70*/  LDL.LU R28, [R1+0x138] ;  /* 0x00013800011c7983 */ /* 0x000ea20000300800 */
[----:B------:R-:W-:-:S03]  /*4dc80*/  LEA R20, P3, R24, R3, 0x1 ;  /* 0x0000000318147211 */ /* 0x000fc600078608ff */
[----:B------:R0:W-:Y:S01]  /*4dc90*/  @P2 STG.E.U16 desc[UR8][R22.64], R21 ;  /* 0x0000001516002986 */ /* 0x0001e2000c101508 */
[----:B------:R-:W-:Y:S01]  /*4dca0*/  ISETP.LT.AND P2, PT, R25, UR4, !P0 ;  /* 0x0000000419007c0c */ /* 0x000fe2000c741270 */
[----:B------:R-:W-:Y:S01]  /*4dcb0*/  ULDC UR4, c[0x0][0x248] ;  /* 0x0000920000047ab9 */ /* 0x000fe20000000800 */
[C---:B0-----:R-:W-:Y:S01]  /*4dcc0*/  LEA.HI.X.SX32 R21, R24.reuse, R2, 0x1, P3 ;  /* 0x0000000218157211 */ /* 0x041fe200018f0eff */
[----:B------:R-:W-:Y:S01]  /*4dcd0*/  VIADD R23, R24, UR4 ;  /* 0x0000000418177c36 */ /* 0x000fe20008000000 */
[----:B------:R-:W-:Y:S01]  /*4dce0*/  ULDC UR4, c[0x0][0x22c] ;  /* 0x00008b0000047ab9 */ /* 0x000fe20000000800 */
[----:B------:R-:W-:Y:S02]  /*4dcf0*/  VIADD R22, R29, 0xc3 ;  /* 0x000000c31d167836 */ /* 0x000fe40000000000 */
[----:B-----5:R0:W-:Y:S03]  /*4dd00*/  @P1 STG.E.U16 desc[UR8][R20.64], R11 ;  /* 0x0000000b14001986 */ /* 0x0201e6000c101508 */
[----:B------:R-:W-:Y:S01]  /*4dd10*/  ISETP.LT.AND P1, PT, R22, UR4, !P0 ;  /* 0x0000000416007c0c */ /* 0x000fe2000c721270 */
[----:B------:R-:W-:Y:S01]  /*4dd20*/  ULDC UR4, c[0x0][0x248] ;  /* 0x0000920000047ab9 */ /* 0x000fe20000000800 */
[----:B------:R-:W-:-:S02]  /*4dd30*/  PRMT R22, R11, 0x7632, R22 ;  /* 0x000076320b167816 */ /* 0x000fc40000000016 */
[----:B0-----:R-:W-:Y:S01]  /*4dd40*/  LEA R20, P3, R23, R3, 0x1 ;  /* 0x0000000317147211 */ /* 0x001fe200078608ff */
[----:B------:R-:W-:Y:S01]  /*4dd50*/  VIADD R24, R29, 0xc4 ;  /* 0x000000c41d187836 */ /* 0x000fe20000000000 */
[----:B------:R-:W4:Y:S02]  /*4dd60*/  LDL.LU R11, [R1+0x13c] ;  /* 0x00013c00010b7983 */ /* 0x000f240000300800 */
[C---:B------:R-:W-:Y:S01]  /*4dd70*/  LEA.HI.X.SX32 R21, R23.reuse, R2, 0x1, P3 ;  /* 0x0000000217157211 */ /* 0x040fe200018f0eff */
[----:B------:R-:W-:Y:S01]  /*4dd80*/  VIADD R23, R23, UR4 ;  /* 0x0000000417177c36 */ /* 0x000fe20008000000 */
[----:B------:R-:W-:-:S03]  /*4dd90*/  ULDC UR4, c[0x0][0x248] ;  /* 0x0000920000047ab9 */ /* 0x000fc60000000800 */
[----:B------:R0:W-:Y:S01]  /*4dda0*/  @P4 STG.E.U16 desc[UR8][R20.64], R22 ;  /* 0x0000001614004986 */ /* 0x0001e2000c101508 */
[----:B------:R-:W-:Y:S01]  /*4ddb0*/  ISETP.LT.AND P3, PT, R24, UR5, !P0 ;  /* 0x0000000518007c0c */ /* 0x000fe2000c761270 */
[----:B------:R-:W-:Y:S01]  /*4ddc0*/  ULDC UR5, c[0x0][0x22c] ;  /* 0x00008b0000057ab9 */ /* 0x000fe20000000800 */
[----:B------:R-:W-:Y:S02]  /*4ddd0*/  PRMT R24, R10, 0x7632, R24 ;  /* 0x000076320a187816 */ /* 0x000fe40000000018 */
[CC--:B0-----:R-:W-:Y:S01]  /*4dde0*/  LEA R22, P4, R23.reuse, R3.reuse, 0x1 ;  /* 0x0000000317167211 */ /* 0x0c1fe200078808ff */
[C---:B------:R-:W-:Y:S01]  /*4ddf0*/  VIADD R21, R23.reuse, UR4 ;  /* 0x0000000417157c36 */ /* 0x040fe20008000000 */
[----:B------:R-:W-:Y:S02]  /*4de00*/  ULDC UR4, c[0x0][0x248] ;  /* 0x0000920000047ab9 */ /* 0x000fe40000000800 */
[-C--:B------:R-:W-:Y:S02]  /*4de10*/  LEA.HI.X.SX32 R23, R23, R2.reuse, 0x1, P4 ;  /* 0x0000000217177211 */ /* 0x080fe400020f0eff */
[C---:B------:R-:W-:Y:S01]  /*4de20*/  LEA R20, P4, R21.reuse, R3, 0x1 ;  /* 0x0000000315147211 */ /* 0x040fe200078808ff */
[C---:B------:R-:W-:Y:S01]  /*4de30*/  VIADD R25, R21.reuse, UR4 ;  /* 0x0000000415197c36 */ /* 0x040fe20008000000 */
[----:B------:R-:W-:Y:S01]  /*4de40*/  ULDC UR4, c[0x0][0x248] ;  /* 0x0000920000047ab9 */ /* 0x000fe20000000800 */
[----:B------:R0:W-:Y:S01]  /*4de50*/  @P6 STG.E.U16 desc[UR8][R22.64], R10 ;  /* 0x0000000a16006986 */ /* 0x0001e2000c101508 */
[----:B------:R-:W-:-:S02]  /*4de60*/  LEA.HI.X.SX32 R21, R21, R2, 0x1, P4 ;  /* 0x0000000215157211 */ /* 0x000fc400020f0eff */
[----:B------:R-:W-:Y:S01]  /*4de70*/  ISETP.LT.AND P4, PT, R26, UR5, !P0 ;  /* 0x000000051a007c0c */ /* 0x000fe2000c781270 */
[----:B------:R-:W-:Y:S01]  /*4de80*/  ULDC UR5, c[0x0][0x22c] ;  /* 0x00008b0000057ab9 */ /* 0x000fe20000000800 */
[----:B0-----:R-:W5:Y:S04]  /*4de90*/  LDL.LU R10, [R1+0x1200] ;  /* 0x00120000010a7983 */ /* 0x001f680000300800 */
[----:B------:R-:W3:Y:S01]  /*4dea0*/  LDL.LU R26, [R1+0x134] ;  /* 0x00013400011a7983 */ /* 0x000ee20000300800 */
[----:B------:R-:W-:-:S03]  /*4deb0*/  LEA R22, P6, R25, R3, 0x1 ;  /* 0x0000000319167211 */ /* 0x000fc600078c08ff */
[----:B------:R0:W-:Y:S01]  /*4dec0*/  @P5 STG.E.U16 desc[UR8][R20.64], R24 ;  /* 0x0000001814005986 */ /* 0x0001e2000c101508 */
[----:B------:R-:W-:Y:S01]  /*4ded0*/  LEA.HI.X.SX32 R23, R25, R2, 0x1, P6 ;  /* 0x0000000219177211 */ /* 0x000fe200030f0eff */
[----:B0-----:R-:W-:Y:S02]  /*4dee0*/  VIADD R20, R29, 0xc6 ;  /* 0x000000c61d147836 */ /* 0x001fe40000000000 */
[----:B------:R-:W-:Y:S01]  /*4def0*/  VIADD R21, R25, UR4 ;  /* 0x0000000419157c36 */ /* 0x000fe20008000000 */
[----:B------:R-:W-:Y:S02]  /*4df00*/  ULDC UR4, c[0x0][0x248] ;  /* 0x0000920000047ab9 */ /* 0x000fe40000000800 */
[----:B------:R-:W-:Y:S01]  /*4df10*/  ISETP.LT.AND P5, PT, R20, UR5, !P0 ;  /* 0x0000000514007c0c */ /* 0x000fe2000c7a1270 */
[----:B------:R-:W-:Y:S01]  /*4df20*/  VIADD R24, R21, UR4 ;  /* 0x0000000415187c36 */ /* 0x000fe20008000000 */
[----:B------:R-:W-:Y:S01]  /*4df30*/  ULDC UR5, c[0x0][0x22c] ;  /* 0x00008b0000057ab9 */ /* 0x000fe20000000800 */
[----:B------:R-:W-:Y:S01]  /*4df40*/  VIADD R25, R29, 0xc8 ;  /* 0x000000c81d197836 */ /* 0x000fe20000000000 */
[----:B------:R-:W-:Y:S01]  /*4df50*/  ULDC UR4, c[0x0][0x22c] ;  /* 0x00008b0000047ab9 */ /* 0x000fe20000000800 */
[----:B---3--:R0:W-:Y:S01]  /*4df60*/  @P2 STG.E.U16 desc[UR8][R22.64], R26 ;  /* 0x0000001a16002986 */ /* 0x0081e2000c101508 */
        /* <DEDUP_REMOVED lines=14> */
[----:B--2---:R0:W-:Y:S01]  /*4e050*/  @P3 STG.E.U16 desc[UR8][R22.64], R28 ;  /* 0x0000001c16003986 */ /* 0x0041e2000c101508 */
        /* <DEDUP_REMOVED lines=8> */
[----:B------:R0:W-:Y:S01]  /*4e0e0*/  @P4 STG.E.U16 desc[UR8][R20.64], R23 ;  /* 0x0000001714004986 */ /* 0x0001e2000c101508 */
[----:B------:R-:W-:Y:S01]  /*4e0f0*/  ULDC UR4, c[0x0][0x248] ;  /* 0x0000920000047ab9 */ /* 0x000fe20000000800 */
[----:B------:R-:W-:Y:S01]  /*4e100*/  ULDC UR5, c[0x0][0x248] ;  /* 0x0000920000057ab9 */ /* 0x000fe20000000800 */
[----:B------:R-:W-:Y:S01]  /*4e110*/  VIADD R26, R29, 0xcb ;  /* 0x000000cb1d1a7836 */ /* 0x000fe20000000000 */
[CC--:B0-----:R-:W-:Y:S01]  /*4e120*/  LEA R20, P4, R22.reuse, R3.reuse, 0x1 ;  /* 0x0000000316147211 */ /* 0x0c1fe200078808ff */
[C---:B------:R-:W-:Y:S01]  /*4e130*/  VIADD R23, R22.reuse, UR4 ;  /* 0x0000000416177c36 */ /* 0x040fe20008000000 */
[----:B------:R-:W-:Y:S02]  /*4e140*/  ULDC UR4, c[0x0][0x22c] ;  /* 0x00008b0000047ab9 */ /* 0x000fe40000000800 */
[----:B------:R-:W-:Y:S01]  /*4e150*/  LEA.HI.X.SX32 R21, R22, R2, 0x1, P4 ;  /* 0x0000000216157211 */ /* 0x000fe200020f0eff */
[C---:B------:R-:W-:Y:S01]  /*4e160*/  VIADD R25, R23.reuse, UR5 ;  /* 0x0000000517197c36 */ /* 0x040fe20008000000 */
[----:B------:R-:W-:Y:S01]  /*4e170*/  LEA R22, P4, R23, R3, 0x1 ;  /* 0x0000000317167211 */ /* 0x000fe200078808ff */
[----:B------:R-:W-:-:S02]  /*4e180*/  ULDC UR5, c[0x0][0x22c] ;  /* 0x00008b0000057ab9 */ /* 0x000fc40000000800 */
[----:B----4-:R0:W-:Y:S01]  /*4e190*/  @P5 STG.E.U16 desc[UR8][R20.64], R11 ;  /* 0x0000000b14005986 */ /* 0x0101e2000c101508 */
[-C--:B------:R-:W-:Y:S02]  /*4e1a0*/  LEA.HI.X.SX32 R23, R23, R2.reuse, 0x1, P4 ;  /* 0x0000000217177211 */ /* 0x080fe400020f0eff */
[----:B------:R-:W-:Y:S01]  /*4e1b0*/  ISETP.LT.AND P5, PT, R26, UR4, !P0 ;  /* 0x000000041a007c0c */ /* 0x000fe2000c7a1270 */
[----:B------:R-:W-:Y:S01]  /*4e1c0*/  VIADD R26, R29, 0xcc ;  /* 0x000000cc1d1a7836 */ /* 0x000fe20000000000 */
[----:B------:R-:W-:Y:S01]  /*4e1d0*/  PRMT R24, R11, 0x7632, R24 ;  /* 0x000076320b187816 */ /* 0x000fe20000000018 */
[----:B------:R-:W-:Y:S01]  /*4e1e0*/  ULDC UR4, c[0x0][0x22c] ;  /* 0x00008b0000047ab9 */ /* 0x000fe20000000800 */
[C---:B0-----:R-:W-:Y:S01]  /*4e1f0*/  LEA R20, P4, R25.reuse, R3, 0x1 ;  /* 0x0000000319147211 */ /* 0x041fe200078808ff */
[----:B------:R-:W2:Y:S03]  /*4e200*/  LDL.LU R11, [R1+0x144] ;  /* 0x00014400010b7983 */ /* 0x000ea60000300800 */
[----:B------:R-:W-:Y:S01]  /*4e210*/  LEA.HI.X.SX32 R21, R25, R2, 0x1, P4 ;  /* 0x0000000219157211 */ /* 0x000fe200020f0eff */
[----:B------:R-:W3:Y:S01]  /*4e220*/  LDL.LU R28, [R1+0x14c] ;  /* 0x00014c00011c7983 */ /* 0x000ee20000300800 */
[----:B------:R-:W-:Y:S01]  /*4e230*/  ISETP.LT.AND P4, PT, R26, UR4, !P0 ;  /* 0x000000041a007c0c */ /* 0x000fe2000c781270 */
[----:B------:R-:W-:-:S02]  /*4e240*/  ULDC UR4, c[0x0][0x248] ;  /* 0x0000920000047ab9 */ /* 0x000fc40000000800 */
[----:B------:R-:W4:Y:S04]  /*4e250*/  LDL.LU R26, [R1+0x140] ;  /* 0x00014000011a7983 */ /* 0x000f280000300800 */
[----:B------:R0:W-:Y:S02]  /*4e260*/  @P2 STG.E.U16 desc[UR8][R22.64], R24 ;  /* 0x0000001816002986 */ /* 0x0001e4000c101508 */
[----:B0-----:R-:W-:Y:S01]  /*4e270*/  VIADD R23, R25, UR4 ;  /* 0x0000000419177c36 */ /* 0x001fe20008000000 */
        /* <DEDUP_REMOVED lines=8> */
[----:B------:R-:W-:-:S05]  /*4e300*/  LEA.HI.X.SX32 R21, R23, R2, 0x1, P1 ;  /* 0x0000000217157211 */ /* 0x000fca00008f0eff */
[----:B------:R0:W-:Y:S04]  /*4e310*/  @P3 STG.E.U16 desc[UR8][R20.64], R27 ;  /* 0x0000001b14003986 */ /* 0x0001e8000c101508 */
[----:B0-----:R-:W4:Y:S01]  /*4e320*/  LDL.LU R27, [R1+0x148] ;  /* 0x00014800011b7983 */ /* 0x001f220000300800 */
[----:B------:R-:W-:Y:S01]  /*4e330*/  VIADD R23, R23, UR4 ;  /* 0x0000000417177c36 */ /* 0x000fe20008000000 */
[----:B------:R-:W-:Y:S01]  /*4e340*/  ISETP.LT.AND P1, PT, R22, UR5, !P0 ;  /* 0x0000000516007c0c */ /* 0x000fe2000c721270 */
[----:B------:R-:W-:Y:S01]  /*4e350*/  ULDC UR4, c[0x0][0x248] ;  /* 0x0000920000047ab9 */ /* 0x000fe20000000800 */
[----:B--2---:R-:W-:Y:S02]  /*4e360*/  PRMT R24, R11, 0x7632, R24 ;  /* 0x000076320b187816 */ /* 0x004fe40000000018 */
[C---:B------:R-:W-:Y:S01]  /*4e370*/  LEA R22, P3, R23.reuse, R3, 0x1 ;  /* 0x0000000317167211 */ /* 0x040fe200078608ff */
[----:B------:R-:W-:Y:S01]  /*4e380*/  VIADD R21, R23, UR4 ;  /* 0x0000000417157c36 */ /* 0x000fe20008000000 */
[----:B------:R-:W-:Y:S01]  /*4e390*/  ULDC UR4, c[0x0][0x248] ;  /* 0x0000920000047ab9 */ /* 0x000fe20000000800 */
[----:B------:R-:W-:Y:S01]  /*4e3a0*/  VIADD R26, R29, 0xcf ;  /* 0x000000cf1d1a7836 */ /* 0x000fe20000000000 */
[----:B------:R-:W-:Y:S01]  /*4e3b0*/  LEA.HI.X.SX32 R23, R23, R2, 0x1, P3 ;  /* 0x0000000217177211 */ /* 0x000fe200018f0eff */
[----:B------:R-:W-:-:S04]  /*4e3c0*/  ULDC UR5, c[0x0][0x22c] ;  /* 0x00008b0000057ab9 */ /* 0x000fc80000000800 */
[----:B------:R0:W-:Y:S04]  /*4e3d0*/  @P6 STG.E.U16 desc[UR8][R22.64], R11 ;  /* 0x0000000b16006986 */ /* 0x0001e8000c101508 */
[----:B0-----:R-:W2:Y:S01]  /*4e3e0*/  LDL.LU R11, [R1+0x11fc] ;  /* 0x0011fc00010b7983 */ /* 0x001ea20000300800 */
[C---:B------:R-:W-:Y:S01]  /*4e3f0*/  VIADD R25, R21.reuse, UR4 ;  /* 0x0000000415197c36 */ /* 0x040fe20008000000 */
[----:B------:R-:W-:Y:S01]  /*4e400*/  LEA R20, P3, R21, R3, 0x1 ;  /* 0x0000000315147211 */ /* 0x000fe200078608ff */
[----:B------:R-:W-:-:S03]  /*4e410*/  ULDC UR4, c[0x0][0x248] ;  /* 0x0000920000047ab9 */ /* 0x000fc60000000800 */
[----:B------:R-:W-:Y:S02]  /*4e420*/  LEA R22, P6, R25, R3, 0x1 ;  /* 0x0000000319167211 */ /* 0x000fe400078c08ff */
[-C--:B------:R-:W-:Y:S02]  /*4e430*/  LEA.HI.X.SX32 R21, R21, R2.reuse, 0x1, P3 ;  /* 0x0000000215157211 */ /* 0x080fe400018f0eff */
[C---:B------:R-:W-:Y:S01]  /*4e440*/  LEA.HI.X.SX32 R23, R25.reuse, R2, 0x1, P6 ;  /* 0x0000000219177211 */ /* 0x040fe200030f0eff */
[----:B------:R-:W-:Y:S01]  /*4e450*/  VIADD R25, R25, UR4 ;  /* 0x0000000419197c36 */ /* 0x000fe20008000000 */
[----:B------:R-:W-:Y:S01]  /*4e460*/  ISETP.LT.AND P3, PT, R26, UR5, !P0 ;  /* 0x000000051a007c0c */ /* 0x000fe2000c761270 */
[----:B------:R0:W-:Y:S01]  /*4e470*/  @P5 STG.E.U16 desc[UR8][R20.64], R24 ;  /* 0x0000001814005986 */ /* 0x0001e2000c101508 */
[----:B------:R-:W-:Y:S01]  /*4e480*/  VIADD R26, R29, 0xd0 ;  /* 0x000000d01d1a7836 */ /* 0x000fe20000000000 */
[----:B------:R-:W-:Y:S01]  /*4e490*/  ULDC UR4, c[0x0][0x248] ;  /* 0x0000920000047ab9 */ /* 0x000fe20000000800 */
[----:B------:R-:W-:-:S03]  /*4e4a0*/  ULDC UR5, c[0x0][0x22c] ;  /* 0x00008b0000057ab9 */ /* 0x000fc60000000800 */
[----:B------:R-:W-:Y:S01]  /*4e4b0*/  ISETP.LT.AND P6, PT, R26, UR5, !P0 ;  /* 0x000000051a007c0c */ /* 0x000fe2000c7c1270 */
[----:B------:R-:W-:Y:S01]  /*4e4c0*/  ULDC UR5, c[0x0][0x22c] ;  /* 0x00008b0000057ab9 */ /* 0x000fe20000000800 */
[----:B0-----:R-:W-:Y:S02]  /*4e4d0*/  VIADD R20, R29, 0xd1 ;  /* 0x000000d11d147836 */ /* 0x001fe40000000000 */
[----:B------:R-:W-:Y:S01]  /*4e4e0*/  VIADD R24, R25, UR4 ;  /* 0x0000000419187c36 */ /* 0x000fe20008000000 */
[----:B------:R-:W-:Y:S02]  /*4e4f0*/  ULDC UR4, c[0x0][0x22c] ;  /* 0x00008b0000047ab9 */ /* 0x000fe40000000800 */
[----:B------:R-:W-:Y:S01]  /*4e500*/  ISETP.LT.AND P5, PT, R20, UR5, !P0 ;  /* 0x0000000514007c0c */ /* 0x000fe2000c7a1270 */
[----:B------:R-:W-:Y:S01]  /*4e510*/  ULDC UR5, c[0x0][0x22c] ;  /* 0x00008b0000057ab9 */ /* 0x000fe20000000800 */
[----:B----4-:R0:W-:Y:S01]  /*4e520*/  @P4 STG.E.U16 desc[UR8][R22.64], R27 ;  /* 0x0000001b16004986 */ /* 0x0101e2000c101508 */
[----:B------:R-:W-:-:S02]  /*4e530*/  PRMT R21, R27, 0x7632, R21 ;  /* 0x000076321b157816 */ /* 0x000fc40000000015 */
[----:B0-----:R-:W-:-:S04]  /*4e540*/  LEA R22, P4, R25, R3, 0x1 ;  /* 0x0000000319167211 */ /* 0x001fc800078808ff */
[----:B------:R-:W-:Y:S01]  /*4e550*/  LEA.HI.X.SX32 R23, R25, R2, 0x1, P4 ;  /* 0x0000000219177211 */ /* 0x000fe200020f0eff */
[----:B------:R-:W-:Y:S01]  /*4e560*/  VIADD R25, R29, 0xd2 ;  /* 0x000000d21d197836 */ /* 0x000fe20000000000 */
[----:B------:R-:W-:-:S03]  /*4e570*/  LEA R20, P4, R24, R3, 0x1 ;  /* 0x0000000318147211 */ /* 0x000fc600078808ff */
[----:B------:R0:W-:Y:S01]  /*4e580*/  @P2 STG.E.U16 desc[UR8][R22.64], R21 ;  /* 0x0000001516002986 */ /* 0x0001e2000c101508 */
[----:B------:R-:W-:Y:S01]  /*4e590*/  ISETP.LT.AND P2, PT, R25, UR4, !P0 ;  /* 0x0000000419007c0c */ /* 0x000fe2000c741270 */
[----:B------:R-:W-:Y:S02]  /*4e5a0*/  ULDC UR4, c[0x0][0x248] ;  /* 0x0000920000047ab9 */ /* 0x000fe40000000800 */
[C---:B------:R-:W-:Y:S01]  /*4e5b0*/  VIADD R26, R24.reuse, UR4 ;  /* 0x00000004181a7c36 */ /* 0x040fe20008000000 */
[----:B------:R-:W-:Y:S01]  /*4e5c0*/  ULDC UR4, c[0x0][0x22c] ;  /* 0x00008b0000047ab9 */ /* 0x000fe20000000800 */
[----:B------:R-:W-:Y:S01]  /*4e5d0*/  VIADD R25, R29, 0xd3 ;  /* 0x000000d31d197836 */ /* 0x000fe20000000000 */
[----:B0-----:R-:W-:Y:S02]  /*4e5e0*/  LEA.HI.X.SX32 R21, R24, R2, 0x1, P4 ;  /* 0x0000000218157211 */ /* 0x001fe400020f0eff */
[----:B------:R-:W-:-:S03]  /*4e5f0*/  LEA R24, P4, R26, R3, 0x1 ;  /* 0x000000031a187211 */ /* 0x000fc600078808ff */
[----:B---3--:R0:W-:Y:S01]  /*4e600*/  @P1 STG.E.U16 desc[UR8][R20.64], R28 ;  /* 0x0000001c14001986 */ /* 0x0081e2000c101508 */
[----:B------:R-:W-:Y:S01]  /*4e610*/  ISETP.LT.AND P1, PT, R25, UR4, !P0 ;  /* 0x0000000419007c0c */ /* 0x000fe2000c721270 */
[----:B------:R-:W-:Y:S01]  /*4e620*/  ULDC UR4, c[0x0][0x248] ;  /* 0x0000920000047ab9 */ /* 0x000fe20000000800 */
[----:B------:R-:W-:Y:S01]  /*4e630*/  PRMT R23, R28, 0x7632, R23 ;  /* 0x000076321c177816 */ /* 0x000fe20000000017 */
[C---:B------:R-:W-:Y:S01]  /*4e640*/  VIADD R22, R29.reuse, 0xd4 ;  /* 0x000000d41d167836 */ /* 0x040fe20000000000 */
[CC--:B------:R-:W-:Y:S01]  /*4e650*/  LEA.HI.X.SX32 R25, R26.reuse, R2.reuse, 0x1, P4 ;  /* 0x000000021a197211 */ /* 0x0c0fe200020f0eff */
[----:B------:R-:W-:Y:S01]  /*4e660*/  VIADD R26, R26, UR4 ;  /* 0x000000041a1a7c36 */ /* 0x000fe20008000000 */
[----:B------:R-:W-:Y:S02]  /*4e670*/  ULDC UR4, c[0x0][0x248] ;  /* 0x0000920000047ab9 */ /* 0x000fe40000000800 */
[----:B------:R-:W-:Y:S01]  /*4e680*/  ISETP.LT.AND P4, PT, R22, UR5, !P0 ;  /* 0x0000000516007c0c */ /* 0x000fe2000c781270 */
[----:B------:R3:W-:Y:S01]  /*4e690*/  @P3 STG.E.U16 desc[UR8][R24.64], R23 ;  /* 0x0000001718003986 */ /* 0x0007e2000c101508 */
[CC--:B------:R-:W-:Y:S01]  /*4e6a0*/  LEA R22, P3, R26.reuse, R3.reuse, 0x1 ;  /* 0x000000031a167211 */ /* 0x0c0fe200078608ff */
[C---:B0-----:R-:W-:Y:S01]  /*4e6b0*/  VIADD R21, R26.reuse, UR4 ;  /* 0x000000041a157c36 */ /* 0x041fe20008000000 */
[----:B------:R-:W-:Y:S01]  /*4e6c0*/  ULDC UR4, c[0x0][0x248] ;  /* 0x0000920000047ab9 */ /* 0x000fe20000000800 */
[----:B------:R-:W-:Y:S01]  /*4e6d0*/  VIADD R27, R29, 0xd5 ;  /* 0x000000d51d1b7836 */ /* 0x000fe20000000000 */
[----:B------:R-:W-:Y:S01]  /*4e6e0*/  ULDC UR5, c[0x0][0x22c] ;  /* 0x00008b0000057ab9 */ /* 0x000fe20000000800 */
[-C--:B---3--:R-:W-:Y:S01]  /*4e6f0*/  LEA.HI.X.SX32 R23, R26, R2.reuse, 0x1, P3 ;  /* 0x000000021a177211 */ /* 0x088fe200018f0eff */
[C---:B------:R-:W-:Y:S01]  /*4e700*/  VIADD R26, R21.reuse, UR4 ;  /* 0x00000004151a7c36 */ /* 0x040fe20008000000 */
[C---:B------:R-:W-:Y:S01]  /*4e710*/  LEA R20, P3, R21.reuse, R3, 0x1 ;  /* 0x0000000315147211 */ /* 0x040fe200078608ff */
[----:B------:R-:W-:Y:S01]  /*4e720*/  ULDC UR4, c[0x0][0x248] ;  /* 0x0000920000047ab9 */ /* 0x000fe20000000800 */
[----:B------:R-:W-:Y:S01]  /*4e730*/  PRMT R25, R8, 0x7632, R25 ;  /* 0x0000763208197816 */ /* 0x000fe20000000019 */
[----:B------:R-:W-:Y:S01]  /*4e740*/  @P6 STG.E.U16 desc[UR8][R22.64], R8 ;  /* 0x0000000816006986 */ /* 0x000fe2000c101508 */
[----:B------:R-:W-:-:S02]  /*4e750*/  LEA.HI.X.SX32 R21, R21, R2, 0x1, P3 ;  /* 0x0000000215157211 */ /* 0x000fc400018f0eff */
[----:B------:R-:W-:-:S03]  /*4e760*/  LEA R24, P6, R26, R3, 0x1 ;  /* 0x000000031a187211 */ /* 0x000fc600078c08ff */
[----:B------:R0:W-:Y:S01]  /*4e770*/  @P5 STG.E.U16 desc[UR8][R20.64], R25 ;  /* 0x0000001914005986 */ /* 0x0001e2000c101508 */
[----:B------:R-:W-:Y:S01]  /*4e780*/  ISETP.LT.AND P3, PT, R27, UR5, !P0 ;  /* 0x000000051b007c0c */ /* 0x000fe2000c761270 */
[C---:B------:R-:W-:Y:S01]  /*4e790*/  VIADD R27, R29.reuse, 0xd6 ;  /* 0x000000d61d1b7836 */ /* 0x040fe20000000000 */
[----:B------:R-:W-:Y:S01]  /*4e7a0*/  ULDC UR5, c[0x0][0x22c] ;  /* 0x00008b0000057ab9 */ /* 0x000fe20000000800 */
[CC--:B0-----:R-:W-:Y:S01]  /*4e7b0*/  LEA.HI.X.SX32 R25, R26.reuse, R2.reuse, 0x1, P6 ;  /* 0x000000021a197211 */ /* 0x0c1fe200030f0eff */
[----:B------:R-:W-:Y:S01]  /*4e7c0*/  VIADD R26, R26, UR4 ;  /* 0x000000041a1a7c36 */ /* 0x000fe20008000000 */
[----:B------:R-:W-:Y:S01]  /*4e7d0*/  ULDC UR4, c[0x0][0x248] ;  /* 0x0000920000047ab9 */ /* 0x000fe20000000800 */
[----:B------:R-:W-:Y:S02]  /*4e7e0*/  VIADD R20, R29, 0xd7 ;  /* 0x000000d71d147836 */ /* 0x000fe40000000000 */
[----:B------:R0:W-:Y:S01]  /*4e7f0*/  @P2 STG.E.U16 desc[UR8][R24.64], R9 ;  /* 0x0000000918002986 */ /* 0x0001e2000c101508 */
[CC--:B------:R-:W-:Y:S01]  /*4e800*/  LEA R22, P2, R26.reuse, R3.reuse, 0x1 ;  /* 0x000000031a167211 */ /* 0x0c0fe200078408ff */
[C---:B------:R-:W-:Y:S01]  /*4e810*/  VIADD R8, R26.reuse, UR4 ;  /* 0x000000041a087c36 */ /* 0x040fe20008000000 */
[----:B------:R-:W-:Y:S01]  /*4e820*/  ISETP.LT.AND P5, PT, R27, UR5, !P0 ;  /* 0x000000051b007c0c */ /* 0x000fe2000c7a1270 */
[----:B------:R-:W-:Y:S01]  /*4e830*/  ULDC UR5, c[0x0][0x22c] ;  /* 0x00008b0000057ab9 */ /* 0x000fe20000000800 */
[-C--:B------:R-:W-:Y:S01]  /*4e840*/  LEA.HI.X.SX32 R23, R26, R2.reuse, 0x1, P2 ;  /* 0x000000021a177211 */ /* 0x080fe200010f0eff */
[----:B------:R-:W-:Y:S01]  /*4e850*/  VIADD R26, R29, 0xd8 ;  /* 0x000000d81d1a7836 */ /* 0x000fe20000000000 */
[----:B------:R-:W-:Y:S01]  /*4e860*/  PRMT R21, R9, 0x7632, R21 ;  /* 0x0000763209157816 */ /* 0x000fe20000000015 */
[----:B------:R-:W-:Y:S01]  /*4e870*/  ULDC UR4, c[0x0][0x22c] ;  /* 0x00008b0000047ab9 */ /* 0x000fe20000000800 */
[----:B------:R-:W-:Y:S01]  /*4e880*/  ISETP.LT.AND P2, PT, R20, UR5, !P0 ;  /* 0x0000000514007c0c */ /* 0x000fe2000c741270 */
[----:B------:R-:W-:Y:S01]  /*4e890*/  ULDC UR5, c[0x0][0x22c] ;  /* 0x00008b0000057ab9 */ /* 0x000fe20000000800 */
[----:B------:R-:W-:Y:S01]  /*4e8a0*/  LEA R20, P6, R8, R3, 0x1 ;  /* 0x0000000308147211 */ /* 0x000fe200078c08ff */
[----:B------:R3:W-:Y:S01]  /*4e8b0*/  @P1 STG.E.U16 desc[UR8][R22.64], R21 ;  /* 0x0000001516001986 */ /* 0x0007e2000c101508 */
[----:B------:R-:W-:Y:S01]  /*4e8c0*/  ISETP.LT.AND P1, PT, R26, UR4, !P0 ;  /* 0x000000041a007c0c */ /* 0x000fe2000c721270 */
[----:B------:R-:W-:Y:S01]  /*4e8d0*/  ULDC UR4, c[0x0][0x248] ;  /* 0x0000920000047ab9 */ /* 0x000fe20000000800 */
[----:B0-----:R-:W-:Y:S01]  /*4e8e0*/  VIADD R9, R29, 0xd9 ;  /* 0x000000d91d097836 */ /* 0x001fe20000000000 */
[C---:B---3--:R-:W-:Y:S01]  /*4e8f0*/  LEA.HI.X.SX32 R21, R8.reuse, R2, 0x1, P6 ;  /* 0x0000000208157211 */ /* 0x048fe200030f0eff */
[----:B------:R-:W-:Y:S01]  /*4e900*/  VIADD R8, R8, UR4 ;  /* 0x0000000408087c36 */ /* 0x000fe20008000000 */
[----:B------:R-:W-:-:S03]  /*4e910*/  ULDC UR4, c[0x0][0x22c] ;  /* 0x00008b0000047ab9 */ /* 0x000fc60000000800 */
[----:B-----5:R0:W-:Y:S01]  /*4e920*/  @P4 STG.E.U16 desc[UR8][R20.64], R10 ;  /* 0x0000000a14004986 */ /* 0x0201e2000c101508 */
[----:B------:R-:W-:Y:S01]  /*4e930*/  ISETP.LT.AND P4, PT, R9, UR4, !P0 ;  /* 0x0000000409007c0c */ /* 0x000fe2000c781270 */
[----:B------:R-:W-:Y:S01]  /*4e940*/  VIADD R9, R29, 0xda ;  /* 0x000000da1d097836 */ /* 0x000fe20000000000 */
[----:B------:R-:W-:Y:S01]  /*4e950*/  LEA R24, P6, R8, R3, 0x1 ;  /* 0x0000000308187211 */ /* 0x000fe200078c08ff */
[----:B------:R-:W-:-:S03]  /*4e960*/  ULDC UR4, c[0x0][0x248] ;  /* 0x0000920000047ab9 */ /* 0x000fc60000000800 */
[C---:B------:R-:W-:Y:S02]  /*4e970*/  LEA.HI.X.SX32 R25, R8.reuse, R2, 0x1, P6 ;  /* 0x0000000208197211 */ /* 0x040fe400030f0eff */
[----:B------:R-:W-:Y:S01]  /*4e980*/  ISETP.LT.AND P6, PT, R9, UR5, !P0 ;  /* 0x0000000509007c0c */ /* 0x000fe2000c7c1270 */
[----:B------:R-:W-:Y:S01]  /*4e990*/  VIADD R9, R8, UR4 ;  /* 0x0000000408097c36 */ /* 0x000fe20008000000 */
[----:B------:R-:W-:Y:S01]  /*4e9a0*/  ULDC UR4, c[0x0][0x248] ;  /* 0x0000920000047ab9 */ /* 0x000fe20000000800 */
[----:B0-----:R-:W-:Y:S01]  /*4e9b0*/  PRMT R21, R10, 0x7632, R21 ;  /* 0x000076320a157816 */ /* 0x001fe20000000015 */
[----:B------:R-:W-:Y:S01]  /*4e9c0*/  ULDC UR5, c[0x0][0x248] ;  /* 0x0000920000057ab9 */ /* 0x000fe20000000800 */
[C---:B------:R-:W-:Y:S01]  /*4e9d0*/  VIADD R10, R9.reuse, UR4 ;  /* 0x00000004090a7c36 */ /* 0x040fe20008000000 */
[----:B------:R-:W-:Y:S02]  /*4e9e0*/  ULDC UR4, c[0x0][0x22c] ;  /* 0x00008b0000047ab9 */ /* 0x000fe40000000800 */
[----:B------:R0:W-:Y:S01]  /*4e9f0*/  @P3 STG.E.U16 desc[UR8][R24.64], R21 ;  /* 0x0000001518003986 */ /* 0x0001e2000c101508 */
[----:B------:R-:W-:Y:S01]  /*4ea00*/  LEA R8, P3, R9, R3, 0x1 ;  /* 0x0000000309087211 */ /* 0x000fe200078608ff */
[----:B------:R-:W-:-:S03]  /*4ea10*/  VIADD R22, R29, 0xdb ;  /* 0x000000db1d167836 */ /* 0x000fc60000000000 */
[-C--:B------:R-:W-:Y:S01]  /*4ea20*/  LEA.HI.X.SX32 R9, R9, R2.reuse, 0x1, P3 ;  /* 0x0000000209097211 */ /* 0x080fe200018f0eff */
[C---:B------:R-:W-:Y:S01]  /*4ea30*/  VIADD R26, R10.reuse, UR5 ;  /* 0x000000050a1a7c36 */ /* 0x040fe20008000000 */
[-C--:B------:R-:W-:Y:S01]  /*4ea40*/  LEA R20, P3, R10, R3.reuse, 0x1 ;  /* 0x000000030a147211 */ /* 0x080fe200078608ff */
[----:B------:R-:W-:Y:S01]  /*4ea50*/  ULDC UR5, c[0x0][0x22c] ;  /* 0x00008b0000057ab9 */ /* 0x000fe20000000800 */
[----:B--2---:R-:W-:Y:S01]  /*4ea60*/  PRMT R23, R11, 0x7632, R23 ;  /* 0x000076320b177816 */ /* 0x004fe20000000017 */
[----:B------:R-:W-:Y:S01]  /*4ea70*/  @P5 STG.E.U16 desc[UR8][R8.64], R11 ;  /* 0x0000000b08005986 */ /* 0x000fe2000c101508 */
[----:B------:R-:W-:Y:S01]  /*4ea80*/  ISETP.LT.AND P5, PT, R22, UR4, !P0 ;  /* 0x0000000416007c0c */ /* 0x000fe2000c7a1270 */
[----:B------:R-:W-:Y:S01]  /*4ea90*/  ULDC UR4, c[0x0][0x22c] ;  /* 0x00008b0000047ab9 */ /* 0x000fe20000000800 */
[----:B0-----:R-:W-:Y:S01]  /*4eaa0*/  LEA.HI.X.SX32 R21, R10, R2, 0x1, P3 ;  /* 0x000000020a157211 */ /* 0x001fe200018f0eff */
[----:B------:R-:W-:Y:S01]  /*4eab0*/  VIADD R10, R29, 0xdc ;  /* 0x000000dc1d0a7836 */ /* 0x000fe20000000000 */
[----:B------:R-:W-:-:S03]  /*4eac0*/  LEA R22, P3, R26, R3, 0x1 ;  /* 0x000000031a167211 */ /* 0x000fc600078608ff */
[----:B------:R0:W-:Y:S02]  /*4ead0*/  @P2 STG.E.U16 desc[UR8][R20.64], R23 ;  /* 0x0000001714002986 */ /* 0x0001e4000c101508 */
[----:B0-----:R-:W-:Y:S02]  /*4eae0*/  LEA.HI.X.SX32 R23, R26, R2, 0x1, P3 ;  /* 0x000000021a177211 */ /* 0x001fe400018f0eff */
[----:B------:R-:W-:Y:S01]  /*4eaf0*/  ISETP.LT.AND P3, PT, R10, UR4, !P0 ;  /* 0x000000040a007c0c */ /* 0x000fe2000c761270 */
[----:B------:R-:W-:Y:S02]  /*4eb00*/  ULDC UR4, c[0x0][0x248] ;  /* 0x0000920000047ab9 */ /* 0x000fe40000000800 */
[----:B------:R-:W-:Y:S01]  /*4eb10*/  VIADD R26, R26, UR4 ;  /* 0x000000041a1a7c36 */ /* 0x000fe20008000000 */
[----:B------:R0:W-:Y:S01]  /*4eb20*/  @P1 STG.E.U16 desc[UR8][R22.64], R4 ;  /* 0x0000000416001986 */ /* 0x0001e2000c101508 */
[----:B------:R-:W-:Y:S01]  /*4eb30*/  VIADD R10, R29, 0xdd ;  /* 0x000000dd1d0a7836 */ /* 0x000fe20000000000 */
[----:B------:R-:W-:-:S02]  /*4eb40*/  ULDC UR4, c[0x0][0x22c] ;  /* 0x00008b0000047ab9 */ /* 0x000fc40000000800 */
[-C--:B------:R-:W-:Y:S02]  /*4eb50*/  LEA R24, P1, R26, R3.reuse, 0x1 ;  /* 0x000000031a187211 */ /* 0x080fe400078208ff */
[----:B------:R-:W-:Y:S01]  /*4eb60*/  ISETP.LT.AND P2, PT, R10, UR4, !P0 ;  /* 0x000000040a007c0c */ /* 0x000fe2000c741270 */
[----:B------:R-:W-:Y:S01]  /*4eb70*/  ULDC UR4, c[0x0][0x248] ;  /* 0x0000920000047ab9 */ /* 0x000fe20000000800 */
[----:B------:R-:W-:Y:S02]  /*4eb80*/  PRMT R9, R4, 0x7632, R9 ;  /* 0x0000763204097816 */ /* 0x000fe40000000009 */
[CC--:B------:R-:W-:Y:S01]  /*4eb90*/  LEA.HI.X.SX32 R25, R26.reuse, R2.reuse, 0x1, P1 ;  /* 0x000000021a197211 */ /* 0x0c0fe200008f0eff */
[----:B------:R-:W-:Y:S01]  /*4eba0*/  VIADD R26, R26, UR4 ;  /* 0x000000041a1a7c36 */ /* 0x000fe20008000000 */
[----:B------:R-:W-:Y:S01]  /*4ebb0*/  ULDC UR4, c[0x0][0x248] ;  /* 0x0000920000047ab9 */ /* 0x000fe20000000800 */
[C---:B------:R-:W-:Y:S02]  /*4ebc0*/  VIADD R8, R29.reuse, 0xde ;  /* 0x000000de1d087836 */ /* 0x040fe40000000000 */
[----:B------:R2:W-:Y:S01]  /*4ebd0*/  @P4 STG.E.U16 desc[UR8][R24.64], R9 ;  /* 0x0000000918004986 */ /* 0x0005e2000c101508 */
[CC--:B------:R-:W-:Y:S01]  /*4ebe0*/  LEA R10, P4, R26.reuse, R3.reuse, 0x1 ;  /* 0x000000031a0a7211 */ /* 0x0c0fe200078808ff */
[----:B0-----:R-:W-:Y:S01]  /*4ebf0*/  VIADD R4, R26, UR4 ;  /* 0x000000041a047c36 */ /* 0x001fe20008000000 */
[----:B------:R-:W-:Y:S01]  /*4ec00*/  ISETP.LT.AND P1, PT, R8, UR5, !P0 ;  /* 0x0000000508007c0c */ /* 0x000fe2000c721270 */
[----:B------:R-:W-:Y:S01]  /*4ec10*/  ULDC UR4, c[0x0][0x248] ;  /* 0x0000920000047ab9 */ /* 0x000fe20000000800 */
[-C--:B------:R-:W-:Y:S01]  /*4ec20*/  LEA.HI.X.SX32 R11, R26, R2.reuse, 0x1, P4 ;  /* 0x000000021a0b7211 */ /* 0x080fe200020f0eff */
[----:B------:R-:W-:Y:S01]  /*4ec30*/  VIADD R20, R29, 0xdf ;  /* 0x000000df1d147836 */ /* 0x000fe20000000000 */
[CC--:B------:R-:W-:Y:S01]  /*4ec40*/  LEA R8, P4, R4.reuse, R3.reuse, 0x1 ;  /* 0x0000000304087211 */ /* 0x0c0fe200078808ff */
[C---:B------:R-:W-:Y:S01]  /*4ec50*/  VIADD R22, R4.reuse, UR4 ;  /* 0x0000000404167c36 */ /* 0x040fe20008000000 */
[----:B------:R-:W-:Y:S01]  /*4ec60*/  ULDC UR5, c[0x0][0x22c] ;  /* 0x00008b0000057ab9 */ /* 0x000fe20000000800 */
[----:B------:R-:W-:Y:S01]  /*4ec70*/  PRMT R21, R5, 0x7632, R21 ;  /* 0x0000763205157816 */ /* 0x000fe20000000015 */
[----:B------:R-:W-:Y:S01]  /*4ec80*/  @P6 STG.E.U16 desc[UR8][R10.64], R5 ;  /* 0x000000050a006986 */ /* 0x000fe2000c101508 */
[----:B--2---:R-:W-:Y:S01]  /*4ec90*/  LEA.HI.X.SX32 R9, R4, R2, 0x1, P4 ;  /* 0x0000000204097211 */ /* 0x004fe200020f0eff */
[----:B------:R-:W-:Y:S01]  /*4eca0*/  ULDC UR4, c[0x0][0x248] ;  /* 0x0000920000047ab9 */ /* 0x000fe20000000800 */
[----:B------:R-:W-:Y:S01]  /*4ecb0*/  ISETP.LT.AND P4, PT, R20, UR5, !P0 ;  /* 0x0000000514007c0c */ /* 0x000fe2000c781270 */
[----:B------:R-:W-:Y:S01]  /*4ecc0*/  VIADD R4, R29, 0xe0 ;  /* 0x000000e01d047836 */ /* 0x000fe20000000000 */
[----:B------:R-:W-:Y:S01]  /*4ecd0*/  LEA R20, P6, R22, R3, 0x1 ;  /* 0x0000000316147211 */ /* 0x000fe200078c08ff */
[----:B------:R0:W-:Y:S01]  /*4ece0*/  @P5 STG.E.U16 desc[UR8][R8.64], R21 ;  /* 0x0000001508005986 */ /* 0x0001e2000c101508 */
[----:B------:R-:W-:-:S02]  /*4ecf0*/  ULDC UR5, c[0x0][0x22c] ;  /* 0x00008b0000057ab9 */ /* 0x000fc40000000800 */
[CC--:B0-----:R-:W-:Y:S01]  /*4ed00*/  LEA.HI.X.SX32 R21, R22.reuse, R2.reuse, 0x1, P6 ;  /* 0x0000000216157211 */ /* 0x0c1fe200030f0eff */
[----:B------:R-:W-:Y:S01]  /*4ed10*/  VIADD R22, R22, UR4 ;  /* 0x0000000416167c36 */ /* 0x000fe20008000000 */
[----:B------:R-:W-:Y:S01]  /*4ed20*/  ISETP.LT.AND P6, PT, R4, UR5, !P0 ;  /* 0x0000000504007c0c */ /* 0x000fe2000c7c1270 */
[----:B------:R-:W-:Y:S01]  /*4ed30*/  ULDC UR4, c[0x0][0x248] ;  /* 0x0000920000047ab9 */ /* 0x000fe20000000800 */
[C---:B------:R-:W-:Y:S01]  /*4ed40*/  VIADD R8, R29.reuse, 0xe1 ;  /* 0x000000e11d087836 */ /* 0x040fe20000000000 */
[----:B------:R-:W-:Y:S01]  /*4ed50*/  @P3 STG.E.U16 desc[UR8][R20.64], R6 ;  /* 0x0000000614003986 */ /* 0x000fe2000c101508 */
[CC--:B------:R-:W-:Y:S01]  /*4ed60*/  LEA R4, P3, R22.reuse, R3.reuse, 0x1 ;  /* 0x0000000316047211 */ /* 0x0c0fe200078608ff */
[----:B------:R-:W-:Y:S01]  /*4ed70*/  VIADD R10, R22, UR4 ;  /* 0x00000004160a7c36 */ /* 0x000fe20008000000 */
[----:B------:R-:W-:Y:S01]  /*4ed80*/  ULDC UR5, c[0x0][0x22c] ;  /* 0x00008b0000057ab9 */ /* 0x000fe20000000800 */
[----:B------:R-:W-:Y:S01]  /*4ed90*/  PRMT R9, R6, 0x7632, R9 ;  /* 0x0000763206097816 */ /* 0x000fe20000000009 */
[----:B------:R-:W-:Y:S01]  /*4eda0*/  VIADD R11, R29, 0xe2 ;  /* 0x000000e21d0b7836 */ /* 0x000fe20000000000 */
[-C--:B------:R-:W-:Y:S01]  /*4edb0*/  LEA.HI.X.SX32 R5, R22, R2.reuse, 0x1, P3 ;  /* 0x0000000216057211 */ /* 0x080fe200018f0eff */
[----:B------:R-:W-:Y:S01]  /*4edc0*/  ULDC UR4, c[0x0][0x22c] ;  /* 0x00008b0000047ab9 */ /* 0x000fe20000000800 */
[----:B------:R-:W-:Y:S01]  /*4edd0*/  ISETP.LT.AND P5, PT, R8, UR5, !P0 ;  /* 0x0000000508007c0c */ /* 0x000fe2000c7a1270 */
[----:B------:R-:W-:Y:S01]  /*4ede0*/  ULDC UR5, c[0x0][0x22c] ;  /* 0x00008b0000057ab9 */ /* 0x000fe20000000800 */
[C---:B------:R-:W-:Y:S01]  /*4edf0*/  LEA R8, P3, R10.reuse, R3, 0x1 ;  /* 0x000000030a087211 */ /* 0x040fe200078608ff */
[----:B------:R0:W-:Y:S03]  /*4ee00*/  @P2 STG.E.U16 desc[UR8][R4.64], R9 ;  /* 0x0000000904002986 */ /* 0x0001e6000c101508 */
[----:B0-----:R-:W-:-:S02]  /*4ee10*/  LEA.HI.X.SX32 R9, R10, R2, 0x1, P3 ;  /* 0x000000020a097211 */ /* 0x001fc400018f0eff */
[----:B------:R-:W-:Y:S01]  /*4ee20*/  ISETP.LT.AND P3, PT, R11, UR4, !P0 ;  /* 0x000000040b007c0c */ /* 0x000fe2000c761270 */
[----:B------:R-:W-:Y:S02]  /*4ee30*/  ULDC UR4, c[0x0][0x248] ;  /* 0x0000920000047ab9 */ /* 0x000fe40000000800 */
[----:B------:R-:W-:Y:S01]  /*4ee40*/  VIADD R6, R10, UR4 ;  /* 0x000000040a067c36 */ /* 0x000fe20008000000 */
[----:B------:R0:W-:Y:S01]  /*4ee50*/  @P1 STG.E.U16 desc[UR8][R8.64], R7 ;  /* 0x0000000708001986 */ /* 0x0001e2000c101508 */
[C---:B------:R-:W-:Y:S01]  /*4ee60*/  VIADD R11, R29.reuse, 0xe3 ;  /* 0x000000e31d0b7836 */ /* 0x040fe20000000000 */
[----:B------:R-:W-:Y:S01]  /*4ee70*/  ULDC UR4, c[0x0][0x22c] ;  /* 0x00008b0000047ab9 */ /* 0x000fe20000000800 */
[----:B------:R-:W-:Y:S01]  /*4ee80*/  VIADD R4, R29, 0xe4 ;  /* 0x000000e41d047836 */ /* 0x000fe20000000000 */
[C---:B------:R-:W-:Y:S02]  /*4ee90*/  LEA R10, P1, R6.reuse, R3, 0x1 ;  /* 0x00000003060a7211 */ /* 0x040fe400078208ff */
[----:B------:R-:W-:Y:S01]  /*4eea0*/  ISETP.LT.AND P2, PT, R11, UR4, !P0 ;  /* 0x000000040b007c0c */ /* 0x000fe2000c741270 */
[----:B------:R-:W-:Y:S01]  /*4eeb0*/  ULDC UR4, c[0x0][0x248] ;  /* 0x0000920000047ab9 */ /* 0x000fe20000000800 */
[----:B------:R-:W-:-:S02]  /*4eec0*/  LEA.HI.X.SX32 R11, R6, R2, 0x1, P1 ;  /* 0x00000002060b7211 */ /* 0x000fc400008f0eff */
[----:B------:R-:W-:Y:S01]  /*4eed0*/  ISETP.LT.AND P1, PT, R4, UR5, !P0 ;  /* 0x0000000504007c0c */ /* 0x000fe2000c721270 */
[----:B------:R-:W-:Y:S01]  /*4eee0*/  VIADD R4, R6, UR4 ;  /* 0x0000000406047c36 */ /* 0x000fe20008000000 */
[----:B0-----:R-:W-:Y:S01]  /*4eef0*/  PRMT R9, R7, 0x7632, R9 ;  /* 0x0000763207097816 */ /* 0x001fe20000000009 */
[----:B------:R-:W-:Y:S01]  /*4ef00*/  ULDC UR4, c[0x0][0x248] ;  /* 0x0000920000047ab9 */ /* 0x000fe20000000800 */
[----:B------:R-:W-:Y:S01]  /*4ef10*/  VIADD R8, R29, 0xe5 ;  /* 0x000000e51d087836 */ /* 0x000fe20000000000 */
[----:B------:R-:W-:Y:S01]  /*4ef20*/  ULDC UR5, c[0x0][0x22c] ;  /* 0x00008b0000057ab9 */ /* 0x000fe20000000800 */
[C---:B------:R-:W-:Y:S01]  /*4ef30*/  VIADD R5, R4.reuse, UR4 ;  /* 0x0000000404057c36 */ /* 0x040fe20008000000 */
[----:B------:R0:W-:Y:S01]  /*4ef40*/  @P4 STG.E.U16 desc[UR8][R10.64], R9 ;  /* 0x000000090a004986 */ /* 0x0001e2000c101508 */
[----:B------:R-:W-:Y:S01]  /*4ef50*/  LEA R6, P4, R4, R3, 0x1 ;  /* 0x0000000304067211 */ /* 0x000fe200078808ff */
[----:B------:R-:W-:-:S03]  /*4ef60*/  ULDC UR4, c[0x0][0x248] ;  /* 0x0000920000047ab9 */ /* 0x000fc60000000800 */
[-C--:B------:R-:W-:Y:S01]  /*4ef70*/  LEA.HI.X.SX32 R7, R4, R2.reuse, 0x1, P4 ;  /* 0x0000000204077211 */ /* 0x080fe200020f0eff */
[C---:B------:R-:W-:Y:S01]  /*4ef80*/  VIADD R20, R5.reuse, UR4 ;  /* 0x0000000405147c36 */ /* 0x040fe20008000000 */
[CC--:B------:R-:W-:Y:S01]  /*4ef90*/  LEA R4, P4, R5.reuse, R3.reuse, 0x1 ;  /* 0x0000000305047211 */ /* 0x0c0fe200078808ff */
[----:B------:R-:W-:Y:S02]  /*4efa0*/  ULDC UR4, c[0x0][0x248] ;  /* 0x0000920000047ab9 */ /* 0x000fe40000000800 */
[----:B------:R2:W-:Y:S01]  /*4efb0*/  @P6 STG.E.U16 desc[UR8][R6.64], R12 ;  /* 0x0000000c06006986 */ /* 0x0005e2000c101508 */
[----:B------:R-:W-:Y:S02]  /*4efc0*/  LEA.HI.X.SX32 R5, R5, R2, 0x1, P4 ;  /* 0x0000000205057211 */ /* 0x000fe400020f0eff */
[----:B------:R-:W-:Y:S02]  /*4efd0*/  ISETP.LT.AND P4, PT, R8, UR5, !P0 ;  /* 0x0000000508007c0c */ /* 0x000fe4000c781270 */
[----:B0-----:R-:W-:Y:S01]  /*4efe0*/  PRMT R11, R12, 0x7632, R11 ;  /* 0x000076320c0b7816 */ /* 0x001fe2000000000b */
[----:B------:R-:W-:Y:S01]  /*4eff0*/  VIADD R10, R29, 0xe6 ;  /* 0x000000e61d0a7836 */ /* 0x000fe20000000000 */
[----:B------:R-:W-:Y:S01]  /*4f000*/  LEA R8, P6, R20, R3, 0x1 ;  /* 0x0000000314087211 */ /* 0x000fe200078c08ff */
[----:B------:R-:W-:-:S03]  /*4f010*/  ULDC UR5, c[0x0][0x22c] ;  /* 0x00008b0000057ab9 */ /* 0x000fc60000000800 */
[CC--:B------:R-:W-:Y:S01]  /*4f020*/  LEA.HI.X.SX32 R9, R20.reuse, R2.reuse, 0x1, P6 ;  /* 0x0000000214097211 */ /* 0x0c0fe200030f0eff */
[----:B------:R-:W-:Y:S01]  /*4f030*/  VIADD R20, R20, UR4 ;  /* 0x0000000414147c36 */ /* 0x000fe20008000000 */
[----:B------:R0:W-:Y:S01]  /*4f040*/  @P5 STG.E.U16 desc[UR8][R4.64], R11 ;  /* 0x0000000b04005986 */ /* 0x0001e2000c101508 */
[----:B------:R-:W-:Y:S01]  /*4f050*/  ULDC UR4, c[0x0][0x248] ;  /* 0x0000920000047ab9 */ /* 0x000fe20000000800 */
[----:B------:R-:W-:Y:S02]  /*4f060*/  ISETP.LT.AND P6, PT, R10, UR5, !P0 ;  /* 0x000000050a007c0c */ /* 0x000fe4000c7c1270 */
[----:B------:R3:W-:Y:S01]  /*4f070*/  @P3 STG.E.U16 desc[UR8][R8.64], R13 ;  /* 0x0000000d08003986 */ /* 0x0007e2000c101508 */
[C---:B--2---:R-:W-:Y:S01]  /*4f080*/  LEA R6, P3, R20.reuse, R3, 0x1 ;  /* 0x0000000314067211 */ /* 0x044fe200078608ff */
[C---:B------:R-:W-:Y:S01]  /*4f090*/  VIADD R10, R20.reuse, UR4 ;  /* 0x00000004140a7c36 */ /* 0x040fe20008000000 */
[----:B------:R-:W-:Y:S01]  /*4f0a0*/  ULDC UR5, c[0x0][0x22c] ;  /* 0x00008b0000057ab9 */ /* 0x000fe20000000800 */
[----:B------:R-:W-:Y:S01]  /*4f0b0*/  ULDC UR4, c[0x0][0x22c] ;  /* 0x00008b0000047ab9 */ /* 0x000fe20000000800 */
[----:B0-----:R-:W-:Y:S01]  /*4f0c0*/  VIADD R4, R29, 0xe7 ;  /* 0x000000e71d047836 */ /* 0x001fe20000000000 */
[----:B------:R-:W-:-:S02]  /*4f0d0*/  LEA.HI.X.SX32 R7, R20, R2, 0x1, P3 ;  /* 0x0000000214077211 */ /* 0x000fc400018f0eff */
[----:B------:R-:W-:Y:S01]  /*4f0e0*/  PRMT R5, R13, 0x7632, R5 ;  /* 0x000076320d057816 */ /* 0x000fe20000000005 */
[C---:B------:R-:W-:Y:S01]  /*4f0f0*/  VIADD R11, R29.reuse, 0xe8 ;  /* 0x000000e81d0b7836 */ /* 0x040fe20000000000 */
[----:B------:R-:W-:Y:S01]  /*4f100*/  ISETP.LT.AND P5, PT, R4, UR5, !P0 ;  /* 0x0000000504007c0c */ /* 0x000fe2000c7a1270 */
[----:B---3--:R-:W-:Y:S01]  /*4f110*/  VIADD R9, R29, 0xe9 ;  /* 0x000000e91d097836 */ /* 0x008fe20000000000 */
[C---:B------:R-:W-:Y:S01]  /*4f120*/  LEA R4, P3, R10.reuse, R3, 0x1 ;  /* 0x000000030a047211 */ /* 0x040fe200078608ff */
[----:B------:R0:W-:Y:S01]  /*4f130*/  @P2 STG.E.U16 desc[UR8][R6.64], R5 ;  /* 0x0000000506002986 */ /* 0x0001e2000c101508 */
[----:B------:R-:W-:Y:S02]  /*4f140*/  ULDC UR5, c[0x0][0x22c] ;  /* 0x00008b0000057ab9 */ /* 0x000fe40000000800 */
[----:B0-----:R-:W-:Y:S02]  /*4f150*/  LEA.HI.X.SX32 R5, R10, R2, 0x1, P3 ;  /* 0x000000020a057211 */ /* 0x001fe400018f0eff */
[----:B------:R-:W-:Y:S01]  /*4f160*/  ISETP.LT.AND P3, PT, R11, UR4, !P0 ;  /* 0x000000040b007c0c */ /* 0x000fe2000c761270 */
[----:B------:R-:W-:-:S02]  /*4f170*/  ULDC UR4, c[0x0][0x248] ;  /* 0x0000920000047ab9 */ /* 0x000fc40000000800 */
[----:B------:R-:W-:Y:S01]  /*4f180*/  VIADD R10, R10, UR4 ;  /* 0x000000040a0a7c36 */ /* 0x000fe20008000000 */
[----:B------:R0:W-:Y:S01]  /*4f190*/  @P1 STG.E.U16 desc[UR8][R4.64], R14 ;  /* 0x0000000e04001986 */ /* 0x0001e2000c101508 */
[----:B------:R-:W-:-:S03]  /*4f1a0*/  ULDC UR4, c[0x0][0x22c] ;  /* 0x00008b0000047ab9 */ /* 0x000fc60000000800 */
[CC--:B------:R-:W-:Y:S02]  /*4f1b0*/  LEA R8, P1, R10.reuse, R3.reuse, 0x1 ;  /* 0x000000030a087211 */ /* 0x0c0fe400078208ff */
[----:B------:R-:W-:Y:S01]  /*4f1c0*/  ISETP.LT.AND P2, PT, R9, UR4, !P0 ;  /* 0x0000000409007c0c */ /* 0x000fe2000c741270 */
[----:B------:R-:W-:Y:S01]  /*4f1d0*/  ULDC UR4, c[0x0][0x248] ;  /* 0x0000920000047ab9 */ /* 0x000fe20000000800 */
[C---:B------:R-:W-:Y:S01]  /*4f1e0*/  LEA.HI.X.SX32 R9, R10.reuse, R2, 0x1, P1 ;  /* 0x000000020a097211 */ /* 0x040fe200008f0eff */
[----:B------:R-:W-:Y:S01]  /*4f1f0*/  VIADD R10, R10, UR4 ;  /* 0x000000040a0a7c36 */ /* 0x000fe20008000000 */
[----:B------:R-:W-:Y:S01]  /*4f200*/  ULDC UR4, c[0x0][0x248] ;  /* 0x0000920000047ab9 */ /* 0x000fe20000000800 */
[----:B0-----:R-:W-:Y:S01]  /*4f210*/  PRMT R5, R14, 0x7632, R5 ;  /* 0x000076320e057816 */ /* 0x001fe20000000005 */
[----:B------:R-:W-:Y:S02]  /*4f220*/  VIADD R6, R29, 0xea ;  /* 0x000000ea1d067836 */ /* 0x000fe40000000000 */
[C---:B------:R-:W-:Y:S01]  /*4f230*/  VIADD R7, R10.reuse, UR4 ;  /* 0x000000040a077c36 */ /* 0x040fe20008000000 */
[----:B------:R-:W-:Y:S01]  /*4f240*/  ULDC UR4, c[0x0][0x248] ;  /* 0x0000920000047ab9 */ /* 0x000fe20000000800 */
[----:B------:R0:W-:Y:S01]  /*4f250*/  @P4 STG.E.U16 desc[UR8][R8.64], R5 ;  /* 0x0000000508004986 */ /* 0x0001e2000c101508 */
[----:B------:R-:W-:-:S02]  /*4f260*/  LEA R4, P4, R10, R3, 0x1 ;  /* 0x000000030a047211 */ /* 0x000fc400078808ff */
[----:B------:R-:W-:Y:S01]  /*4f270*/  ISETP.LT.AND P1, PT, R6, UR5, !P0 ;  /* 0x0000000506007c0c */ /* 0x000fe2000c721270 */
[----:B------:R-:W-:Y:S01]  /*4f280*/  VIADD R11, R29, 0xeb ;  /* 0x000000eb1d0b7836 */ /* 0x000fe20000000000 */
[----:B------:R-:W-:Y:S01]  /*4f290*/  ULDC UR5, c[0x0][0x22c] ;  /* 0x00008b0000057ab9 */ /* 0x000fe20000000800 */
[-C--:B0-----:R-:W-:Y:S01]  /*4f2a0*/  LEA.HI.X.SX32 R5, R10, R2.reuse, 0x1, P4 ;  /* 0x000000020a057211 */ /* 0x081fe200020f0eff */
[C---:B------:R-:W-:Y:S01]  /*4f2b0*/  VIADD R10, R7.reuse, UR4 ;  /* 0x00000004070a7c36 */ /* 0x040fe20008000000 */
[-C--:B------:R-:W-:Y:S01]  /*4f2c0*/  LEA R6, P4, R7, R3.reuse, 0x1 ;  /* 0x0000000307067211 */ /* 0x080fe200078808ff */
[----:B------:R-:W-:Y:S01]  /*4f2d0*/  ULDC UR4, c[0x0][0x248] ;  /* 0x0000920000047ab9 */ /* 0x000fe20000000800 */
[----:B------:R-:W-:Y:S01]  /*4f2e0*/  PRMT R9, R15, 0x7632, R9 ;  /* 0x000076320f097816 */ /* 0x000fe20000000009 */
[----:B------:R-:W-:Y:S01]  /*4f2f0*/  @P6 STG.E.U16 desc[UR8][R4.64], R15 ;  /* 0x0000000f04006986 */ /* 0x000fe2000c101508 */
[----:B------:R-:W-:Y:S02]  /*4f300*/  LEA.HI.X.SX32 R7, R7, R2, 0x1, P4 ;  /* 0x0000000207077211 */ /* 0x000fe400020f0eff */
[----:B------:R-:W-:-:S03]  /*4f310*/  LEA R8, P6, R10, R3, 0x1 ;  /* 0x000000030a087211 */ /* 0x000fc600078c08ff */
[----:B------:R0:W-:Y:S01]  /*4f320*/  @P5 STG.E.U16 desc[UR8][R6.64], R9 ;  /* 0x0000000906005986 */ /* 0x0001e2000c101508 */
[----:B------:R-:W-:Y:S01]  /*4f330*/  ISETP.LT.AND P4, PT, R11, UR5, !P0 ;  /* 0x000000050b007c0c */ /* 0x000fe2000c781270 */
[----:B------:R-:W-:Y:S01]  /*4f340*/  VIADD R11, R29, 0xec ;  /* 0x000000ec1d0b7836 */ /* 0x000fe20000000000 */
[----:B------:R-:W-:Y:S01]  /*4f350*/  ULDC UR5, c[0x0][0x22c] ;  /* 0x00008b0000057ab9 */ /* 0x000fe20000000800 */
[C---:B0-----:R-:W-:Y:S01]  /*4f360*/  LEA.HI.X.SX32 R9, R10.reuse, R2, 0x1, P6 ;  /* 0x000000020a097211 */ /* 0x041fe200030f0eff */
[----:B------:R-:W-:Y:S01]  /*4f370*/  VIADD R10, R10, UR4 ;  /* 0x000000040a0a7c36 */ /* 0x000fe20008000000 */
[----:B------:R-:W-:-:S03]  /*4f380*/  ULDC UR4, c[0x0][0x248] ;  /* 0x0000920000047ab9 */ /* 0x000fc60000000800 */
[----:B-1----:R0:W-:Y:S01]  /*4f390*/  @P3 STG.E.U16 desc[UR8][R8.64], R16 ;  /* 0x0000001008003986 */ /* 0x0021e2000c101508 */
[CC--:B------:R-:W-:Y:S01]  /*4f3a0*/  LEA R4, P3, R10.reuse, R3.reuse, 0x1 ;  /* 0x000000030a047211 */ /* 0x0c0fe200078608ff */
[----:B------:R-:W-:Y:S01]  /*4f3b0*/  VIADD R6, R29, 0xed ;  /* 0x000000ed1d067836 */ /* 0x000fe20000000000 */
[----:B------:R-:W-:Y:S01]  /*4f3c0*/  ISETP.LT.AND P6, PT, R11, UR5, !P0 ;  /* 0x000000050b007c0c */ /* 0x000fe2000c7c1270 */
[C---:B------:R-:W-:Y:S01]  /*4f3d0*/  VIADD R11, R10.reuse, UR4 ;  /* 0x000000040a0b7c36 */ /* 0x040fe20008000000 */
[-C--:B------:R-:W-:Y:S01]  /*4f3e0*/  LEA.HI.X.SX32 R5, R10, R2.reuse, 0x1, P3 ;  /* 0x000000020a057211 */ /* 0x080fe200018f0eff */
[----:B------:R-:W-:Y:S01]  /*4f3f0*/  ULDC UR5, c[0x0][0x22c] ;  /* 0x00008b0000057ab9 */ /* 0x000fe20000000800 */
[----:B------:R-:W-:Y:S01]  /*4f400*/  PRMT R7, R16, 0x7632, R7 ;  /* 0x0000763210077816 */ /* 0x000fe20000000007 */
[----:B------:R-:W-:Y:S01]  /*4f410*/  VIADD R10, R29, 0xee ;  /* 0x000000ee1d0a7836 */ /* 0x000fe20000000000 */
[----:B------:R-:W-:Y:S01]  /*4f420*/  ISETP.LT.AND P3, PT, R6, UR5, !P0 ;  /* 0x0000000506007c0c */ /* 0x000fe2000c761270 */
[----:B------:R-:W-:Y:S01]  /*4f430*/  ULDC UR4, c[0x0][0x22c] ;  /* 0x00008b0000047ab9 */ /* 0x000fe20000000800 */
[----:B------:R-:W-:Y:S01]  /*4f440*/  LEA R6, P5, R11, R3, 0x1 ;  /* 0x000000030b067211 */ /* 0x000fe200078a08ff */
[----:B------:R1:W-:Y:S01]  /*4f450*/  @P2 STG.E.U16 desc[UR8][R4.64], R7 ;  /* 0x0000000704002986 */ /* 0x0003e2000c101508 */
[----:B------:R-:W-:Y:S01]  /*4f460*/  ISETP.LT.AND P2, PT, R10, UR4, !P0 ;  /* 0x000000040a007c0c */ /* 0x000fe2000c741270 */
[----:B------:R-:W-:Y:S01]  /*4f470*/  ULDC UR4, c[0x0][0x248] ;  /* 0x0000920000047ab9 */ /* 0x000fe20000000800 */
[----:B0-----:R-:W-:Y:S01]  /*4f480*/  VIADD R9, R29, 0xef ;  /* 0x000000ef1d097836 */ /* 0x001fe20000000000 */
[----:B------:R-:W-:Y:S01]  /*4f490*/  PRMT R14, R17, 0x7632, R14 ;  /* 0x00007632110e7816 */ /* 0x000fe2000000000e */
[----:B------:R-:W-:Y:S01]  /*4f4a0*/  ULDC UR5, c[0x0][0x22c] ;  /* 0x00008b0000057ab9 */ /* 0x000fe20000000800 */
[C---:B-1----:R-:W-:Y:S01]  /*4f4b0*/  LEA.HI.X.SX32 R7, R11.reuse, R2, 0x1, P5 ;  /* 0x000000020b077211 */ /* 0x042fe200028f0eff */
[----:B------:R-:W-:Y:S01]  /*4f4c0*/  VIADD R11, R11, UR4 ;  /* 0x000000040b0b7c36 */ /* 0x000fe20008000000 */
[----:B------:R-:W-:-:S03]  /*4f4d0*/  ULDC UR4, c[0x0][0x22c] ;  /* 0x00008b0000047ab9 */ /* 0x000fc60000000800 */
[----:B------:R-:W-:Y:S01]  /*4f4e0*/  @P1 STG.E.U16 desc[UR8][R6.64], R17 ;  /* 0x0000001106001986 */ /* 0x000fe2000c101508 */
[-C--:B------:R-:W-:Y:S02]  /*4f4f0*/  LEA R8, P5, R11, R3.reuse, 0x1 ;  /* 0x000000030b087211 */ /* 0x080fe400078a08ff */
[----:B------:R-:W-:Y:S01]  /*4f500*/  ISETP.LT.AND P1, PT, R9, UR4, !P0 ;  /* 0x0000000409007c0c */ /* 0x000fe2000c721270 */
[----:B------:R-:W-:Y:S01]  /*4f510*/  ULDC UR4, c[0x0][0x248] ;  /* 0x0000920000047ab9 */ /* 0x000fe20000000800 */
[CC--:B------:R-:W-:Y:S01]  /*4f520*/  LEA.HI.X.SX32 R9, R11.reuse, R2.reuse, 0x1, P5 ;  /* 0x000000020b097211 */ /* 0x0c0fe200028f0eff */
        /* <DEDUP_REMOVED lines=8> */
[----:B------:R-:W1:Y:S01]  /*4f5b0*/  LDS.128 R4, [R0] ;  /* 0x0000000000047984 */ /* 0x000e620000000c00 */
[-C--:B------:R-:W-:Y:S01]  /*4f5c0*/  LEA.HI.X.SX32 R11, R11, R2.reuse, 0x1, P4 ;  /* 0x000000020b0b7211 */ /* 0x080fe200020f0eff */
[----:B------:R-:W-:Y:S01]  /*4f5d0*/  VIADD R15, R29, 0xf1 ;  /* 0x000000f11d0f7836 */ /* 0x000fe20000000000 */
[CC--:B------:R-:W-:Y:S01]  /*4f5e0*/  LEA R12, P4, R13.reuse, R3.reuse, 0x1 ;  /* 0x000000030d0c7211 */ /* 0x0c0fe200078808ff */
[----:B------:R-:W-:Y:S01]  /*4f5f0*/  ULDC UR4, c[0x0][0x22c] ;  /* 0x00008b0000047ab9 */ /* 0x000fe20000000800 */
[C---:B0-----:R-:W-:Y:S01]  /*4f600*/  VIADD R14, R13.reuse, UR5 ;  /* 0x000000050d0e7c36 */ /* 0x041fe20008000000 */
[----:B------:R-:W-:Y:S01]  /*4f610*/  PRMT R9, R18, 0x7632, R9 ;  /* 0x0000763212097816 */ /* 0x000fe20000000009 */
[----:B------:R0:W-:Y:S01]  /*4f620*/  @P6 STG.E.U16 desc[UR8][R10.64], R18 ;  /* 0x000000120a006986 */ /* 0x0001e2000c101508 */
[----:B------:R-:W-:Y:S01]  /*4f630*/  LEA.HI.X.SX32 R13, R13, R2, 0x1, P4 ;  /* 0x000000020d0d7211 */ /* 0x000fe200020f0eff */
[----:B------:R-:W-:Y:S01]  /*4f640*/  ULDC UR5, c[0x0][0x22c] ;  /* 0x00008b0000057ab9 */ /* 0x000fe20000000800 */
[----:B------:R-:W-:-:S02]  /*4f650*/  LEA R8, P4, R14, R3, 0x1 ;  /* 0x000000030e087211 */ /* 0x000fc400078808ff */
[----:B------:R-:W-:Y:S01]  /*4f660*/  ISETP.LT.AND P6, PT, R15, UR4, !P0 ;  /* 0x000000040f007c0c */ /* 0x000fe2000c7c1270 */
[----:B------:R2:W-:Y:S01]  /*4f670*/  @P3 STG.E.U16 desc[UR8][R12.64], R9 ;  /* 0x000000090c003986 */ /* 0x0005e2000c101508 */
[----:B------:R-:W-:Y:S01]  /*4f680*/  ULDC UR4, c[0x0][0x248] ;  /* 0x0000920000047ab9 */ /* 0x000fe20000000800 */
[C---:B------:R-:W-:Y:S02]  /*4f690*/  VIADD R15, R29.reuse, 0xf2 ;  /* 0x000000f21d0f7836 */ /* 0x040fe40000000000 */
[----:B0-----:R-:W-:Y:S01]  /*4f6a0*/  VIADD R11, R29, 0xf3 ;  /* 0x000000f31d0b7836 */ /* 0x001fe20000000000 */
[C---:B--2---:R-:W-:Y:S01]  /*4f6b0*/  LEA.HI.X.SX32 R9, R14.reuse, R2, 0x1, P4 ;  /* 0x000000020e097211 */ /* 0x044fe200020f0eff */
[----:B------:R-:W-:Y:S01]  /*4f6c0*/  VIADD R14, R14, UR4 ;  /* 0x000000040e0e7c36 */ /* 0x000fe20008000000 */
[----:B------:R-:W-:Y:S01]  /*4f6d0*/  ISETP.LT.AND P3, PT, R15, UR5, !P0 ;  /* 0x000000050f007c0c */ /* 0x000fe2000c761270 */
[----:B------:R-:W-:Y:S01]  /*4f6e0*/  ULDC UR5, c[0x0][0x22c] ;  /* 0x00008b0000057ab9 */ /* 0x000fe20000000800 */
[----:B------:R-:W-:-:S02]  /*4f6f0*/  ULDC UR4, c[0x0][0x248] ;  /* 0x0000920000047ab9 */ /* 0x000fc40000000800 */
[CC--:B------:R-:W-:Y:S01]  /*4f700*/  LEA R10, P4, R14.reuse, R3.reuse, 0x1 ;  /* 0x000000030e0a7211 */ /* 0x0c0fe200078808ff */
[----:B------:R0:W-:Y:S01]  /*4f710*/  @P2 STG.E.U16 desc[UR8][R8.64], R19 ;  /* 0x0000001308002986 */ /* 0x0001e2000c101508 */
[----:B------:R-:W-:Y:S01]  /*4f720*/  ISETP.LT.AND P2, PT, R11, UR5, !P0 ;  /* 0x000000050b007c0c */ /* 0x000fe2000c741270 */
[----:B------:R-:W-:Y:S01]  /*4f730*/  VIADD R13, R29, 0xf4 ;  /* 0x000000f41d0d7836 */ /* 0x000fe20000000000 */
[C---:B------:R-:W-:Y:S01]  /*4f740*/  LEA.HI.X.SX32 R11, R14.reuse, R2, 0x1, P4 ;  /* 0x000000020e0b7211 */ /* 0x040fe200020f0eff */
[----:B------:R-:W-:Y:S01]  /*4f750*/  VIADD R12, R14, UR4 ;  /* 0x000000040e0c7c36 */ /* 0x000fe20008000000 */
[----:B------:R-:W-:Y:S01]  /*4f760*/  ULDC UR4, c[0x0][0x22c] ;  /* 0x00008b0000047ab9 */ /* 0x000fe20000000800 */
[----:B------:R-:W-:Y:S01]  /*4f770*/  ULDC UR5, c[0x0][0x22c] ;  /* 0x00008b0000057ab9 */ /* 0x000fe20000000800 */
[----:B0-----:R-:W-:Y:S02]  /*4f780*/  PRMT R9, R19, 0x7632, R9 ;  /* 0x0000763213097816 */ /* 0x001fe40000000009 */
[----:B------:R-:W-:-:S03]  /*4f790*/  LEA R8, P4, R12, R3, 0x1 ;  /* 0x000000030c087211 */ /* 0x000fc600078808ff */
[----:B------:R0:W-:Y:S01]  /*4f7a0*/  @P1 STG.E.U16 desc[UR8][R10.64], R9 ;  /* 0x000000090a001986 */ /* 0x0001e2000c101508 */
[----:B------:R-:W-:Y:S01]  /*4f7b0*/  ISETP.LT.AND P1, PT, R13, UR4, !P0 ;  /* 0x000000040d007c0c */ /* 0x000fe2000c721270 */
[----:B------:R-:W-:Y:S01]  /*4f7c0*/  VIADD R13, R29, 0xf5 ;  /* 0x000000f51d0d7836 */ /* 0x000fe20000000000 */
[----:B------:R-:W-:Y:S01]  /*4f7d0*/  ULDC UR4, c[0x0][0x248] ;  /* 0x0000920000047ab9 */ /* 0x000fe20000000800 */
[----:B0-----:R-:W-:-:S03]  /*4f7e0*/  LEA.HI.X.SX32 R9, R12, R2, 0x1, P4 ;  /* 0x000000020c097211 */ /* 0x001fc600020f0eff */
[----:B------:R-:W-:Y:S01]  /*4f7f0*/  ISETP.LT.AND P4, PT, R13, UR5, !P0 ;  /* 0x000000050d007c0c */ /* 0x000fe2000c781270 */
[----:B------:R-:W-:Y:S01]  /*4f800*/  VIADD R13, R12, UR4 ;  /* 0x000000040c0d7c36 */ /* 0x000fe20008000000 */
[----:B------:R-:W-:Y:S01]  /*4f810*/  ULDC UR4, c[0x0][0x248] ;  /* 0x0000920000047ab9 */ /* 0x000fe20000000800 */
[----:B-1----:R0:W-:Y:S01]  /*4f820*/  @P5 STG.E.U16 desc[UR8][R8.64], R4 ;  /* 0x0000000408005986 */ /* 0x0021e2000c101508 */
[----:B------:R-:W-:Y:S01]  /*4f830*/  VIADD R14, R29, 0xf6 ;  /* 0x000000f61d0e7836 */ /* 0x000fe20000000000 */
[----:B------:R-:W-:Y:S01]  /*4f840*/  ULDC UR5, c[0x0][0x22c] ;  /* 0x00008b0000057ab9 */ /* 0x000fe20000000800 */
[CC--:B------:R-:W-:Y:S01]  /*4f850*/  LEA R12, P5, R13.reuse, R3.reuse, 0x1 ;  /* 0x000000030d0c7211 */ /* 0x0c0fe200078a08ff */
[C---:B------:R-:W-:Y:S01]  /*4f860*/  VIADD R11, R13.reuse, UR4 ;  /* 0x000000040d0b7c36 */ /* 0x040fe20008000000 */
[----:B------:R-:W-:Y:S02]  /*4f870*/  ULDC UR4, c[0x0][0x248] ;  /* 0x0000920000047ab9 */ /* 0x000fe40000000800 */
[----:B------:R-:W-:Y:S01]  /*4f880*/  LEA.HI.X.SX32 R13, R13, R2, 0x1, P5 ;  /* 0x000000020d0d7211 */ /* 0x000fe200028f0eff */
[C---:B------:R-:W-:Y:S01]  /*4f890*/  VIADD R16, R11.reuse, UR4 ;  /* 0x000000040b107c36 */ /* 0x040fe20008000000 */
[----:B------:R-:W-:Y:S01]  /*4f8a0*/  LEA R10, P5, R11, R3, 0x1 ;  /* 0x000000030b0a7211 */ /* 0x000fe200078a08ff */
[----:B------:R-:W-:Y:S01]  /*4f8b0*/  ULDC UR4, c[0x0][0x248] ;  /* 0x0000920000047ab9 */ /* 0x000fe20000000800 */
[----:B0-----:R-:W-:-:S02]  /*4f8c0*/  PRMT R9, R4, 0x7632, R9 ;  /* 0x0000763204097816 */ /* 0x001fc40000000009 */
[----:B------:R-:W-:-:S03]  /*4f8d0*/  LEA.HI.X.SX32 R11, R11, R2, 0x1, P5 ;  /* 0x000000020b0b7211 */ /* 0x000fc600028f0eff */
[----:B------:R0:W-:Y:S01]  /*4f8e0*/  @P6 STG.E.U16 desc[UR8][R12.64], R9 ;  /* 0x000000090c006986 */ /* 0x0001e2000c101508 */
[----:B------:R-:W-:Y:S01]  /*4f8f0*/  ISETP.LT.AND P6, PT, R14, UR5, !P0 ;  /* 0x000000050e007c0c */ /* 0x000fe2000c7c1270 */
[----:B------:R-:W-:Y:S01]  /*4f900*/  VIADD R4, R29, 0xf7 ;  /* 0x000000f71d047836 */ /* 0x000fe20000000000 */
[CC--:B------:R-:W-:Y:S01]  /*4f910*/  LEA R14, P5, R16.reuse, R3.reuse, 0x1 ;  /* 0x00000003100e7211 */ /* 0x0c0fe200078a08ff */
[----:B------:R-:W-:Y:S01]  /*4f920*/  ULDC UR5, c[0x0][0x22c] ;  /* 0x00008b0000057ab9 */ /* 0x000fe20000000800 */
[----:B------:R-:W-:Y:S02]  /*4f930*/  PRMT R18, R5, 0x7632, R18 ;  /* 0x0000763205127816 */ /* 0x000fe40000000012 */
[CC--:B------:R-:W-:Y:S01]  /*4f940*/  LEA.HI.X.SX32 R15, R16.reuse, R2.reuse, 0x1, P5 ;  /* 0x00000002100f7211 */ /* 0x0c0fe200028f0eff */
[----:B------:R-:W-:Y:S01]  /*4f950*/  VIADD R16, R16, UR4 ;  /* 0x0000000410107c36 */ /* 0x000fe20008000000 */
[----:B------:R1:W-:Y:S01]  /*4f960*/  @P3 STG.E.U16 desc[UR8][R10.64], R5 ;  /* 0x000000050a003986 */ /* 0x0003e2000c101508 */
[C---:B------:R-:W-:Y:S01]  /*4f970*/  VIADD R8, R29.reuse, 0xf8 ;  /* 0x000000f81d087836 */ /* 0x040fe20000000000 */
[----:B------:R-:W-:Y:S01]  /*4f980*/  ISETP.LT.AND P3, PT, R4, UR5, !P0 ;  /* 0x0000000504007c0c */ /* 0x000fe2000c761270 */
[----:B------:R-:W-:Y:S01]  /*4f990*/  ULDC UR5, c[0x0][0x22c] ;  /* 0x00008b0000057ab9 */ /* 0x000fe20000000800 */
[-C--:B------:R-:W-:Y:S01]  /*4f9a0*/  LEA R4, P5, R16, R3.reuse, 0x1 ;  /* 0x0000000310047211 */ /* 0x080fe200078a08ff */
[----:B------:R2:W-:Y:S01]  /*4f9b0*/  @P2 STG.E.U16 desc[UR8][R14.64], R18 ;  /* 0x000000120e002986 */ /* 0x0005e2000c101508 */
[----:B------:R-:W-:Y:S01]  /*4f9c0*/  ULDC UR4, c[0x0][0x248] ;  /* 0x0000920000047ab9 */ /* 0x000fe20000000800 */
[----:B------:R-:W-:Y:S01]  /*4f9d0*/  ISETP.LT.AND P2, PT, R8, UR5, !P0 ;  /* 0x0000000508007c0c */ /* 0x000fe2000c741270 */
[C---:B------:R-:W-:Y:S01]  /*4f9e0*/  VIADD R17, R16.reuse, UR4 ;  /* 0x0000000410117c36 */ /* 0x040fe20008000000 */
[----:B------:R-:W3:Y:S01]  /*4f9f0*/  LDS.128 R8, [R0+0x400] ;  /* 0x0004000000087984 */ /* 0x000ee20000000c00 */
[----:B0-----:R-:W-:Y:S01]  /*4fa00*/  VIADD R13, R29, 0xf9 ;  /* 0x000000f91d0d7836 */ /* 0x001fe20000000000 */
[----:B------:R-:W-:Y:S01]  /*4fa10*/  ULDC UR4, c[0x0][0x22c] ;  /* 0x00008b0000047ab9 */ /* 0x000fe20000000800 */
[----:B-1----:R-:W-:Y:S01]  /*4fa20*/  LEA.HI.X.SX32 R5, R16, R2, 0x1, P5 ;  /* 0x0000000210057211 */ /* 0x002fe200028f0eff */
[----:B------:R-:W-:Y:S01]  /*4fa30*/  ULDC UR5, c[0x0][0x22c] ;  /* 0x00008b0000057ab9 */ /* 0x000fe20000000800 */
[----:B------:R-:W-:-:S03]  /*4fa40*/  LEA R12, P5, R17, R3, 0x1 ;  /* 0x00000003110c7211 */ /* 0x000fc600078a08ff */
[----:B------:R0:W-:Y:S01]  /*4fa50*/  @P1 STG.E.U16 desc[UR8][R4.64], R6 ;  /* 0x0000000604001986 */ /* 0x0001e2000c101508 */
[----:B------:R-:W-:Y:S01]  /*4fa60*/  ISETP.LT.AND P1, PT, R13, UR4, !P0 ;  /* 0x000000040d007c0c */ /* 0x000fe2000c721270 */
[----:B------:R-:W-:Y:S01]  /*4fa70*/  ULDC UR4, c[0x0][0x248] ;  /* 0x0000920000047ab9 */ /* 0x000fe20000000800 */
[C---:B------:R-:W-:Y:S01]  /*4fa80*/  LEA.HI.X.SX32 R13, R17.reuse, R2, 0x1, P5 ;  /* 0x00000002110d7211 */ /* 0x040fe200028f0eff */
[----:B------:R-:W-:Y:S01]  /*4fa90*/  VIADD R17, R17, UR4 ;  /* 0x0000000411117c36 */ /* 0x000fe20008000000 */
[----:B------:R-:W-:Y:S01]  /*4faa0*/  ULDC UR4, c[0x0][0x22c] ;  /* 0x00008b0000047ab9 */ /* 0x000fe20000000800 */
[----:B--2---:R-:W-:Y:S01]  /*4fab0*/  VIADD R15, R29, 0xfa ;  /* 0x000000fa1d0f7836 */ /* 0x004fe20000000000 */
[----:B0-----:R-:W-:-:S04]  /*4fac0*/  PRMT R5, R6, 0x7632, R5 ;  /* 0x0000763206057816 */ /* 0x001fc80000000005 */
[----:B------:R-:W-:Y:S01]  /*4fad0*/  ISETP.LT.AND P5, PT, R15, UR4, !P0 ;  /* 0x000000040f007c0c */ /* 0x000fe2000c7a1270 */
[----:B------:R-:W-:Y:S01]  /*4fae0*/  ULDC UR4, c[0x0][0x248] ;  /* 0x0000920000047ab9 */ /* 0x000fe20000000800 */
[----:B------:R0:W-:Y:S01]  /*4faf0*/  @P4 STG.E.U16 desc[UR8][R12.64], R5 ;  /* 0x000000050c004986 */ /* 0x0001e2000c101508 */
[----:B------:R-:W-:Y:S01]  /*4fb00*/  LEA R14, P4, R17, R3, 0x1 ;  /* 0x00000003110e7211 */ /* 0x000fe200078808ff */
[----:B------:R-:W-:-:S03]  /*4fb10*/  VIADD R0, R29, 0xfb ;  /* 0x000000fb1d007836 */ /* 0x000fc60000000000 */
[CC--:B------:R-:W-:Y:S01]  /*4fb20*/  LEA.HI.X.SX32 R15, R17.reuse, R2.reuse, 0x1, P4 ;  /* 0x00000002110f7211 */ /* 0x0c0fe200020f0eff */
[----:B------:R-:W-:Y:S01]  /*4fb30*/  VIADD R17, R17, UR4 ;  /* 0x0000000411117c36 */ /* 0x000fe20008000000 */
[----:B------:R-:W-:Y:S01]  /*4fb40*/  ULDC UR4, c[0x0][0x248] ;  /* 0x0000920000047ab9 */ /* 0x000fe20000000800 */
[----:B------:R-:W-:Y:S01]  /*4fb50*/  ISETP.LT.AND P4, PT, R0, UR5, !P0 ;  /* 0x0000000500007c0c */ /* 0x000fe2000c781270 */
[----:B------:R-:W-:Y:S01]  /*4fb60*/  ULDC UR5, c[0x0][0x248] ;  /* 0x0000920000057ab9 */ /* 0x000fe20000000800 */
[----:B------:R-:W-:Y:S01]  /*4fb70*/  @P6 STG.E.U16 desc[UR8][R14.64], R7 ;  /* 0x000000070e006986 */ /* 0x000fe2000c101508 */
[CC--:B------:R-:W-:Y:S01]  /*4fb80*/  LEA R4, P6, R17.reuse, R3.reuse, 0x1 ;  /* 0x0000000311047211 */ /* 0x0c0fe200078c08ff */
[----:B------:R-:W-:Y:S01]  /*4fb90*/  VIADD R0, R17, UR4 ;  /* 0x0000000411007c36 */ /* 0x000fe20008000000 */
[----:B0-----:R-:W-:Y:S01]  /*4fba0*/  PRMT R13, R7, 0x7632, R13 ;  /* 0x00007632070d7816 */ /* 0x001fe2000000000d */
[----:B------:R-:W-:Y:S01]  /*4fbb0*/  VIADD R6, R29, 0xfc ;  /* 0x000000fc1d067836 */ /* 0x000fe20000000000 */
[-C--:B------:R-:W-:Y:S01]  /*4fbc0*/  LEA.HI.X.SX32 R5, R17, R2.reuse, 0x1, P6 ;  /* 0x0000000211057211 */ /* 0x080fe200030f0eff */
[----:B------:R-:W-:Y:S01]  /*4fbd0*/  ULDC UR4, c[0x0][0x22c] ;  /* 0x00008b0000047ab9 */ /* 0x000fe20000000800 */
[CC--:B------:R-:W-:Y:S01]  /*4fbe0*/  LEA R12, P6, R0.reuse, R3.reuse, 0x1 ;  /* 0x00000003000c7211 */ /* 0x0c0fe200078c08ff */
[----:B------:R-:W-:Y:S01]  /*4fbf0*/  VIADD R16, R0, UR5 ;  /* 0x0000000500107c36 */ /* 0x000fe20008000000 */
[----:B------:R-:W-:Y:S01]  /*4fc00*/  ULDC UR5, c[0x0][0x248] ;  /* 0x0000920000057ab9 */ /* 0x000fe20000000800 */
[----:B------:R0:W-:Y:S01]  /*4fc10*/  @P3 STG.E.U16 desc[UR8][R4.64], R13 ;  /* 0x0000000d04003986 */ /* 0x0001e2000c101508 */
[----:B------:R-:W-:Y:S01]  /*4fc20*/  ISETP.LT.AND P3, PT, R6, UR4, !P0 ;  /* 0x0000000406007c0c */ /* 0x000fe2000c761270 */
[----:B------:R-:W-:Y:S01]  /*4fc30*/  ULDC UR4, c[0x0][0x22c] ;  /* 0x00008b0000047ab9 */ /* 0x000fe20000000800 */
[----:B0-----:R-:W-:Y:S01]  /*4fc40*/  LEA.HI.X.SX32 R13, R0, R2, 0x1, P6 ;  /* 0x00000002000d7211 */ /* 0x001fe200030f0eff */
[----:B------:R-:W-:Y:S01]  /*4fc50*/  VIADD R0, R29, 0xfd ;  /* 0x000000fd1d007836 */ /* 0x000fe20000000000 */
[----:B------:R-:W-:-:S03]  /*4fc60*/  LEA R6, P6, R16, R3, 0x1 ;  /* 0x0000000310067211 */ /* 0x000fc600078c08ff */
[----:B---3--:R0:W-:Y:S01]  /*4fc70*/  @P2 STG.E.U16 desc[UR8][R12.64], R8 ;  /* 0x000000080c002986 */ /* 0x0081e2000c101508 */
[----:B------:R-:W-:Y:S01]  /*4fc80*/  ISETP.LT.AND P2, PT, R0, UR4, !P0 ;  /* 0x0000000400007c0c */ /* 0x000fe2000c741270 */
[----:B------:R-:W-:Y:S01]  /*4fc90*/  ULDC UR4, c[0x0][0x248] ;  /* 0x0000920000047ab9 */ /* 0x000fe20000000800 */
[C---:B------:R-:W-:Y:S01]  /*4fca0*/  LEA.HI.X.SX32 R7, R16.reuse, R2, 0x1, P6 ;  /* 0x0000000210077211 */ /* 0x040fe200030f0eff */
[----:B------:R-:W-:Y:S01]  /*4fcb0*/  VIADD R16, R16, UR4 ;  /* 0x0000000410107c36 */ /* 0x000fe20008000000 */
[----:B------:R-:W-:Y:S01]  /*4fcc0*/  ULDC UR4, c[0x0][0x248] ;  /* 0x0000920000047ab9 */ /* 0x000fe20000000800 */
[----:B------:R-:W-:Y:S02]  /*4fcd0*/  PRMT R5, R8, 0x7632, R5 ;  /* 0x0000763208057816 */ /* 0x000fe40000000005 */
[----:B------:R-:W-:Y:S01]  /*4fce0*/  VIADD R0, R16, UR4 ;  /* 0x0000000410007c36 */ /* 0x000fe20008000000 */
[----:B------:R-:W-:-:S03]  /*4fcf0*/  ULDC UR4, c[0x0][0x248] ;  /* 0x0000920000047ab9 */ /* 0x000fc60000000800 */
[----:B0-----:R-:W-:Y:S01]  /*4fd00*/  VIADD R8, R0, UR5 ;  /* 0x0000000500087c36 */ /* 0x001fe20008000000 */
[----:B------:R0:W-:Y:S01]  /*4fd10*/  @P1 STG.E.U16 desc[UR8][R6.64], R5 ;  /* 0x0000000506001986 */ /* 0x0001e2000c101508 */
[-C--:B------:R-:W-:Y:S02]  /*4fd20*/  LEA R4, P1, R16, R3.reuse, 0x1 ;  /* 0x0000000310047211 */ /* 0x080fe400078208ff */
[C---:B------:R-:W-:Y:S01]  /*4fd30*/  VIADD R15, R8.reuse, UR4 ;  /* 0x00000004080f7c36 */ /* 0x040fe20008000000 */
[-C--:B------:R-:W-:Y:S01]  /*4fd40*/  LEA R12, P6, R8, R3.reuse, 0x1 ;  /* 0x00000003080c7211 */ /* 0x080fe200078c08ff */
[----:B------:R-:W-:Y:S01]  /*4fd50*/  VIADD R19, R29, 0xfe ;  /* 0x000000fe1d137836 */ /* 0x000fe20000000000 */
[----:B------:R-:W-:Y:S01]  /*4fd60*/  ULDC UR4, c[0x0][0x248] ;  /* 0x0000920000047ab9 */ /* 0x000fe20000000800 */
[----:B------:R-:W-:Y:S01]  /*4fd70*/  VIADD R17, R15, UR6 ;  /* 0x000000060f117c36 */ /* 0x000fe20008000000 */
[-C--:B0-----:R-:W-:Y:S02]  /*4fd80*/  LEA.HI.X.SX32 R5, R16, R2.reuse, 0x1, P1 ;  /* 0x0000000210057211 */ /* 0x081fe400008f0eff */
[----:B------:R-:W-:Y:S01]  /*4fd90*/  LEA R6, P1, R0, R3, 0x1 ;  /* 0x0000000300067211 */ /* 0x000fe200078208ff */
[----:B------:R-:W-:Y:S01]  /*4fda0*/  VIADD R20, R29, 0xff ;  /* 0x000000ff1d147836 */ /* 0x000fe20000000000 */
[----:B------:R-:W-:-:S02]  /*4fdb0*/  LEA.HI.X.SX32 R13, R8, R2, 0x1, P6 ;  /* 0x00000002080d7211 */ /* 0x000fc400030f0eff */
[-C--:B------:R-:W-:Y:S02]  /*4fdc0*/  LEA.HI.X.SX32 R7, R0, R2.reuse, 0x1, P1 ;  /* 0x0000000200077211 */ /* 0x080fe400008f0eff */
[CC--:B------:R-:W-:Y:S01]  /*4fdd0*/  LEA R16, P1, R17.reuse, R3.reuse, 0x1 ;  /* 0x0000000311107211 */ /* 0x0c0fe200078208ff */
[----:B------:R-:W-:Y:S01]  /*4fde0*/  VIADD R0, R17, UR4 ;  /* 0x0000000411007c36 */ /* 0x000fe20008000000 */
[----:B------:R-:W-:Y:S01]  /*4fdf0*/  LEA R14, P6, R15, R3, 0x1 ;  /* 0x000000030f0e7211 */ /* 0x000fe200078c08ff */
[----:B------:R-:W-:Y:S01]  /*4fe00*/  ULDC UR4, c[0x0][0x22c] ;  /* 0x00008b0000047ab9 */ /* 0x000fe20000000800 */
[-C--:B------:R-:W-:Y:S02]  /*4fe10*/  LEA.HI.X.SX32 R17, R17, R2.reuse, 0x1, P1 ;  /* 0x0000000211117211 */ /* 0x080fe400008f0eff */
[----:B------:R-:W-:Y:S02]  /*4fe20*/  ISETP.LT.AND P1, PT, R19, UR4, !P0 ;  /* 0x0000000413007c0c */ /* 0x000fe4000c721270 */
[----:B------:R-:W-:-:S02]  /*4fe30*/  LEA.HI.X.SX32 R15, R15, R2, 0x1, P6 ;  /* 0x000000020f0f7211 */ /* 0x000fc400030f0eff */
[----:B------:R-:W-:Y:S02]  /*4fe40*/  ISETP.LT.AND P0, PT, R20, UR7, !P0 ;  /* 0x0000000714007c0c */ /* 0x000fe4000c701270 */
[C---:B------:R-:W-:Y:S02]  /*4fe50*/  LEA R18, P6, R0.reuse, R3, 0x1 ;  /* 0x0000000300127211 */ /* 0x040fe400078c08ff */
[----:B------:R-:W-:Y:S02]  /*4fe60*/  PRMT R3, R9, 0x7632, R3 ;  /* 0x0000763209037816 */ /* 0x000fe40000000003 */
[----:B------:R-:W-:Y:S02]  /*4fe70*/  LEA.HI.X.SX32 R19, R0, R2, 0x1, P6 ;  /* 0x0000000200137211 */ /* 0x000fe400030f0eff */
[----:B------:R-:W-:Y:S01]  /*4fe80*/  PRMT R0, R10, 0x7632, R0 ;  /* 0x000076320a007816 */ /* 0x000fe20000000000 */
[----:B------:R0:W-:Y:S04]  /*4fe90*/  @P5 STG.E.U16 desc[UR8][R4.64], R9 ;  /* 0x0000000904005986 */ /* 0x0001e8000c101508 */
[----:B------:R0:W-:Y:S04]  /*4fea0*/  @P4 STG.E.U16 desc[UR8][R6.64], R3 ;  /* 0x0000000306004986 */ /* 0x0001e8000c101508 */
[----:B------:R0:W-:Y:S04]  /*4feb0*/  @P3 STG.E.U16 desc[UR8][R12.64], R10 ;  /* 0x0000000a0c003986 */ /* 0x0001e8000c101508 */
[----:B------:R0:W-:Y:S04]  /*4fec0*/  @P2 STG.E.U16 desc[UR8][R14.64], R0 ;  /* 0x000000000e002986 */ /* 0x0001e8000c101508 */
[----:B------:R0:W-:Y:S01]  /*4fed0*/  @P1 STG.E.U16 desc[UR8][R16.64], R11 ;  /* 0x0000000b10001986 */ /* 0x0001e2000c101508 */
[----:B------:R-:W-:Y:S05]  /*4fee0*/  @!P0 EXIT ;  /* 0x000000000000894d */ /* 0x000fea0003800000 */
[----:B0-----:R-:W-:-:S05]  /*4fef0*/  PRMT R9, R11, 0x7632, R9 ;  /* 0x000076320b097816 */ /* 0x001fca0000000009 */
[----:B------:R-:W-:Y:S01]  /*4ff00*/  STG.E.U16 desc[UR8][R18.64], R9 ;  /* 0x0000000912007986 */ /* 0x000fe2000c101508 */
[----:B------:R-:W-:Y:S05]  /*4ff10*/  EXIT ;  /* 0x000000000000794d */ /* 0x000fea0003800000 */
.L_x_3:
[----:B------:R-:W-:-:S00]  /*4ff20*/  BRA `(.L_x_3) ;  /* 0xfffffffc00fc7947 */ /* 0x000fc0000383ffff */
[----:B------:R-:W-:-:S00]  /*4ff30*/  NOP ;  /* 0x0000000000007918 */ /* 0x000fc00000000000 */
        /* <DEDUP_REMOVED lines=12> */
.L_x_4:


//--------------------- .nv.shared.matmul_kernel  --------------------------
	.section	.nv.shared.matmul_kernel,"aw",@nobits
	.sectionflags	@""
	.align	16
	.zero		1024


//--------------------- .nv.shared.reserved.0     --------------------------
	.section	.nv.shared.reserved.0,"aw",@nobits
	.weak		__nv_reservedSMEM_offset_0_alias
	.size		__nv_reservedSMEM_offset_0_alias, 0, 0
	.other		__nv_reservedSMEM_offset_0_alias,@"STO_CUDA_RESERVED_SHARED STV_DEFAULT"
__nv_reservedSMEM_offset_0_alias:
	.zero		0


//--------------------- .nv.constant0.matmul_kernel --------------------------
	.section	.nv.constant0.matmul_kernel,"a",@progbits
	.sectionflags	@""
	.align	4
.nv.constant0.matmul_kernel:
	.zero		608


//--------------------- SYMBOLS --------------------------

	.type		.nv.reservedSmem.offset0,@object
	.size		.nv.reservedSmem.offset0,0x4
